//
// Generated by NVIDIA NVVM Compiler
//
// Compiler Build ID: CL-36424714
// Cuda compilation tools, release 13.0, V13.0.88
// Based on NVVM 20.0.0
//

.version 9.0
.target sm_100
.address_size 64

	// .globl	_Z10add_kernelPdS_S_i
.extern .shared .align 16 .b8 shared[];
.extern .shared .align 16 .b8 shared_mem[];

.visible .entry _Z10add_kernelPdS_S_i(
	.param .u64 .ptr .align 1 _Z10add_kernelPdS_S_i_param_0,
	.param .u64 .ptr .align 1 _Z10add_kernelPdS_S_i_param_1,
	.param .u64 .ptr .align 1 _Z10add_kernelPdS_S_i_param_2,
	.param .u32 _Z10add_kernelPdS_S_i_param_3
)
{
	.reg .pred 	%p<2>;
	.reg .b32 	%r<6>;
	.reg .b64 	%rd<11>;
	.reg .b64 	%fd<4>;

	ld.param.u64 	%rd1, [_Z10add_kernelPdS_S_i_param_0];
	ld.param.u64 	%rd2, [_Z10add_kernelPdS_S_i_param_1];
	ld.param.u64 	%rd3, [_Z10add_kernelPdS_S_i_param_2];
	ld.param.u32 	%r2, [_Z10add_kernelPdS_S_i_param_3];
	mov.u32 	%r3, %ctaid.x;
	mov.u32 	%r4, %ntid.x;
	mov.u32 	%r5, %tid.x;
	mad.lo.s32 	%r1, %r3, %r4, %r5;
	setp.ge.s32 	%p1, %r1, %r2;
	@%p1 bra 	$L__BB0_2;
	cvta.to.global.u64 	%rd4, %rd1;
	cvta.to.global.u64 	%rd5, %rd2;
	cvta.to.global.u64 	%rd6, %rd3;
	mul.wide.s32 	%rd7, %r1, 8;
	add.s64 	%rd8, %rd4, %rd7;
	ld.global.f64 	%fd1, [%rd8];
	add.s64 	%rd9, %rd5, %rd7;
	ld.global.f64 	%fd2, [%rd9];
	add.f64 	%fd3, %fd1, %fd2;
	add.s64 	%rd10, %rd6, %rd7;
	st.global.f64 	[%rd10], %fd3;
$L__BB0_2:
	ret;

}
	// .globl	_Z10sub_kernelPdS_S_i
.visible .entry _Z10sub_kernelPdS_S_i(
	.param .u64 .ptr .align 1 _Z10sub_kernelPdS_S_i_param_0,
	.param .u64 .ptr .align 1 _Z10sub_kernelPdS_S_i_param_1,
	.param .u64 .ptr .align 1 _Z10sub_kernelPdS_S_i_param_2,
	.param .u32 _Z10sub_kernelPdS_S_i_param_3
)
{
	.reg .pred 	%p<2>;
	.reg .b32 	%r<6>;
	.reg .b64 	%rd<11>;
	.reg .b64 	%fd<4>;

	ld.param.u64 	%rd1, [_Z10sub_kernelPdS_S_i_param_0];
	ld.param.u64 	%rd2, [_Z10sub_kernelPdS_S_i_param_1];
	ld.param.u64 	%rd3, [_Z10sub_kernelPdS_S_i_param_2];
	ld.param.u32 	%r2, [_Z10sub_kernelPdS_S_i_param_3];
	mov.u32 	%r3, %ctaid.x;
	mov.u32 	%r4, %ntid.x;
	mov.u32 	%r5, %tid.x;
	mad.lo.s32 	%r1, %r3, %r4, %r5;
	setp.ge.s32 	%p1, %r1, %r2;
	@%p1 bra 	$L__BB1_2;
	cvta.to.global.u64 	%rd4, %rd1;
	cvta.to.global.u64 	%rd5, %rd2;
	cvta.to.global.u64 	%rd6, %rd3;
	mul.wide.s32 	%rd7, %r1, 8;
	add.s64 	%rd8, %rd4, %rd7;
	ld.global.f64 	%fd1, [%rd8];
	add.s64 	%rd9, %rd5, %rd7;
	ld.global.f64 	%fd2, [%rd9];
	sub.f64 	%fd3, %fd1, %fd2;
	add.s64 	%rd10, %rd6, %rd7;
	st.global.f64 	[%rd10], %fd3;
$L__BB1_2:
	ret;

}
	// .globl	_Z10mul_kernelPdS_S_i
.visible .entry _Z10mul_kernelPdS_S_i(
	.param .u64 .ptr .align 1 _Z10mul_kernelPdS_S_i_param_0,
	.param .u64 .ptr .align 1 _Z10mul_kernelPdS_S_i_param_1,
	.param .u64 .ptr .align 1 _Z10mul_kernelPdS_S_i_param_2,
	.param .u32 _Z10mul_kernelPdS_S_i_param_3
)
{
	.reg .pred 	%p<2>;
	.reg .b32 	%r<6>;
	.reg .b64 	%rd<11>;
	.reg .b64 	%fd<4>;

	ld.param.u64 	%rd1, [_Z10mul_kernelPdS_S_i_param_0];
	ld.param.u64 	%rd2, [_Z10mul_kernelPdS_S_i_param_1];
	ld.param.u64 	%rd3, [_Z10mul_kernelPdS_S_i_param_2];
	ld.param.u32 	%r2, [_Z10mul_kernelPdS_S_i_param_3];
	mov.u32 	%r3, %ctaid.x;
	mov.u32 	%r4, %ntid.x;
	mov.u32 	%r5, %tid.x;
	mad.lo.s32 	%r1, %r3, %r4, %r5;
	setp.ge.s32 	%p1, %r1, %r2;
	@%p1 bra 	$L__BB2_2;
	cvta.to.global.u64 	%rd4, %rd1;
	cvta.to.global.u64 	%rd5, %rd2;
	cvta.to.global.u64 	%rd6, %rd3;
	mul.wide.s32 	%rd7, %r1, 8;
	add.s64 	%rd8, %rd4, %rd7;
	ld.global.f64 	%fd1, [%rd8];
	add.s64 	%rd9, %rd5, %rd7;
	ld.global.f64 	%fd2, [%rd9];
	mul.f64 	%fd3, %fd1, %fd2;
	add.s64 	%rd10, %rd6, %rd7;
	st.global.f64 	[%rd10], %fd3;
$L__BB2_2:
	ret;

}
	// .globl	_Z10div_kernelPdS_S_i
.visible .entry _Z10div_kernelPdS_S_i(
	.param .u64 .ptr .align 1 _Z10div_kernelPdS_S_i_param_0,
	.param .u64 .ptr .align 1 _Z10div_kernelPdS_S_i_param_1,
	.param .u64 .ptr .align 1 _Z10div_kernelPdS_S_i_param_2,
	.param .u32 _Z10div_kernelPdS_S_i_param_3
)
{
	.reg .pred 	%p<2>;
	.reg .b32 	%r<6>;
	.reg .b64 	%rd<11>;
	.reg .b64 	%fd<4>;

	ld.param.u64 	%rd1, [_Z10div_kernelPdS_S_i_param_0];
	ld.param.u64 	%rd2, [_Z10div_kernelPdS_S_i_param_1];
	ld.param.u64 	%rd3, [_Z10div_kernelPdS_S_i_param_2];
	ld.param.u32 	%r2, [_Z10div_kernelPdS_S_i_param_3];
	mov.u32 	%r3, %ctaid.x;
	mov.u32 	%r4, %ntid.x;
	mov.u32 	%r5, %tid.x;
	mad.lo.s32 	%r1, %r3, %r4, %r5;
	setp.ge.s32 	%p1, %r1, %r2;
	@%p1 bra 	$L__BB3_2;
	cvta.to.global.u64 	%rd4, %rd1;
	cvta.to.global.u64 	%rd5, %rd2;
	cvta.to.global.u64 	%rd6, %rd3;
	mul.wide.s32 	%rd7, %r1, 8;
	add.s64 	%rd8, %rd4, %rd7;
	ld.global.f64 	%fd1, [%rd8];
	add.s64 	%rd9, %rd5, %rd7;
	ld.global.f64 	%fd2, [%rd9];
	div.rn.f64 	%fd3, %fd1, %fd2;
	add.s64 	%rd10, %rd6, %rd7;
	st.global.f64 	[%rd10], %fd3;
$L__BB3_2:
	ret;

}
	// .globl	_Z11sqrt_kernelPdS_i
.visible .entry _Z11sqrt_kernelPdS_i(
	.param .u64 .ptr .align 1 _Z11sqrt_kernelPdS_i_param_0,
	.param .u64 .ptr .align 1 _Z11sqrt_kernelPdS_i_param_1,
	.param .u32 _Z11sqrt_kernelPdS_i_param_2
)
{
	.reg .pred 	%p<2>;
	.reg .b32 	%r<6>;
	.reg .b32 	%f<3>;
	.reg .b64 	%rd<8>;
	.reg .b64 	%fd<3>;

	ld.param.u64 	%rd1, [_Z11sqrt_kernelPdS_i_param_0];
	ld.param.u64 	%rd2, [_Z11sqrt_kernelPdS_i_param_1];
	ld.param.u32 	%r2, [_Z11sqrt_kernelPdS_i_param_2];
	mov.u32 	%r3, %ctaid.x;
	mov.u32 	%r4, %ntid.x;
	mov.u32 	%r5, %tid.x;
	mad.lo.s32 	%r1, %r3, %r4, %r5;
	setp.ge.s32 	%p1, %r1, %r2;
	@%p1 bra 	$L__BB4_2;
	cvta.to.global.u64 	%rd3, %rd1;
	cvta.to.global.u64 	%rd4, %rd2;
	mul.wide.s32 	%rd5, %r1, 8;
	add.s64 	%rd6, %rd3, %rd5;
	ld.global.f64 	%fd1, [%rd6];
	cvt.rn.f32.f64 	%f1, %fd1;
	sqrt.rn.f32 	%f2, %f1;
	cvt.f64.f32 	%fd2, %f2;
	add.s64 	%rd7, %rd4, %rd5;
	st.global.f64 	[%rd7], %fd2;
$L__BB4_2:
	ret;

}
	// .globl	_Z10log_kernelPdS_i
.visible .entry _Z10log_kernelPdS_i(
	.param .u64 .ptr .align 1 _Z10log_kernelPdS_i_param_0,
	.param .u64 .ptr .align 1 _Z10log_kernelPdS_i_param_1,
	.param .u32 _Z10log_kernelPdS_i_param_2
)
{
	.reg .pred 	%p<5>;
	.reg .b32 	%r<10>;
	.reg .b32 	%f<25>;
	.reg .b64 	%rd<8>;
	.reg .b64 	%fd<3>;

	ld.param.u64 	%rd1, [_Z10log_kernelPdS_i_param_0];
	ld.param.u64 	%rd2, [_Z10log_kernelPdS_i_param_1];
	ld.param.u32 	%r2, [_Z10log_kernelPdS_i_param_2];
	mov.u32 	%r3, %ctaid.x;
	mov.u32 	%r4, %ntid.x;
	mov.u32 	%r5, %tid.x;
	mad.lo.s32 	%r1, %r3, %r4, %r5;
	setp.ge.s32 	%p1, %r1, %r2;
	@%p1 bra 	$L__BB5_2;
	cvta.to.global.u64 	%rd3, %rd1;
	cvta.to.global.u64 	%rd4, %rd2;
	mul.wide.s32 	%rd5, %r1, 8;
	add.s64 	%rd6, %rd3, %rd5;
	ld.global.f64 	%fd1, [%rd6];
	cvt.rn.f32.f64 	%f1, %fd1;
	setp.lt.f32 	%p2, %f1, 0f00800000;
	mul.f32 	%f2, %f1, 0f4B000000;
	selp.f32 	%f3, %f2, %f1, %p2;
	selp.f32 	%f4, 0fC1B80000, 0f00000000, %p2;
	mov.b32 	%r6, %f3;
	add.s32 	%r7, %r6, -1060439283;
	and.b32  	%r8, %r7, -8388608;
	sub.s32 	%r9, %r6, %r8;
	mov.b32 	%f5, %r9;
	cvt.rn.f32.s32 	%f6, %r8;
	fma.rn.f32 	%f7, %f6, 0f34000000, %f4;
	add.f32 	%f8, %f5, 0fBF800000;
	fma.rn.f32 	%f9, %f8, 0f3DC6B27F, 0fBE2C7F30;
	fma.rn.f32 	%f10, %f9, %f8, 0f3E2FCF2A;
	fma.rn.f32 	%f11, %f10, %f8, 0fBE374E43;
	fma.rn.f32 	%f12, %f11, %f8, 0f3E520BF4;
	fma.rn.f32 	%f13, %f12, %f8, 0fBE763C8B;
	fma.rn.f32 	%f14, %f13, %f8, 0f3E93BF99;
	fma.rn.f32 	%f15, %f14, %f8, 0fBEB8AA49;
	fma.rn.f32 	%f16, %f15, %f8, 0f3EF6384A;
	fma.rn.f32 	%f17, %f16, %f8, 0fBF38AA3B;
	mul.f32 	%f18, %f8, %f17;
	mul.f32 	%f19, %f8, %f18;
	fma.rn.f32 	%f20, %f8, 0f3FB8AA3B, %f19;
	add.f32 	%f21, %f7, %f20;
	setp.gt.u32 	%p3, %r6, 2139095039;
	fma.rn.f32 	%f22, %f3, 0f7F800000, 0f7F800000;
	selp.f32 	%f23, %f22, %f21, %p3;
	setp.eq.f32 	%p4, %f3, 0f00000000;
	selp.f32 	%f24, 0fFF800000, %f23, %p4;
	cvt.f64.f32 	%fd2, %f24;
	add.s64 	%rd7, %rd4, %rd5;
	st.global.f64 	[%rd7], %fd2;
$L__BB5_2:
	ret;

}
	// .globl	_Z11relu_kernelPdS_i
.visible .entry _Z11relu_kernelPdS_i(
	.param .u64 .ptr .align 1 _Z11relu_kernelPdS_i_param_0,
	.param .u64 .ptr .align 1 _Z11relu_kernelPdS_i_param_1,
	.param .u32 _Z11relu_kernelPdS_i_param_2
)
{
	.reg .pred 	%p<2>;
	.reg .b32 	%r<6>;
	.reg .b32 	%f<3>;
	.reg .b64 	%rd<8>;
	.reg .b64 	%fd<3>;

	ld.param.u64 	%rd1, [_Z11relu_kernelPdS_i_param_0];
	ld.param.u64 	%rd2, [_Z11relu_kernelPdS_i_param_1];
	ld.param.u32 	%r2, [_Z11relu_kernelPdS_i_param_2];
	mov.u32 	%r3, %ctaid.x;
	mov.u32 	%r4, %ntid.x;
	mov.u32 	%r5, %tid.x;
	mad.lo.s32 	%r1, %r3, %r4, %r5;
	setp.ge.s32 	%p1, %r1, %r2;
	@%p1 bra 	$L__BB6_2;
	cvta.to.global.u64 	%rd3, %rd1;
	cvta.to.global.u64 	%rd4, %rd2;
	mul.wide.s32 	%rd5, %r1, 8;
	add.s64 	%rd6, %rd3, %rd5;
	ld.global.f64 	%fd1, [%rd6];
	cvt.rn.f32.f64 	%f1, %fd1;
	max.f32 	%f2, %f1, 0f00000000;
	cvt.f64.f32 	%fd2, %f2;
	add.s64 	%rd7, %rd4, %rd5;
	st.global.f64 	[%rd7], %fd2;
$L__BB6_2:
	ret;

}
	// .globl	_Z14sigmoid_kernelPdS_i
.visible .entry _Z14sigmoid_kernelPdS_i(
	.param .u64 .ptr .align 1 _Z14sigmoid_kernelPdS_i_param_0,
	.param .u64 .ptr .align 1 _Z14sigmoid_kernelPdS_i_param_1,
	.param .u32 _Z14sigmoid_kernelPdS_i_param_2
)
{
	.reg .pred 	%p<2>;
	.reg .b32 	%r<8>;
	.reg .b32 	%f<14>;
	.reg .b64 	%rd<8>;
	.reg .b64 	%fd<5>;

	ld.param.u64 	%rd1, [_Z14sigmoid_kernelPdS_i_param_0];
	ld.param.u64 	%rd2, [_Z14sigmoid_kernelPdS_i_param_1];
	ld.param.u32 	%r2, [_Z14sigmoid_kernelPdS_i_param_2];
	mov.u32 	%r3, %ctaid.x;
	mov.u32 	%r4, %ntid.x;
	mov.u32 	%r5, %tid.x;
	mad.lo.s32 	%r1, %r3, %r4, %r5;
	setp.ge.s32 	%p1, %r1, %r2;
	@%p1 bra 	$L__BB7_2;
	cvta.to.global.u64 	%rd3, %rd1;
	cvta.to.global.u64 	%rd4, %rd2;
	mul.wide.s32 	%rd5, %r1, 8;
	add.s64 	%rd6, %rd3, %rd5;
	ld.global.f64 	%fd1, [%rd6];
	cvt.rn.f32.f64 	%f1, %fd1;
	fma.rn.f32 	%f2, %f1, 0fBBBB989D, 0f3F000000;
	cvt.sat.f32.f32 	%f3, %f2;
	mov.f32 	%f4, 0f4B400001;
	mov.f32 	%f5, 0f437C0000;
	fma.rm.f32 	%f6, %f3, %f5, %f4;
	add.f32 	%f7, %f6, 0fCB40007F;
	neg.f32 	%f8, %f7;
	fma.rn.f32 	%f9, %f1, 0fBFB8AA3B, %f8;
	fma.rn.f32 	%f10, %f1, 0fB2A57060, %f9;
	mov.b32 	%r6, %f6;
	shl.b32 	%r7, %r6, 23;
	mov.b32 	%f11, %r7;
	ex2.approx.ftz.f32 	%f12, %f10;
	mul.f32 	%f13, %f12, %f11;
	cvt.f64.f32 	%fd2, %f13;
	add.f64 	%fd3, %fd2, 0d3FF0000000000000;
	rcp.rn.f64 	%fd4, %fd3;
	add.s64 	%rd7, %rd4, %rd5;
	st.global.f64 	[%rd7], %fd4;
$L__BB7_2:
	ret;

}
	// .globl	_Z10max_kernelPdS_i
.visible .entry _Z10max_kernelPdS_i(
	.param .u64 .ptr .align 1 _Z10max_kernelPdS_i_param_0,
	.param .u64 .ptr .align 1 _Z10max_kernelPdS_i_param_1,
	.param .u32 _Z10max_kernelPdS_i_param_2
)
{
	.reg .pred 	%p<11>;
	.reg .b32 	%r<39>;
	.reg .b64 	%rd<15>;
	.reg .b64 	%fd<29>;

	ld.param.u64 	%rd3, [_Z10max_kernelPdS_i_param_0];
	ld.param.u64 	%rd2, [_Z10max_kernelPdS_i_param_1];
	ld.param.u32 	%r18, [_Z10max_kernelPdS_i_param_2];
	cvta.to.global.u64 	%rd1, %rd3;
	mov.u32 	%r1, %tid.x;
	mov.u32 	%r2, %ctaid.x;
	mov.u32 	%r38, %ntid.x;
	mad.lo.s32 	%r36, %r2, %r38, %r1;
	mov.u32 	%r19, %nctaid.x;
	mul.lo.s32 	%r5, %r38, %r19;
	setp.ge.s32 	%p1, %r36, %r18;
	mov.f64 	%fd28, 0dFFEFFFFFFFFFFFFF;
	@%p1 bra 	$L__BB8_7;
	add.s32 	%r20, %r36, %r5;
	max.s32 	%r21, %r18, %r20;
	setp.lt.s32 	%p2, %r20, %r18;
	selp.u32 	%r22, 1, 0, %p2;
	add.s32 	%r23, %r20, %r22;
	sub.s32 	%r24, %r21, %r23;
	div.u32 	%r25, %r24, %r5;
	add.s32 	%r6, %r25, %r22;
	and.b32  	%r26, %r6, 3;
	setp.eq.s32 	%p3, %r26, 3;
	mov.f64 	%fd28, 0dFFEFFFFFFFFFFFFF;
	@%p3 bra 	$L__BB8_4;
	add.s32 	%r27, %r6, 1;
	and.b32  	%r28, %r27, 3;
	neg.s32 	%r34, %r28;
	mov.f64 	%fd28, 0dFFEFFFFFFFFFFFFF;
$L__BB8_3:
	.pragma "nounroll";
	mul.wide.s32 	%rd4, %r36, 8;
	add.s64 	%rd5, %rd1, %rd4;
	ld.global.f64 	%fd12, [%rd5];
	max.f64 	%fd28, %fd28, %fd12;
	add.s32 	%r36, %r36, %r5;
	add.s32 	%r34, %r34, 1;
	setp.ne.s32 	%p4, %r34, 0;
	@%p4 bra 	$L__BB8_3;
$L__BB8_4:
	setp.lt.u32 	%p5, %r6, 3;
	@%p5 bra 	$L__BB8_7;
	mul.wide.s32 	%rd8, %r5, 8;
	shl.b32 	%r29, %r5, 2;
$L__BB8_6:
	mul.wide.s32 	%rd6, %r36, 8;
	add.s64 	%rd7, %rd1, %rd6;
	ld.global.f64 	%fd13, [%rd7];
	max.f64 	%fd14, %fd28, %fd13;
	add.s64 	%rd9, %rd7, %rd8;
	ld.global.f64 	%fd15, [%rd9];
	max.f64 	%fd16, %fd14, %fd15;
	add.s64 	%rd10, %rd9, %rd8;
	ld.global.f64 	%fd17, [%rd10];
	max.f64 	%fd18, %fd16, %fd17;
	add.s64 	%rd11, %rd10, %rd8;
	ld.global.f64 	%fd19, [%rd11];
	max.f64 	%fd28, %fd18, %fd19;
	add.s32 	%r36, %r29, %r36;
	setp.lt.s32 	%p6, %r36, %r18;
	@%p6 bra 	$L__BB8_6;
$L__BB8_7:
	shl.b32 	%r30, %r1, 3;
	mov.u32 	%r31, shared;
	add.s32 	%r15, %r31, %r30;
	st.shared.f64 	[%r15], %fd28;
	bar.sync 	0;
	setp.lt.u32 	%p7, %r38, 2;
	@%p7 bra 	$L__BB8_11;
$L__BB8_8:
	shr.u32 	%r17, %r38, 1;
	setp.ge.u32 	%p8, %r1, %r17;
	@%p8 bra 	$L__BB8_10;
	ld.shared.f64 	%fd20, [%r15];
	shl.b32 	%r32, %r17, 3;
	add.s32 	%r33, %r15, %r32;
	ld.shared.f64 	%fd21, [%r33];
	max.f64 	%fd22, %fd20, %fd21;
	st.shared.f64 	[%r15], %fd22;
$L__BB8_10:
	bar.sync 	0;
	setp.gt.u32 	%p9, %r38, 3;
	mov.u32 	%r38, %r17;
	@%p9 bra 	$L__BB8_8;
$L__BB8_11:
	setp.ne.s32 	%p10, %r1, 0;
	@%p10 bra 	$L__BB8_13;
	ld.shared.f64 	%fd23, [shared];
	cvta.to.global.u64 	%rd12, %rd2;
	mul.wide.u32 	%rd13, %r2, 8;
	add.s64 	%rd14, %rd12, %rd13;
	st.global.f64 	[%rd14], %fd23;
$L__BB8_13:
	ret;

}
	// .globl	_Z10min_kernelPdS_i
.visible .entry _Z10min_kernelPdS_i(
	.param .u64 .ptr .align 1 _Z10min_kernelPdS_i_param_0,
	.param .u64 .ptr .align 1 _Z10min_kernelPdS_i_param_1,
	.param .u32 _Z10min_kernelPdS_i_param_2
)
{
	.reg .pred 	%p<11>;
	.reg .b32 	%r<39>;
	.reg .b64 	%rd<15>;
	.reg .b64 	%fd<29>;

	ld.param.u64 	%rd3, [_Z10min_kernelPdS_i_param_0];
	ld.param.u64 	%rd2, [_Z10min_kernelPdS_i_param_1];
	ld.param.u32 	%r18, [_Z10min_kernelPdS_i_param_2];
	cvta.to.global.u64 	%rd1, %rd3;
	mov.u32 	%r1, %tid.x;
	mov.u32 	%r2, %ctaid.x;
	mov.u32 	%r38, %ntid.x;
	mad.lo.s32 	%r36, %r2, %r38, %r1;
	mov.u32 	%r19, %nctaid.x;
	mul.lo.s32 	%r5, %r38, %r19;
	setp.ge.s32 	%p1, %r36, %r18;
	mov.f64 	%fd28, 0d7FEFFFFFFFFFFFFF;
	@%p1 bra 	$L__BB9_7;
	add.s32 	%r20, %r36, %r5;
	max.s32 	%r21, %r18, %r20;
	setp.lt.s32 	%p2, %r20, %r18;
	selp.u32 	%r22, 1, 0, %p2;
	add.s32 	%r23, %r20, %r22;
	sub.s32 	%r24, %r21, %r23;
	div.u32 	%r25, %r24, %r5;
	add.s32 	%r6, %r25, %r22;
	and.b32  	%r26, %r6, 3;
	setp.eq.s32 	%p3, %r26, 3;
	mov.f64 	%fd28, 0d7FEFFFFFFFFFFFFF;
	@%p3 bra 	$L__BB9_4;
	add.s32 	%r27, %r6, 1;
	and.b32  	%r28, %r27, 3;
	neg.s32 	%r34, %r28;
	mov.f64 	%fd28, 0d7FEFFFFFFFFFFFFF;
$L__BB9_3:
	.pragma "nounroll";
	mul.wide.s32 	%rd4, %r36, 8;
	add.s64 	%rd5, %rd1, %rd4;
	ld.global.f64 	%fd12, [%rd5];
	min.f64 	%fd28, %fd28, %fd12;
	add.s32 	%r36, %r36, %r5;
	add.s32 	%r34, %r34, 1;
	setp.ne.s32 	%p4, %r34, 0;
	@%p4 bra 	$L__BB9_3;
$L__BB9_4:
	setp.lt.u32 	%p5, %r6, 3;
	@%p5 bra 	$L__BB9_7;
	mul.wide.s32 	%rd8, %r5, 8;
	shl.b32 	%r29, %r5, 2;
$L__BB9_6:
	mul.wide.s32 	%rd6, %r36, 8;
	add.s64 	%rd7, %rd1, %rd6;
	ld.global.f64 	%fd13, [%rd7];
	min.f64 	%fd14, %fd28, %fd13;
	add.s64 	%rd9, %rd7, %rd8;
	ld.global.f64 	%fd15, [%rd9];
	min.f64 	%fd16, %fd14, %fd15;
	add.s64 	%rd10, %rd9, %rd8;
	ld.global.f64 	%fd17, [%rd10];
	min.f64 	%fd18, %fd16, %fd17;
	add.s64 	%rd11, %rd10, %rd8;
	ld.global.f64 	%fd19, [%rd11];
	min.f64 	%fd28, %fd18, %fd19;
	add.s32 	%r36, %r29, %r36;
	setp.lt.s32 	%p6, %r36, %r18;
	@%p6 bra 	$L__BB9_6;
$L__BB9_7:
	shl.b32 	%r30, %r1, 3;
	mov.u32 	%r31, shared;
	add.s32 	%r15, %r31, %r30;
	st.shared.f64 	[%r15], %fd28;
	bar.sync 	0;
	setp.lt.u32 	%p7, %r38, 2;
	@%p7 bra 	$L__BB9_11;
$L__BB9_8:
	shr.u32 	%r17, %r38, 1;
	setp.ge.u32 	%p8, %r1, %r17;
	@%p8 bra 	$L__BB9_10;
	ld.shared.f64 	%fd20, [%r15];
	shl.b32 	%r32, %r17, 3;
	add.s32 	%r33, %r15, %r32;
	ld.shared.f64 	%fd21, [%r33];
	min.f64 	%fd22, %fd20, %fd21;
	st.shared.f64 	[%r15], %fd22;
$L__BB9_10:
	bar.sync 	0;
	setp.gt.u32 	%p9, %r38, 3;
	mov.u32 	%r38, %r17;
	@%p9 bra 	$L__BB9_8;
$L__BB9_11:
	setp.ne.s32 	%p10, %r1, 0;
	@%p10 bra 	$L__BB9_13;
	ld.shared.f64 	%fd23, [shared];
	cvta.to.global.u64 	%rd12, %rd2;
	mul.wide.u32 	%rd13, %r2, 8;
	add.s64 	%rd14, %rd12, %rd13;
	st.global.f64 	[%rd14], %fd23;
$L__BB9_13:
	ret;

}
	// .globl	_Z13matmul_kernelPdS_S_iii
.visible .entry _Z13matmul_kernelPdS_S_iii(
	.param .u64 .ptr .align 1 _Z13matmul_kernelPdS_S_iii_param_0,
	.param .u64 .ptr .align 1 _Z13matmul_kernelPdS_S_iii_param_1,
	.param .u64 .ptr .align 1 _Z13matmul_kernelPdS_S_iii_param_2,
	.param .u32 _Z13matmul_kernelPdS_S_iii_param_3,
	.param .u32 _Z13matmul_kernelPdS_S_iii_param_4,
	.param .u32 _Z13matmul_kernelPdS_S_iii_param_5
)
{
	.reg .pred 	%p<13>;
	.reg .b32 	%r<41>;
	.reg .b64 	%rd<53>;
	.reg .b64 	%fd<68>;

	ld.param.u64 	%rd7, [_Z13matmul_kernelPdS_S_iii_param_0];
	ld.param.u64 	%rd8, [_Z13matmul_kernelPdS_S_iii_param_1];
	ld.param.u64 	%rd6, [_Z13matmul_kernelPdS_S_iii_param_2];
	ld.param.u32 	%r20, [_Z13matmul_kernelPdS_S_iii_param_3];
	ld.param.u32 	%r18, [_Z13matmul_kernelPdS_S_iii_param_4];
	ld.param.u32 	%r19, [_Z13matmul_kernelPdS_S_iii_param_5];
	cvta.to.global.u64 	%rd1, %rd8;
	cvta.to.global.u64 	%rd2, %rd7;
	mov.u32 	%r21, %ctaid.y;
	mov.u32 	%r22, %ntid.y;
	mov.u32 	%r23, %tid.y;
	mad.lo.s32 	%r1, %r21, %r22, %r23;
	mov.u32 	%r24, %ctaid.x;
	mov.u32 	%r25, %ntid.x;
	mov.u32 	%r26, %tid.x;
	mad.lo.s32 	%r2, %r24, %r25, %r26;
	setp.ge.s32 	%p1, %r1, %r20;
	setp.ge.s32 	%p2, %r2, %r19;
	or.pred  	%p3, %p1, %p2;
	@%p3 bra 	$L__BB10_14;
	setp.lt.s32 	%p4, %r18, 1;
	mov.f64 	%fd67, 0d0000000000000000;
	@%p4 bra 	$L__BB10_13;
	mul.lo.s32 	%r3, %r18, %r1;
	and.b32  	%r4, %r18, 7;
	setp.lt.u32 	%p5, %r18, 8;
	mov.f64 	%fd67, 0d0000000000000000;
	mov.b32 	%r39, 0;
	@%p5 bra 	$L__BB10_5;
	and.b32  	%r39, %r18, 2147483640;
	neg.s32 	%r37, %r39;
	shl.b32 	%r7, %r19, 3;
	mul.wide.u32 	%rd9, %r3, 8;
	add.s64 	%rd10, %rd9, %rd2;
	add.s64 	%rd52, %rd10, 32;
	mov.f64 	%fd67, 0d0000000000000000;
	mul.wide.s32 	%rd13, %r19, 8;
	mov.u32 	%r36, %r2;
$L__BB10_4:
	.pragma "nounroll";
	ld.global.f64 	%fd17, [%rd52+-32];
	mul.wide.s32 	%rd11, %r36, 8;
	add.s64 	%rd12, %rd1, %rd11;
	ld.global.f64 	%fd18, [%rd12];
	fma.rn.f64 	%fd19, %fd17, %fd18, %fd67;
	ld.global.f64 	%fd20, [%rd52+-24];
	add.s64 	%rd14, %rd12, %rd13;
	ld.global.f64 	%fd21, [%rd14];
	fma.rn.f64 	%fd22, %fd20, %fd21, %fd19;
	ld.global.f64 	%fd23, [%rd52+-16];
	add.s64 	%rd15, %rd14, %rd13;
	ld.global.f64 	%fd24, [%rd15];
	fma.rn.f64 	%fd25, %fd23, %fd24, %fd22;
	ld.global.f64 	%fd26, [%rd52+-8];
	add.s64 	%rd16, %rd15, %rd13;
	ld.global.f64 	%fd27, [%rd16];
	fma.rn.f64 	%fd28, %fd26, %fd27, %fd25;
	ld.global.f64 	%fd29, [%rd52];
	add.s64 	%rd17, %rd16, %rd13;
	ld.global.f64 	%fd30, [%rd17];
	fma.rn.f64 	%fd31, %fd29, %fd30, %fd28;
	ld.global.f64 	%fd32, [%rd52+8];
	add.s64 	%rd18, %rd17, %rd13;
	ld.global.f64 	%fd33, [%rd18];
	fma.rn.f64 	%fd34, %fd32, %fd33, %fd31;
	ld.global.f64 	%fd35, [%rd52+16];
	add.s64 	%rd19, %rd18, %rd13;
	ld.global.f64 	%fd36, [%rd19];
	fma.rn.f64 	%fd37, %fd35, %fd36, %fd34;
	ld.global.f64 	%fd38, [%rd52+24];
	add.s64 	%rd20, %rd19, %rd13;
	ld.global.f64 	%fd39, [%rd20];
	fma.rn.f64 	%fd67, %fd38, %fd39, %fd37;
	add.s32 	%r37, %r37, 8;
	add.s32 	%r36, %r36, %r7;
	add.s64 	%rd52, %rd52, 64;
	setp.ne.s32 	%p6, %r37, 0;
	@%p6 bra 	$L__BB10_4;
$L__BB10_5:
	setp.eq.s32 	%p7, %r4, 0;
	@%p7 bra 	$L__BB10_13;
	and.b32  	%r13, %r18, 3;
	setp.lt.u32 	%p8, %r4, 4;
	@%p8 bra 	$L__BB10_8;
	add.s32 	%r28, %r39, %r3;
	mul.wide.u32 	%rd21, %r28, 8;
	add.s64 	%rd22, %rd2, %rd21;
	ld.global.f64 	%fd41, [%rd22];
	mad.lo.s32 	%r29, %r39, %r19, %r2;
	mul.wide.s32 	%rd23, %r29, 8;
	add.s64 	%rd24, %rd1, %rd23;
	ld.global.f64 	%fd42, [%rd24];
	fma.rn.f64 	%fd43, %fd41, %fd42, %fd67;
	cvt.u64.u32 	%rd25, %r3;
	cvt.u64.u32 	%rd26, %r39;
	add.s64 	%rd27, %rd26, %rd25;
	shl.b64 	%rd28, %rd27, 3;
	add.s64 	%rd29, %rd2, %rd28;
	ld.global.f64 	%fd44, [%rd29+8];
	mul.wide.s32 	%rd30, %r19, 8;
	add.s64 	%rd31, %rd24, %rd30;
	ld.global.f64 	%fd45, [%rd31];
	fma.rn.f64 	%fd46, %fd44, %fd45, %fd43;
	ld.global.f64 	%fd47, [%rd29+16];
	add.s64 	%rd32, %rd31, %rd30;
	ld.global.f64 	%fd48, [%rd32];
	fma.rn.f64 	%fd49, %fd47, %fd48, %fd46;
	ld.global.f64 	%fd50, [%rd29+24];
	add.s64 	%rd33, %rd32, %rd30;
	ld.global.f64 	%fd51, [%rd33];
	fma.rn.f64 	%fd67, %fd50, %fd51, %fd49;
	add.s32 	%r39, %r39, 4;
$L__BB10_8:
	setp.eq.s32 	%p9, %r13, 0;
	@%p9 bra 	$L__BB10_13;
	setp.eq.s32 	%p10, %r13, 1;
	@%p10 bra 	$L__BB10_11;
	add.s32 	%r30, %r39, %r3;
	mul.wide.u32 	%rd34, %r30, 8;
	add.s64 	%rd35, %rd2, %rd34;
	ld.global.f64 	%fd53, [%rd35];
	mad.lo.s32 	%r31, %r39, %r19, %r2;
	mul.wide.s32 	%rd36, %r31, 8;
	add.s64 	%rd37, %rd1, %rd36;
	ld.global.f64 	%fd54, [%rd37];
	fma.rn.f64 	%fd55, %fd53, %fd54, %fd67;
	cvt.u64.u32 	%rd38, %r3;
	cvt.u64.u32 	%rd39, %r39;
	add.s64 	%rd40, %rd39, %rd38;
	shl.b64 	%rd41, %rd40, 3;
	add.s64 	%rd42, %rd2, %rd41;
	ld.global.f64 	%fd56, [%rd42+8];
	mul.wide.s32 	%rd43, %r19, 8;
	add.s64 	%rd44, %rd37, %rd43;
	ld.global.f64 	%fd57, [%rd44];
	fma.rn.f64 	%fd67, %fd56, %fd57, %fd55;
	add.s32 	%r39, %r39, 2;
$L__BB10_11:
	and.b32  	%r32, %r18, 1;
	setp.eq.b32 	%p11, %r32, 1;
	not.pred 	%p12, %p11;
	@%p12 bra 	$L__BB10_13;
	add.s32 	%r33, %r39, %r3;
	mul.wide.u32 	%rd45, %r33, 8;
	add.s64 	%rd46, %rd2, %rd45;
	ld.global.f64 	%fd58, [%rd46];
	mad.lo.s32 	%r34, %r39, %r19, %r2;
	mul.wide.s32 	%rd47, %r34, 8;
	add.s64 	%rd48, %rd1, %rd47;
	ld.global.f64 	%fd59, [%rd48];
	fma.rn.f64 	%fd67, %fd58, %fd59, %fd67;
$L__BB10_13:
	mad.lo.s32 	%r35, %r19, %r1, %r2;
	cvta.to.global.u64 	%rd49, %rd6;
	mul.wide.s32 	%rd50, %r35, 8;
	add.s64 	%rd51, %rd49, %rd50;
	st.global.f64 	[%rd51], %fd67;
$L__BB10_14:
	ret;

}
	// .globl	_Z13expand_kernelPdS_iiPmS0_
.visible .entry _Z13expand_kernelPdS_iiPmS0_(
	.param .u64 .ptr .align 1 _Z13expand_kernelPdS_iiPmS0__param_0,
	.param .u64 .ptr .align 1 _Z13expand_kernelPdS_iiPmS0__param_1,
	.param .u32 _Z13expand_kernelPdS_iiPmS0__param_2,
	.param .u32 _Z13expand_kernelPdS_iiPmS0__param_3,
	.param .u64 .ptr .align 1 _Z13expand_kernelPdS_iiPmS0__param_4,
	.param .u64 .ptr .align 1 _Z13expand_kernelPdS_iiPmS0__param_5
)
{
	.reg .pred 	%p<29>;
	.reg .b32 	%r<76>;
	.reg .b64 	%rd<205>;
	.reg .b64 	%fd<2>;

	ld.param.u64 	%rd105, [_Z13expand_kernelPdS_iiPmS0__param_0];
	ld.param.u64 	%rd106, [_Z13expand_kernelPdS_iiPmS0__param_1];
	ld.param.u32 	%r19, [_Z13expand_kernelPdS_iiPmS0__param_2];
	ld.param.u32 	%r18, [_Z13expand_kernelPdS_iiPmS0__param_3];
	ld.param.u64 	%rd107, [_Z13expand_kernelPdS_iiPmS0__param_4];
	ld.param.u64 	%rd108, [_Z13expand_kernelPdS_iiPmS0__param_5];
	cvta.to.global.u64 	%rd1, %rd107;
	cvta.to.global.u64 	%rd2, %rd108;
	mov.u32 	%r20, %ctaid.x;
	mov.u32 	%r21, %ntid.x;
	mov.u32 	%r22, %tid.x;
	mad.lo.s32 	%r1, %r20, %r21, %r22;
	setp.ge.s32 	%p1, %r1, %r19;
	@%p1 bra 	$L__BB11_65;
	setp.lt.s32 	%p2, %r18, 1;
	mov.b64 	%rd204, 0;
	@%p2 bra 	$L__BB11_64;
	and.b32  	%r2, %r18, 3;
	setp.lt.u32 	%p3, %r18, 4;
	mov.b64 	%rd204, 0;
	mov.b64 	%rd200, 1;
	mov.u32 	%r74, %r18;
	mov.u32 	%r75, %r1;
	@%p3 bra 	$L__BB11_38;
	add.s32 	%r70, %r18, -2;
	and.b32  	%r23, %r18, 2147483644;
	neg.s32 	%r69, %r23;
	mov.b64 	%rd204, 0;
	mov.b64 	%rd200, 1;
	mov.u32 	%r75, %r1;
$L__BB11_4:
	.pragma "nounroll";
	add.s32 	%r24, %r70, 1;
	mul.wide.u32 	%rd116, %r24, 8;
	add.s64 	%rd117, %rd2, %rd116;
	ld.global.u64 	%rd5, [%rd117];
	add.s64 	%rd118, %rd1, %rd116;
	ld.global.u64 	%rd6, [%rd118];
	setp.eq.s64 	%p4, %rd6, 1;
	mov.b64 	%rd179, 0;
	@%p4 bra 	$L__BB11_9;
	cvt.s64.s32 	%rd7, %r75;
	or.b64  	%rd119, %rd7, %rd5;
	and.b64  	%rd120, %rd119, -4294967296;
	setp.ne.s64 	%p5, %rd120, 0;
	@%p5 bra 	$L__BB11_7;
	cvt.u32.u64 	%r25, %rd5;
	cvt.u32.u64 	%r26, %rd7;
	rem.u32 	%r27, %r26, %r25;
	cvt.u64.u32 	%rd178, %r27;
	bra.uni 	$L__BB11_8;
$L__BB11_7:
	rem.u64 	%rd178, %rd7, %rd5;
$L__BB11_8:
	cvt.s64.s32 	%rd179, %rd178;
$L__BB11_9:
	mad.lo.s64 	%rd13, %rd179, %rd200, %rd204;
	mul.lo.s64 	%rd14, %rd6, %rd200;
	cvt.s64.s32 	%rd15, %r75;
	or.b64  	%rd121, %rd15, %rd5;
	and.b64  	%rd122, %rd121, -4294967296;
	setp.ne.s64 	%p6, %rd122, 0;
	@%p6 bra 	$L__BB11_11;
	cvt.u32.u64 	%r28, %rd5;
	cvt.u32.u64 	%r29, %rd15;
	div.u32 	%r30, %r29, %r28;
	cvt.u64.u32 	%rd180, %r30;
	bra.uni 	$L__BB11_12;
$L__BB11_11:
	div.u64 	%rd180, %rd15, %rd5;
$L__BB11_12:
	mul.wide.u32 	%rd124, %r70, 8;
	add.s64 	%rd125, %rd2, %rd124;
	ld.global.u64 	%rd19, [%rd125];
	add.s64 	%rd126, %rd1, %rd124;
	ld.global.u64 	%rd20, [%rd126];
	setp.eq.s64 	%p7, %rd20, 1;
	mov.b64 	%rd182, 0;
	@%p7 bra 	$L__BB11_17;
	cvt.s64.s32 	%rd21, %rd180;
	or.b64  	%rd127, %rd21, %rd19;
	and.b64  	%rd128, %rd127, -4294967296;
	setp.ne.s64 	%p8, %rd128, 0;
	@%p8 bra 	$L__BB11_15;
	cvt.u32.u64 	%r31, %rd19;
	cvt.u32.u64 	%r32, %rd21;
	rem.u32 	%r33, %r32, %r31;
	cvt.u64.u32 	%rd181, %r33;
	bra.uni 	$L__BB11_16;
$L__BB11_15:
	rem.u64 	%rd181, %rd21, %rd19;
$L__BB11_16:
	cvt.s64.s32 	%rd182, %rd181;
$L__BB11_17:
	mad.lo.s64 	%rd27, %rd182, %rd14, %rd13;
	mul.lo.s64 	%rd28, %rd20, %rd14;
	cvt.s64.s32 	%rd29, %rd180;
	or.b64  	%rd129, %rd29, %rd19;
	and.b64  	%rd130, %rd129, -4294967296;
	setp.ne.s64 	%p9, %rd130, 0;
	@%p9 bra 	$L__BB11_19;
	cvt.u32.u64 	%r34, %rd19;
	cvt.u32.u64 	%r35, %rd29;
	div.u32 	%r36, %r35, %r34;
	cvt.u64.u32 	%rd183, %r36;
	bra.uni 	$L__BB11_20;
$L__BB11_19:
	div.u64 	%rd183, %rd29, %rd19;
$L__BB11_20:
	add.s32 	%r37, %r70, -1;
	mul.wide.u32 	%rd132, %r37, 8;
	add.s64 	%rd133, %rd2, %rd132;
	ld.global.u64 	%rd33, [%rd133];
	add.s64 	%rd134, %rd1, %rd132;
	ld.global.u64 	%rd34, [%rd134];
	setp.eq.s64 	%p10, %rd34, 1;
	mov.b64 	%rd185, 0;
	@%p10 bra 	$L__BB11_25;
	cvt.s64.s32 	%rd35, %rd183;
	or.b64  	%rd135, %rd35, %rd33;
	and.b64  	%rd136, %rd135, -4294967296;
	setp.ne.s64 	%p11, %rd136, 0;
	@%p11 bra 	$L__BB11_23;
	cvt.u32.u64 	%r38, %rd33;
	cvt.u32.u64 	%r39, %rd35;
	rem.u32 	%r40, %r39, %r38;
	cvt.u64.u32 	%rd184, %r40;
	bra.uni 	$L__BB11_24;
$L__BB11_23:
	rem.u64 	%rd184, %rd35, %rd33;
$L__BB11_24:
	cvt.s64.s32 	%rd185, %rd184;
$L__BB11_25:
	mad.lo.s64 	%rd41, %rd185, %rd28, %rd27;
	mul.lo.s64 	%rd42, %rd34, %rd28;
	cvt.s64.s32 	%rd43, %rd183;
	or.b64  	%rd137, %rd43, %rd33;
	and.b64  	%rd138, %rd137, -4294967296;
	setp.ne.s64 	%p12, %rd138, 0;
	@%p12 bra 	$L__BB11_27;
	cvt.u32.u64 	%r41, %rd33;
	cvt.u32.u64 	%r42, %rd43;
	div.u32 	%r43, %r42, %r41;
	cvt.u64.u32 	%rd186, %r43;
	bra.uni 	$L__BB11_28;
$L__BB11_27:
	div.u64 	%rd186, %rd43, %rd33;
$L__BB11_28:
	add.s32 	%r44, %r70, -2;
	mul.wide.u32 	%rd140, %r44, 8;
	add.s64 	%rd141, %rd2, %rd140;
	ld.global.u64 	%rd47, [%rd141];
	add.s64 	%rd142, %rd1, %rd140;
	ld.global.u64 	%rd48, [%rd142];
	setp.eq.s64 	%p13, %rd48, 1;
	mov.b64 	%rd188, 0;
	@%p13 bra 	$L__BB11_33;
	cvt.s64.s32 	%rd49, %rd186;
	or.b64  	%rd143, %rd49, %rd47;
	and.b64  	%rd144, %rd143, -4294967296;
	setp.ne.s64 	%p14, %rd144, 0;
	@%p14 bra 	$L__BB11_31;
	cvt.u32.u64 	%r45, %rd47;
	cvt.u32.u64 	%r46, %rd49;
	rem.u32 	%r47, %r46, %r45;
	cvt.u64.u32 	%rd187, %r47;
	bra.uni 	$L__BB11_32;
$L__BB11_31:
	rem.u64 	%rd187, %rd49, %rd47;
$L__BB11_32:
	cvt.s64.s32 	%rd188, %rd187;
$L__BB11_33:
	mad.lo.s64 	%rd204, %rd188, %rd42, %rd41;
	mul.lo.s64 	%rd200, %rd48, %rd42;
	cvt.s64.s32 	%rd57, %rd186;
	or.b64  	%rd145, %rd57, %rd47;
	and.b64  	%rd146, %rd145, -4294967296;
	setp.ne.s64 	%p15, %rd146, 0;
	@%p15 bra 	$L__BB11_35;
	cvt.u32.u64 	%r48, %rd47;
	cvt.u32.u64 	%r49, %rd57;
	div.u32 	%r50, %r49, %r48;
	cvt.u64.u32 	%rd189, %r50;
	bra.uni 	$L__BB11_36;
$L__BB11_35:
	div.u64 	%rd189, %rd57, %rd47;
$L__BB11_36:
	cvt.u32.u64 	%r75, %rd189;
	add.s32 	%r70, %r70, -4;
	add.s32 	%r69, %r69, 4;
	setp.ne.s32 	%p16, %r69, 0;
	@%p16 bra 	$L__BB11_4;
	add.s32 	%r74, %r70, 2;
$L__BB11_38:
	setp.eq.s32 	%p17, %r2, 0;
	@%p17 bra 	$L__BB11_64;
	setp.eq.s32 	%p18, %r2, 1;
	@%p18 bra 	$L__BB11_57;
	add.s32 	%r51, %r74, -1;
	mul.wide.u32 	%rd149, %r51, 8;
	add.s64 	%rd150, %rd2, %rd149;
	ld.global.u64 	%rd64, [%rd150];
	add.s64 	%rd151, %rd1, %rd149;
	ld.global.u64 	%rd65, [%rd151];
	setp.eq.s64 	%p19, %rd65, 1;
	mov.b64 	%rd194, 0;
	@%p19 bra 	$L__BB11_45;
	cvt.s64.s32 	%rd66, %r75;
	or.b64  	%rd152, %rd66, %rd64;
	and.b64  	%rd153, %rd152, -4294967296;
	setp.ne.s64 	%p20, %rd153, 0;
	@%p20 bra 	$L__BB11_43;
	cvt.u32.u64 	%r52, %rd64;
	cvt.u32.u64 	%r53, %rd66;
	rem.u32 	%r54, %r53, %r52;
	cvt.u64.u32 	%rd193, %r54;
	bra.uni 	$L__BB11_44;
$L__BB11_43:
	rem.u64 	%rd193, %rd66, %rd64;
$L__BB11_44:
	cvt.s64.s32 	%rd194, %rd193;
$L__BB11_45:
	mad.lo.s64 	%rd72, %rd194, %rd200, %rd204;
	mul.lo.s64 	%rd73, %rd65, %rd200;
	cvt.s64.s32 	%rd74, %r75;
	or.b64  	%rd154, %rd74, %rd64;
	and.b64  	%rd155, %rd154, -4294967296;
	setp.ne.s64 	%p21, %rd155, 0;
	@%p21 bra 	$L__BB11_47;
	cvt.u32.u64 	%r55, %rd64;
	cvt.u32.u64 	%r56, %rd74;
	div.u32 	%r57, %r56, %r55;
	cvt.u64.u32 	%rd195, %r57;
	bra.uni 	$L__BB11_48;
$L__BB11_47:
	div.u64 	%rd195, %rd74, %rd64;
$L__BB11_48:
	add.s32 	%r74, %r74, -2;
	mul.wide.u32 	%rd157, %r74, 8;
	add.s64 	%rd158, %rd2, %rd157;
	ld.global.u64 	%rd78, [%rd158];
	add.s64 	%rd159, %rd1, %rd157;
	ld.global.u64 	%rd79, [%rd159];
	setp.eq.s64 	%p22, %rd79, 1;
	mov.b64 	%rd197, 0;
	@%p22 bra 	$L__BB11_53;
	cvt.s64.s32 	%rd80, %rd195;
	or.b64  	%rd160, %rd80, %rd78;
	and.b64  	%rd161, %rd160, -4294967296;
	setp.ne.s64 	%p23, %rd161, 0;
	@%p23 bra 	$L__BB11_51;
	cvt.u32.u64 	%r58, %rd78;
	cvt.u32.u64 	%r59, %rd80;
	rem.u32 	%r60, %r59, %r58;
	cvt.u64.u32 	%rd196, %r60;
	bra.uni 	$L__BB11_52;
$L__BB11_51:
	rem.u64 	%rd196, %rd80, %rd78;
$L__BB11_52:
	cvt.s64.s32 	%rd197, %rd196;
$L__BB11_53:
	mad.lo.s64 	%rd204, %rd197, %rd73, %rd72;
	mul.lo.s64 	%rd200, %rd79, %rd73;
	cvt.s64.s32 	%rd88, %rd195;
	or.b64  	%rd162, %rd88, %rd78;
	and.b64  	%rd163, %rd162, -4294967296;
	setp.ne.s64 	%p24, %rd163, 0;
	@%p24 bra 	$L__BB11_55;
	cvt.u32.u64 	%r61, %rd78;
	cvt.u32.u64 	%r62, %rd88;
	div.u32 	%r63, %r62, %r61;
	cvt.u64.u32 	%rd198, %r63;
	bra.uni 	$L__BB11_56;
$L__BB11_55:
	div.u64 	%rd198, %rd88, %rd78;
$L__BB11_56:
	cvt.u32.u64 	%r75, %rd198;
$L__BB11_57:
	and.b32  	%r64, %r18, 1;
	setp.eq.b32 	%p25, %r64, 1;
	not.pred 	%p26, %p25;
	@%p26 bra 	$L__BB11_64;
	add.s32 	%r65, %r74, -1;
	mul.wide.u32 	%rd165, %r65, 8;
	add.s64 	%rd95, %rd2, %rd165;
	add.s64 	%rd166, %rd1, %rd165;
	ld.global.u64 	%rd167, [%rd166];
	setp.eq.s64 	%p27, %rd167, 1;
	mov.b64 	%rd203, 0;
	@%p27 bra 	$L__BB11_63;
	ld.global.u64 	%rd96, [%rd95];
	cvt.s64.s32 	%rd97, %r75;
	or.b64  	%rd168, %rd97, %rd96;
	and.b64  	%rd169, %rd168, -4294967296;
	setp.ne.s64 	%p28, %rd169, 0;
	@%p28 bra 	$L__BB11_61;
	cvt.u32.u64 	%r66, %rd96;
	cvt.u32.u64 	%r67, %rd97;
	rem.u32 	%r68, %r67, %r66;
	cvt.u64.u32 	%rd202, %r68;
	bra.uni 	$L__BB11_62;
$L__BB11_61:
	rem.u64 	%rd202, %rd97, %rd96;
$L__BB11_62:
	cvt.s64.s32 	%rd203, %rd202;
$L__BB11_63:
	mad.lo.s64 	%rd204, %rd203, %rd200, %rd204;
$L__BB11_64:
	cvta.to.global.u64 	%rd170, %rd105;
	shl.b64 	%rd171, %rd204, 3;
	add.s64 	%rd172, %rd170, %rd171;
	ld.global.f64 	%fd1, [%rd172];
	cvta.to.global.u64 	%rd173, %rd106;
	mul.wide.s32 	%rd174, %r1, 8;
	add.s64 	%rd175, %rd173, %rd174;
	st.global.f64 	[%rd175], %fd1;
$L__BB11_65:
	ret;

}
	// .globl	_Z12pad2d_kernelPdS_iiPmS0_S0_
.visible .entry _Z12pad2d_kernelPdS_iiPmS0_S0_(
	.param .u64 .ptr .align 1 _Z12pad2d_kernelPdS_iiPmS0_S0__param_0,
	.param .u64 .ptr .align 1 _Z12pad2d_kernelPdS_iiPmS0_S0__param_1,
	.param .u32 _Z12pad2d_kernelPdS_iiPmS0_S0__param_2,
	.param .u32 _Z12pad2d_kernelPdS_iiPmS0_S0__param_3,
	.param .u64 .ptr .align 1 _Z12pad2d_kernelPdS_iiPmS0_S0__param_4,
	.param .u64 .ptr .align 1 _Z12pad2d_kernelPdS_iiPmS0_S0__param_5,
	.param .u64 .ptr .align 1 _Z12pad2d_kernelPdS_iiPmS0_S0__param_6
)
{
	.reg .pred 	%p<36>;
	.reg .b32 	%r<169>;
	.reg .b64 	%rd<347>;
	.reg .b64 	%fd<2>;

	ld.param.u64 	%rd129, [_Z12pad2d_kernelPdS_iiPmS0_S0__param_0];
	ld.param.u64 	%rd130, [_Z12pad2d_kernelPdS_iiPmS0_S0__param_1];
	ld.param.u32 	%r32, [_Z12pad2d_kernelPdS_iiPmS0_S0__param_2];
	ld.param.u32 	%r31, [_Z12pad2d_kernelPdS_iiPmS0_S0__param_3];
	ld.param.u64 	%rd132, [_Z12pad2d_kernelPdS_iiPmS0_S0__param_4];
	ld.param.u64 	%rd133, [_Z12pad2d_kernelPdS_iiPmS0_S0__param_5];
	ld.param.u64 	%rd131, [_Z12pad2d_kernelPdS_iiPmS0_S0__param_6];
	cvta.to.global.u64 	%rd1, %rd132;
	cvta.to.global.u64 	%rd2, %rd133;
	mov.u32 	%r33, %tid.x;
	mul.lo.s32 	%r1, %r31, %r33;
	mov.u32 	%r34, %ctaid.x;
	mov.u32 	%r35, %ntid.x;
	mad.lo.s32 	%r2, %r34, %r35, %r33;
	setp.ge.s32 	%p1, %r2, %r32;
	@%p1 bra 	$L__BB12_73;
	shl.b32 	%r36, %r1, 2;
	mov.u32 	%r37, shared_mem;
	add.s32 	%r3, %r37, %r36;
	cvt.s64.s32 	%rd3, %r2;
	setp.lt.s32 	%p2, %r31, 1;
	@%p2 bra 	$L__BB12_58;
	and.b32  	%r4, %r31, 7;
	setp.lt.u32 	%p3, %r31, 8;
	mov.u32 	%r161, %r31;
	mov.u64 	%rd302, %rd3;
	@%p3 bra 	$L__BB12_29;
	and.b32  	%r5, %r31, 2147483640;
	mov.b32 	%r160, 0;
	mov.u32 	%r161, %r31;
	mov.u64 	%rd302, %rd3;
$L__BB12_4:
	.pragma "nounroll";
	add.s32 	%r39, %r161, -1;
	mul.wide.u32 	%rd134, %r39, 8;
	add.s64 	%rd135, %rd1, %rd134;
	ld.global.u64 	%rd5, [%rd135];
	or.b64  	%rd136, %rd302, %rd5;
	and.b64  	%rd137, %rd136, -4294967296;
	setp.ne.s64 	%p4, %rd137, 0;
	@%p4 bra 	$L__BB12_6;
	cvt.u32.u64 	%r40, %rd5;
	cvt.u32.u64 	%r41, %rd302;
	div.u32 	%r42, %r41, %r40;
	mul.lo.s32 	%r43, %r42, %r40;
	sub.s32 	%r44, %r41, %r43;
	cvt.u64.u32 	%rd303, %r42;
	cvt.u64.u32 	%rd304, %r44;
	bra.uni 	$L__BB12_7;
$L__BB12_6:
	div.u64 	%rd303, %rd302, %rd5;
	mul.lo.s64 	%rd138, %rd303, %rd5;
	sub.s64 	%rd304, %rd302, %rd138;
$L__BB12_7:
	shl.b32 	%r45, %r161, 2;
	add.s32 	%r8, %r3, %r45;
	st.shared.u32 	[%r8+-4], %rd304;
	add.s32 	%r46, %r161, -2;
	mul.wide.u32 	%rd139, %r46, 8;
	add.s64 	%rd140, %rd1, %rd139;
	ld.global.u64 	%rd12, [%rd140];
	or.b64  	%rd141, %rd303, %rd12;
	and.b64  	%rd142, %rd141, -4294967296;
	setp.ne.s64 	%p5, %rd142, 0;
	@%p5 bra 	$L__BB12_9;
	cvt.u32.u64 	%r47, %rd12;
	cvt.u32.u64 	%r48, %rd303;
	div.u32 	%r49, %r48, %r47;
	mul.lo.s32 	%r50, %r49, %r47;
	sub.s32 	%r51, %r48, %r50;
	cvt.u64.u32 	%rd305, %r49;
	cvt.u64.u32 	%rd306, %r51;
	bra.uni 	$L__BB12_10;
$L__BB12_9:
	div.u64 	%rd305, %rd303, %rd12;
	mul.lo.s64 	%rd143, %rd305, %rd12;
	sub.s64 	%rd306, %rd303, %rd143;
$L__BB12_10:
	st.shared.u32 	[%r8+-8], %rd306;
	add.s32 	%r52, %r161, -3;
	mul.wide.u32 	%rd144, %r52, 8;
	add.s64 	%rd145, %rd1, %rd144;
	ld.global.u64 	%rd19, [%rd145];
	or.b64  	%rd146, %rd305, %rd19;
	and.b64  	%rd147, %rd146, -4294967296;
	setp.ne.s64 	%p6, %rd147, 0;
	@%p6 bra 	$L__BB12_12;
	cvt.u32.u64 	%r53, %rd19;
	cvt.u32.u64 	%r54, %rd305;
	div.u32 	%r55, %r54, %r53;
	mul.lo.s32 	%r56, %r55, %r53;
	sub.s32 	%r57, %r54, %r56;
	cvt.u64.u32 	%rd307, %r55;
	cvt.u64.u32 	%rd308, %r57;
	bra.uni 	$L__BB12_13;
$L__BB12_12:
	div.u64 	%rd307, %rd305, %rd19;
	mul.lo.s64 	%rd148, %rd307, %rd19;
	sub.s64 	%rd308, %rd305, %rd148;
$L__BB12_13:
	st.shared.u32 	[%r8+-12], %rd308;
	add.s32 	%r58, %r161, -4;
	mul.wide.u32 	%rd149, %r58, 8;
	add.s64 	%rd150, %rd1, %rd149;
	ld.global.u64 	%rd26, [%rd150];
	or.b64  	%rd151, %rd307, %rd26;
	and.b64  	%rd152, %rd151, -4294967296;
	setp.ne.s64 	%p7, %rd152, 0;
	@%p7 bra 	$L__BB12_15;
	cvt.u32.u64 	%r59, %rd26;
	cvt.u32.u64 	%r60, %rd307;
	div.u32 	%r61, %r60, %r59;
	mul.lo.s32 	%r62, %r61, %r59;
	sub.s32 	%r63, %r60, %r62;
	cvt.u64.u32 	%rd309, %r61;
	cvt.u64.u32 	%rd310, %r63;
	bra.uni 	$L__BB12_16;
$L__BB12_15:
	div.u64 	%rd309, %rd307, %rd26;
	mul.lo.s64 	%rd153, %rd309, %rd26;
	sub.s64 	%rd310, %rd307, %rd153;
$L__BB12_16:
	st.shared.u32 	[%r8+-16], %rd310;
	add.s32 	%r64, %r161, -5;
	mul.wide.u32 	%rd154, %r64, 8;
	add.s64 	%rd155, %rd1, %rd154;
	ld.global.u64 	%rd33, [%rd155];
	or.b64  	%rd156, %rd309, %rd33;
	and.b64  	%rd157, %rd156, -4294967296;
	setp.ne.s64 	%p8, %rd157, 0;
	@%p8 bra 	$L__BB12_18;
	cvt.u32.u64 	%r65, %rd33;
	cvt.u32.u64 	%r66, %rd309;
	div.u32 	%r67, %r66, %r65;
	mul.lo.s32 	%r68, %r67, %r65;
	sub.s32 	%r69, %r66, %r68;
	cvt.u64.u32 	%rd311, %r67;
	cvt.u64.u32 	%rd312, %r69;
	bra.uni 	$L__BB12_19;
$L__BB12_18:
	div.u64 	%rd311, %rd309, %rd33;
	mul.lo.s64 	%rd158, %rd311, %rd33;
	sub.s64 	%rd312, %rd309, %rd158;
$L__BB12_19:
	st.shared.u32 	[%r8+-20], %rd312;
	add.s32 	%r70, %r161, -6;
	mul.wide.u32 	%rd159, %r70, 8;
	add.s64 	%rd160, %rd1, %rd159;
	ld.global.u64 	%rd40, [%rd160];
	or.b64  	%rd161, %rd311, %rd40;
	and.b64  	%rd162, %rd161, -4294967296;
	setp.ne.s64 	%p9, %rd162, 0;
	@%p9 bra 	$L__BB12_21;
	cvt.u32.u64 	%r71, %rd40;
	cvt.u32.u64 	%r72, %rd311;
	div.u32 	%r73, %r72, %r71;
	mul.lo.s32 	%r74, %r73, %r71;
	sub.s32 	%r75, %r72, %r74;
	cvt.u64.u32 	%rd313, %r73;
	cvt.u64.u32 	%rd314, %r75;
	bra.uni 	$L__BB12_22;
$L__BB12_21:
	div.u64 	%rd313, %rd311, %rd40;
	mul.lo.s64 	%rd163, %rd313, %rd40;
	sub.s64 	%rd314, %rd311, %rd163;
$L__BB12_22:
	st.shared.u32 	[%r8+-24], %rd314;
	add.s32 	%r76, %r161, -7;
	mul.wide.u32 	%rd164, %r76, 8;
	add.s64 	%rd165, %rd1, %rd164;
	ld.global.u64 	%rd47, [%rd165];
	or.b64  	%rd166, %rd313, %rd47;
	and.b64  	%rd167, %rd166, -4294967296;
	setp.ne.s64 	%p10, %rd167, 0;
	@%p10 bra 	$L__BB12_24;
	cvt.u32.u64 	%r77, %rd47;
	cvt.u32.u64 	%r78, %rd313;
	div.u32 	%r79, %r78, %r77;
	mul.lo.s32 	%r80, %r79, %r77;
	sub.s32 	%r81, %r78, %r80;
	cvt.u64.u32 	%rd315, %r79;
	cvt.u64.u32 	%rd316, %r81;
	bra.uni 	$L__BB12_25;
$L__BB12_24:
	div.u64 	%rd315, %rd313, %rd47;
	mul.lo.s64 	%rd168, %rd315, %rd47;
	sub.s64 	%rd316, %rd313, %rd168;
$L__BB12_25:
	st.shared.u32 	[%r8+-28], %rd316;
	add.s32 	%r161, %r161, -8;
	mul.wide.u32 	%rd169, %r161, 8;
	add.s64 	%rd170, %rd1, %rd169;
	ld.global.u64 	%rd54, [%rd170];
	or.b64  	%rd171, %rd315, %rd54;
	and.b64  	%rd172, %rd171, -4294967296;
	setp.ne.s64 	%p11, %rd172, 0;
	@%p11 bra 	$L__BB12_27;
	cvt.u32.u64 	%r82, %rd54;
	cvt.u32.u64 	%r83, %rd315;
	div.u32 	%r84, %r83, %r82;
	mul.lo.s32 	%r85, %r84, %r82;
	sub.s32 	%r86, %r83, %r85;
	cvt.u64.u32 	%rd302, %r84;
	cvt.u64.u32 	%rd318, %r86;
	bra.uni 	$L__BB12_28;
$L__BB12_27:
	div.u64 	%rd302, %rd315, %rd54;
	mul.lo.s64 	%rd173, %rd302, %rd54;
	sub.s64 	%rd318, %rd315, %rd173;
$L__BB12_28:
	st.shared.u32 	[%r8+-32], %rd318;
	add.s32 	%r160, %r160, 8;
	setp.ne.s32 	%p12, %r160, %r5;
	@%p12 bra 	$L__BB12_4;
$L__BB12_29:
	setp.eq.s32 	%p13, %r4, 0;
	@%p13 bra 	$L__BB12_58;
	and.b32  	%r12, %r31, 3;
	setp.lt.u32 	%p14, %r4, 4;
	@%p14 bra 	$L__BB12_44;
	add.s32 	%r87, %r161, -1;
	mul.wide.u32 	%rd174, %r87, 8;
	add.s64 	%rd175, %rd1, %rd174;
	ld.global.u64 	%rd62, [%rd175];
	or.b64  	%rd176, %rd302, %rd62;
	and.b64  	%rd177, %rd176, -4294967296;
	setp.ne.s64 	%p15, %rd177, 0;
	@%p15 bra 	$L__BB12_33;
	cvt.u32.u64 	%r88, %rd62;
	cvt.u32.u64 	%r89, %rd302;
	div.u32 	%r90, %r89, %r88;
	mul.lo.s32 	%r91, %r90, %r88;
	sub.s32 	%r92, %r89, %r91;
	cvt.u64.u32 	%rd320, %r90;
	cvt.u64.u32 	%rd321, %r92;
	bra.uni 	$L__BB12_34;
$L__BB12_33:
	div.u64 	%rd320, %rd302, %rd62;
	mul.lo.s64 	%rd178, %rd320, %rd62;
	sub.s64 	%rd321, %rd302, %rd178;
$L__BB12_34:
	shl.b32 	%r93, %r161, 2;
	add.s32 	%r13, %r3, %r93;
	st.shared.u32 	[%r13+-4], %rd321;
	add.s32 	%r94, %r161, -2;
	mul.wide.u32 	%rd179, %r94, 8;
	add.s64 	%rd180, %rd1, %rd179;
	ld.global.u64 	%rd69, [%rd180];
	or.b64  	%rd181, %rd320, %rd69;
	and.b64  	%rd182, %rd181, -4294967296;
	setp.ne.s64 	%p16, %rd182, 0;
	@%p16 bra 	$L__BB12_36;
	cvt.u32.u64 	%r95, %rd69;
	cvt.u32.u64 	%r96, %rd320;
	div.u32 	%r97, %r96, %r95;
	mul.lo.s32 	%r98, %r97, %r95;
	sub.s32 	%r99, %r96, %r98;
	cvt.u64.u32 	%rd322, %r97;
	cvt.u64.u32 	%rd323, %r99;
	bra.uni 	$L__BB12_37;
$L__BB12_36:
	div.u64 	%rd322, %rd320, %rd69;
	mul.lo.s64 	%rd183, %rd322, %rd69;
	sub.s64 	%rd323, %rd320, %rd183;
$L__BB12_37:
	st.shared.u32 	[%r13+-8], %rd323;
	add.s32 	%r100, %r161, -3;
	mul.wide.u32 	%rd184, %r100, 8;
	add.s64 	%rd185, %rd1, %rd184;
	ld.global.u64 	%rd76, [%rd185];
	or.b64  	%rd186, %rd322, %rd76;
	and.b64  	%rd187, %rd186, -4294967296;
	setp.ne.s64 	%p17, %rd187, 0;
	@%p17 bra 	$L__BB12_39;
	cvt.u32.u64 	%r101, %rd76;
	cvt.u32.u64 	%r102, %rd322;
	div.u32 	%r103, %r102, %r101;
	mul.lo.s32 	%r104, %r103, %r101;
	sub.s32 	%r105, %r102, %r104;
	cvt.u64.u32 	%rd324, %r103;
	cvt.u64.u32 	%rd325, %r105;
	bra.uni 	$L__BB12_40;
$L__BB12_39:
	div.u64 	%rd324, %rd322, %rd76;
	mul.lo.s64 	%rd188, %rd324, %rd76;
	sub.s64 	%rd325, %rd322, %rd188;
$L__BB12_40:
	st.shared.u32 	[%r13+-12], %rd325;
	add.s32 	%r161, %r161, -4;
	mul.wide.u32 	%rd189, %r161, 8;
	add.s64 	%rd190, %rd1, %rd189;
	ld.global.u64 	%rd83, [%rd190];
	or.b64  	%rd191, %rd324, %rd83;
	and.b64  	%rd192, %rd191, -4294967296;
	setp.ne.s64 	%p18, %rd192, 0;
	@%p18 bra 	$L__BB12_42;
	cvt.u32.u64 	%r106, %rd83;
	cvt.u32.u64 	%r107, %rd324;
	div.u32 	%r108, %r107, %r106;
	mul.lo.s32 	%r109, %r108, %r106;
	sub.s32 	%r110, %r107, %r109;
	cvt.u64.u32 	%rd302, %r108;
	cvt.u64.u32 	%rd327, %r110;
	bra.uni 	$L__BB12_43;
$L__BB12_42:
	div.u64 	%rd302, %rd324, %rd83;
	mul.lo.s64 	%rd193, %rd302, %rd83;
	sub.s64 	%rd327, %rd324, %rd193;
$L__BB12_43:
	st.shared.u32 	[%r13+-16], %rd327;
$L__BB12_44:
	setp.eq.s32 	%p19, %r12, 0;
	@%p19 bra 	$L__BB12_58;
	setp.eq.s32 	%p20, %r12, 1;
	@%p20 bra 	$L__BB12_53;
	add.s32 	%r111, %r161, -1;
	mul.wide.u32 	%rd194, %r111, 8;
	add.s64 	%rd195, %rd1, %rd194;
	ld.global.u64 	%rd91, [%rd195];
	or.b64  	%rd196, %rd302, %rd91;
	and.b64  	%rd197, %rd196, -4294967296;
	setp.ne.s64 	%p21, %rd197, 0;
	@%p21 bra 	$L__BB12_48;
	cvt.u32.u64 	%r112, %rd91;
	cvt.u32.u64 	%r113, %rd302;
	div.u32 	%r114, %r113, %r112;
	mul.lo.s32 	%r115, %r114, %r112;
	sub.s32 	%r116, %r113, %r115;
	cvt.u64.u32 	%rd329, %r114;
	cvt.u64.u32 	%rd330, %r116;
	bra.uni 	$L__BB12_49;
$L__BB12_48:
	div.u64 	%rd329, %rd302, %rd91;
	mul.lo.s64 	%rd198, %rd329, %rd91;
	sub.s64 	%rd330, %rd302, %rd198;
$L__BB12_49:
	shl.b32 	%r117, %r161, 2;
	add.s32 	%r16, %r3, %r117;
	st.shared.u32 	[%r16+-4], %rd330;
	add.s32 	%r161, %r161, -2;
	mul.wide.u32 	%rd199, %r161, 8;
	add.s64 	%rd200, %rd1, %rd199;
	ld.global.u64 	%rd98, [%rd200];
	or.b64  	%rd201, %rd329, %rd98;
	and.b64  	%rd202, %rd201, -4294967296;
	setp.ne.s64 	%p22, %rd202, 0;
	@%p22 bra 	$L__BB12_51;
	cvt.u32.u64 	%r118, %rd98;
	cvt.u32.u64 	%r119, %rd329;
	div.u32 	%r120, %r119, %r118;
	mul.lo.s32 	%r121, %r120, %r118;
	sub.s32 	%r122, %r119, %r121;
	cvt.u64.u32 	%rd302, %r120;
	cvt.u64.u32 	%rd332, %r122;
	bra.uni 	$L__BB12_52;
$L__BB12_51:
	div.u64 	%rd302, %rd329, %rd98;
	mul.lo.s64 	%rd203, %rd302, %rd98;
	sub.s64 	%rd332, %rd329, %rd203;
$L__BB12_52:
	st.shared.u32 	[%r16+-8], %rd332;
$L__BB12_53:
	and.b32  	%r123, %r31, 1;
	setp.eq.b32 	%p23, %r123, 1;
	not.pred 	%p24, %p23;
	@%p24 bra 	$L__BB12_58;
	add.s32 	%r124, %r161, -1;
	mul.wide.u32 	%rd204, %r124, 8;
	add.s64 	%rd205, %rd1, %rd204;
	ld.global.u64 	%rd106, [%rd205];
	or.b64  	%rd206, %rd302, %rd106;
	and.b64  	%rd207, %rd206, -4294967296;
	setp.ne.s64 	%p25, %rd207, 0;
	@%p25 bra 	$L__BB12_56;
	cvt.u32.u64 	%r125, %rd106;
	cvt.u32.u64 	%r126, %rd302;
	rem.u32 	%r127, %r126, %r125;
	cvt.u64.u32 	%rd334, %r127;
	bra.uni 	$L__BB12_57;
$L__BB12_56:
	rem.u64 	%rd334, %rd302, %rd106;
$L__BB12_57:
	shl.b32 	%r128, %r161, 2;
	add.s32 	%r129, %r3, %r128;
	st.shared.u32 	[%r129+-4], %rd334;
$L__BB12_58:
	setp.lt.s32 	%p26, %r31, 2;
	@%p26 bra 	$L__BB12_60;
	cvta.to.global.u64 	%rd208, %rd131;
	ld.global.u32 	%r130, [%rd208+16];
	shl.b32 	%r131, %r31, 2;
	add.s32 	%r132, %r3, %r131;
	ld.shared.u32 	%r133, [%r132+-8];
	add.s32 	%r134, %r133, %r130;
	st.shared.u32 	[%r132+-8], %r134;
	ld.global.u32 	%r135, [%rd208];
	ld.shared.u32 	%r136, [%r132+-4];
	add.s32 	%r137, %r136, %r135;
	st.shared.u32 	[%r132+-4], %r137;
$L__BB12_60:
	setp.lt.s32 	%p27, %r31, 1;
	mov.b64 	%rd346, 0;
	@%p27 bra 	$L__BB12_72;
	and.b32  	%r19, %r31, 7;
	setp.lt.u32 	%p28, %r31, 8;
	mov.b64 	%rd346, 0;
	mov.b64 	%rd338, 1;
	mov.u32 	%r166, %r31;
	@%p28 bra 	$L__BB12_64;
	and.b32  	%r20, %r31, 2147483640;
	mov.b32 	%r165, 0;
	mov.b64 	%rd346, 0;
	mov.b64 	%rd338, 1;
	mov.u32 	%r166, %r31;
$L__BB12_63:
	.pragma "nounroll";
	add.s32 	%r139, %r166, -1;
	mul.wide.u32 	%rd215, %r139, 8;
	add.s64 	%rd216, %rd2, %rd215;
	ld.global.u64 	%rd217, [%rd216];
	shl.b32 	%r140, %r166, 2;
	add.s32 	%r141, %r3, %r140;
	ld.shared.s32 	%rd218, [%r141+-4];
	mad.lo.s64 	%rd219, %rd338, %rd218, %rd346;
	mul.lo.s64 	%rd220, %rd217, %rd338;
	add.s32 	%r142, %r166, -2;
	mul.wide.u32 	%rd221, %r142, 8;
	add.s64 	%rd222, %rd2, %rd221;
	ld.global.u64 	%rd223, [%rd222];
	ld.shared.s32 	%rd224, [%r141+-8];
	mad.lo.s64 	%rd225, %rd220, %rd224, %rd219;
	mul.lo.s64 	%rd226, %rd223, %rd220;
	add.s32 	%r143, %r166, -3;
	mul.wide.u32 	%rd227, %r143, 8;
	add.s64 	%rd228, %rd2, %rd227;
	ld.global.u64 	%rd229, [%rd228];
	ld.shared.s32 	%rd230, [%r141+-12];
	mad.lo.s64 	%rd231, %rd226, %rd230, %rd225;
	mul.lo.s64 	%rd232, %rd229, %rd226;
	add.s32 	%r144, %r166, -4;
	mul.wide.u32 	%rd233, %r144, 8;
	add.s64 	%rd234, %rd2, %rd233;
	ld.global.u64 	%rd235, [%rd234];
	ld.shared.s32 	%rd236, [%r141+-16];
	mad.lo.s64 	%rd237, %rd232, %rd236, %rd231;
	mul.lo.s64 	%rd238, %rd235, %rd232;
	add.s32 	%r145, %r166, -5;
	mul.wide.u32 	%rd239, %r145, 8;
	add.s64 	%rd240, %rd2, %rd239;
	ld.global.u64 	%rd241, [%rd240];
	ld.shared.s32 	%rd242, [%r141+-20];
	mad.lo.s64 	%rd243, %rd238, %rd242, %rd237;
	mul.lo.s64 	%rd244, %rd241, %rd238;
	add.s32 	%r146, %r166, -6;
	mul.wide.u32 	%rd245, %r146, 8;
	add.s64 	%rd246, %rd2, %rd245;
	ld.global.u64 	%rd247, [%rd246];
	ld.shared.s32 	%rd248, [%r141+-24];
	mad.lo.s64 	%rd249, %rd244, %rd248, %rd243;
	mul.lo.s64 	%rd250, %rd247, %rd244;
	add.s32 	%r147, %r166, -7;
	mul.wide.u32 	%rd251, %r147, 8;
	add.s64 	%rd252, %rd2, %rd251;
	ld.global.u64 	%rd253, [%rd252];
	ld.shared.s32 	%rd254, [%r141+-28];
	mad.lo.s64 	%rd255, %rd250, %rd254, %rd249;
	mul.lo.s64 	%rd256, %rd253, %rd250;
	add.s32 	%r166, %r166, -8;
	mul.wide.u32 	%rd257, %r166, 8;
	add.s64 	%rd258, %rd2, %rd257;
	ld.global.u64 	%rd259, [%rd258];
	ld.shared.s32 	%rd260, [%r141+-32];
	mad.lo.s64 	%rd346, %rd256, %rd260, %rd255;
	mul.lo.s64 	%rd338, %rd259, %rd256;
	add.s32 	%r165, %r165, 8;
	setp.ne.s32 	%p29, %r165, %r20;
	@%p29 bra 	$L__BB12_63;
$L__BB12_64:
	setp.eq.s32 	%p30, %r19, 0;
	@%p30 bra 	$L__BB12_72;
	and.b32  	%r26, %r31, 3;
	setp.lt.u32 	%p31, %r19, 4;
	@%p31 bra 	$L__BB12_67;
	add.s32 	%r148, %r166, -1;
	mul.wide.u32 	%rd262, %r148, 8;
	add.s64 	%rd263, %rd2, %rd262;
	ld.global.u64 	%rd264, [%rd263];
	shl.b32 	%r149, %r166, 2;
	add.s32 	%r150, %r3, %r149;
	ld.shared.s32 	%rd265, [%r150+-4];
	mad.lo.s64 	%rd266, %rd338, %rd265, %rd346;
	mul.lo.s64 	%rd267, %rd264, %rd338;
	add.s32 	%r151, %r166, -2;
	mul.wide.u32 	%rd268, %r151, 8;
	add.s64 	%rd269, %rd2, %rd268;
	ld.global.u64 	%rd270, [%rd269];
	ld.shared.s32 	%rd271, [%r150+-8];
	mad.lo.s64 	%rd272, %rd267, %rd271, %rd266;
	mul.lo.s64 	%rd273, %rd270, %rd267;
	add.s32 	%r152, %r166, -3;
	mul.wide.u32 	%rd274, %r152, 8;
	add.s64 	%rd275, %rd2, %rd274;
	ld.global.u64 	%rd276, [%rd275];
	ld.shared.s32 	%rd277, [%r150+-12];
	mad.lo.s64 	%rd278, %rd273, %rd277, %rd272;
	mul.lo.s64 	%rd279, %rd276, %rd273;
	add.s32 	%r166, %r166, -4;
	mul.wide.u32 	%rd280, %r166, 8;
	add.s64 	%rd281, %rd2, %rd280;
	ld.global.u64 	%rd282, [%rd281];
	ld.shared.s32 	%rd283, [%r150+-16];
	mad.lo.s64 	%rd346, %rd279, %rd283, %rd278;
	mul.lo.s64 	%rd338, %rd282, %rd279;
$L__BB12_67:
	setp.eq.s32 	%p32, %r26, 0;
	@%p32 bra 	$L__BB12_72;
	setp.eq.s32 	%p33, %r26, 1;
	@%p33 bra 	$L__BB12_70;
	add.s32 	%r153, %r166, -1;
	mul.wide.u32 	%rd285, %r153, 8;
	add.s64 	%rd286, %rd2, %rd285;
	ld.global.u64 	%rd287, [%rd286];
	shl.b32 	%r154, %r166, 2;
	add.s32 	%r155, %r3, %r154;
	ld.shared.s32 	%rd288, [%r155+-4];
	mad.lo.s64 	%rd289, %rd338, %rd288, %rd346;
	mul.lo.s64 	%rd290, %rd287, %rd338;
	add.s32 	%r166, %r166, -2;
	mul.wide.u32 	%rd291, %r166, 8;
	add.s64 	%rd292, %rd2, %rd291;
	ld.global.u64 	%rd293, [%rd292];
	ld.shared.s32 	%rd294, [%r155+-8];
	mad.lo.s64 	%rd346, %rd290, %rd294, %rd289;
	mul.lo.s64 	%rd338, %rd293, %rd290;
$L__BB12_70:
	and.b32  	%r156, %r31, 1;
	setp.eq.b32 	%p34, %r156, 1;
	not.pred 	%p35, %p34;
	@%p35 bra 	$L__BB12_72;
	shl.b32 	%r157, %r166, 2;
	add.s32 	%r158, %r3, %r157;
	ld.shared.s32 	%rd295, [%r158+-4];
	mad.lo.s64 	%rd346, %rd338, %rd295, %rd346;
$L__BB12_72:
	cvta.to.global.u64 	%rd296, %rd129;
	shl.b64 	%rd297, %rd3, 3;
	add.s64 	%rd298, %rd296, %rd297;
	ld.global.f64 	%fd1, [%rd298];
	cvta.to.global.u64 	%rd299, %rd130;
	shl.b64 	%rd300, %rd346, 3;
	add.s64 	%rd301, %rd299, %rd300;
	st.global.f64 	[%rd301], %fd1;
$L__BB12_73:
	ret;

}
	// .globl	_Z14permute_kernelPdS_iiPmS0_S0_
.visible .entry _Z14permute_kernelPdS_iiPmS0_S0_(
	.param .u64 .ptr .align 1 _Z14permute_kernelPdS_iiPmS0_S0__param_0,
	.param .u64 .ptr .align 1 _Z14permute_kernelPdS_iiPmS0_S0__param_1,
	.param .u32 _Z14permute_kernelPdS_iiPmS0_S0__param_2,
	.param .u32 _Z14permute_kernelPdS_iiPmS0_S0__param_3,
	.param .u64 .ptr .align 1 _Z14permute_kernelPdS_iiPmS0_S0__param_4,
	.param .u64 .ptr .align 1 _Z14permute_kernelPdS_iiPmS0_S0__param_5,
	.param .u64 .ptr .align 1 _Z14permute_kernelPdS_iiPmS0_S0__param_6
)
{
	.reg .pred 	%p<34>;
	.reg .b32 	%r<200>;
	.reg .b64 	%rd<363>;
	.reg .b64 	%fd<2>;

	ld.param.u64 	%rd130, [_Z14permute_kernelPdS_iiPmS0_S0__param_0];
	ld.param.u64 	%rd131, [_Z14permute_kernelPdS_iiPmS0_S0__param_1];
	ld.param.u32 	%r33, [_Z14permute_kernelPdS_iiPmS0_S0__param_2];
	ld.param.u32 	%r32, [_Z14permute_kernelPdS_iiPmS0_S0__param_3];
	ld.param.u64 	%rd132, [_Z14permute_kernelPdS_iiPmS0_S0__param_4];
	ld.param.u64 	%rd133, [_Z14permute_kernelPdS_iiPmS0_S0__param_5];
	ld.param.u64 	%rd134, [_Z14permute_kernelPdS_iiPmS0_S0__param_6];
	cvta.to.global.u64 	%rd1, %rd132;
	cvta.to.global.u64 	%rd2, %rd134;
	cvta.to.global.u64 	%rd3, %rd133;
	mov.u32 	%r34, %tid.x;
	mul.lo.s32 	%r1, %r32, %r34;
	mov.u32 	%r35, %ctaid.x;
	mov.u32 	%r36, %ntid.x;
	mad.lo.s32 	%r2, %r35, %r36, %r34;
	setp.ge.s32 	%p1, %r2, %r33;
	@%p1 bra 	$L__BB13_48;
	cvt.s64.s32 	%rd4, %r2;
	setp.lt.s32 	%p2, %r32, 1;
	mov.b64 	%rd362, 0;
	@%p2 bra 	$L__BB13_47;
	shl.b32 	%r37, %r1, 2;
	mov.u32 	%r38, shared_mem;
	add.s32 	%r3, %r38, %r37;
	and.b32  	%r4, %r32, 7;
	setp.lt.u32 	%p3, %r32, 8;
	mov.u32 	%r193, %r32;
	mov.u64 	%rd318, %rd4;
	@%p3 bra 	$L__BB13_6;
	and.b32  	%r5, %r32, 2147483640;
	mov.b32 	%r194, 0;
	mov.u32 	%r193, %r32;
	mov.u64 	%rd318, %rd4;
$L__BB13_4:
	.pragma "nounroll";
	add.s32 	%r40, %r193, -1;
	mul.wide.u32 	%rd136, %r40, 8;
	add.s64 	%rd137, %rd1, %rd136;
	ld.global.u64 	%rd55, [%rd137];
	or.b64  	%rd138, %rd318, %rd55;
	and.b64  	%rd139, %rd138, -4294967296;
	setp.ne.s64 	%p4, %rd139, 0;
	@%p4 bra 	$L__BB13_49;
	cvt.u32.u64 	%r41, %rd55;
	cvt.u32.u64 	%r42, %rd318;
	div.u32 	%r43, %r42, %r41;
	mul.lo.s32 	%r44, %r43, %r41;
	sub.s32 	%r45, %r42, %r44;
	cvt.u64.u32 	%rd335, %r43;
	cvt.u64.u32 	%rd336, %r45;
	bra.uni 	$L__BB13_50;
$L__BB13_6:
	setp.eq.s32 	%p13, %r4, 0;
	@%p13 bra 	$L__BB13_35;
	and.b32  	%r7, %r32, 3;
	setp.lt.u32 	%p14, %r4, 4;
	@%p14 bra 	$L__BB13_21;
	add.s32 	%r88, %r193, -1;
	mul.wide.u32 	%rd176, %r88, 8;
	add.s64 	%rd177, %rd1, %rd176;
	ld.global.u64 	%rd6, [%rd177];
	or.b64  	%rd178, %rd318, %rd6;
	and.b64  	%rd179, %rd178, -4294967296;
	setp.ne.s64 	%p15, %rd179, 0;
	@%p15 bra 	$L__BB13_10;
	cvt.u32.u64 	%r89, %rd6;
	cvt.u32.u64 	%r90, %rd318;
	div.u32 	%r91, %r90, %r89;
	mul.lo.s32 	%r92, %r91, %r89;
	sub.s32 	%r93, %r90, %r92;
	cvt.u64.u32 	%rd319, %r91;
	cvt.u64.u32 	%rd320, %r93;
	bra.uni 	$L__BB13_11;
$L__BB13_10:
	div.u64 	%rd319, %rd318, %rd6;
	mul.lo.s64 	%rd180, %rd319, %rd6;
	sub.s64 	%rd320, %rd318, %rd180;
$L__BB13_11:
	shl.b32 	%r94, %r193, 2;
	add.s32 	%r8, %r3, %r94;
	st.shared.u32 	[%r8+-4], %rd320;
	add.s32 	%r95, %r193, -2;
	mul.wide.u32 	%rd181, %r95, 8;
	add.s64 	%rd182, %rd1, %rd181;
	ld.global.u64 	%rd13, [%rd182];
	or.b64  	%rd183, %rd319, %rd13;
	and.b64  	%rd184, %rd183, -4294967296;
	setp.ne.s64 	%p16, %rd184, 0;
	@%p16 bra 	$L__BB13_13;
	cvt.u32.u64 	%r96, %rd13;
	cvt.u32.u64 	%r97, %rd319;
	div.u32 	%r98, %r97, %r96;
	mul.lo.s32 	%r99, %r98, %r96;
	sub.s32 	%r100, %r97, %r99;
	cvt.u64.u32 	%rd321, %r98;
	cvt.u64.u32 	%rd322, %r100;
	bra.uni 	$L__BB13_14;
$L__BB13_13:
	div.u64 	%rd321, %rd319, %rd13;
	mul.lo.s64 	%rd185, %rd321, %rd13;
	sub.s64 	%rd322, %rd319, %rd185;
$L__BB13_14:
	st.shared.u32 	[%r8+-8], %rd322;
	add.s32 	%r101, %r193, -3;
	mul.wide.u32 	%rd186, %r101, 8;
	add.s64 	%rd187, %rd1, %rd186;
	ld.global.u64 	%rd20, [%rd187];
	or.b64  	%rd188, %rd321, %rd20;
	and.b64  	%rd189, %rd188, -4294967296;
	setp.ne.s64 	%p17, %rd189, 0;
	@%p17 bra 	$L__BB13_16;
	cvt.u32.u64 	%r102, %rd20;
	cvt.u32.u64 	%r103, %rd321;
	div.u32 	%r104, %r103, %r102;
	mul.lo.s32 	%r105, %r104, %r102;
	sub.s32 	%r106, %r103, %r105;
	cvt.u64.u32 	%rd323, %r104;
	cvt.u64.u32 	%rd324, %r106;
	bra.uni 	$L__BB13_17;
$L__BB13_16:
	div.u64 	%rd323, %rd321, %rd20;
	mul.lo.s64 	%rd190, %rd323, %rd20;
	sub.s64 	%rd324, %rd321, %rd190;
$L__BB13_17:
	st.shared.u32 	[%r8+-12], %rd324;
	add.s32 	%r193, %r193, -4;
	mul.wide.u32 	%rd191, %r193, 8;
	add.s64 	%rd192, %rd1, %rd191;
	ld.global.u64 	%rd27, [%rd192];
	or.b64  	%rd193, %rd323, %rd27;
	and.b64  	%rd194, %rd193, -4294967296;
	setp.ne.s64 	%p18, %rd194, 0;
	@%p18 bra 	$L__BB13_19;
	cvt.u32.u64 	%r107, %rd27;
	cvt.u32.u64 	%r108, %rd323;
	div.u32 	%r109, %r108, %r107;
	mul.lo.s32 	%r110, %r109, %r107;
	sub.s32 	%r111, %r108, %r110;
	cvt.u64.u32 	%rd318, %r109;
	cvt.u64.u32 	%rd326, %r111;
	bra.uni 	$L__BB13_20;
$L__BB13_19:
	div.u64 	%rd318, %rd323, %rd27;
	mul.lo.s64 	%rd195, %rd318, %rd27;
	sub.s64 	%rd326, %rd323, %rd195;
$L__BB13_20:
	st.shared.u32 	[%r8+-16], %rd326;
$L__BB13_21:
	setp.eq.s32 	%p19, %r7, 0;
	@%p19 bra 	$L__BB13_35;
	setp.eq.s32 	%p20, %r7, 1;
	@%p20 bra 	$L__BB13_30;
	add.s32 	%r112, %r193, -1;
	mul.wide.u32 	%rd196, %r112, 8;
	add.s64 	%rd197, %rd1, %rd196;
	ld.global.u64 	%rd35, [%rd197];
	or.b64  	%rd198, %rd318, %rd35;
	and.b64  	%rd199, %rd198, -4294967296;
	setp.ne.s64 	%p21, %rd199, 0;
	@%p21 bra 	$L__BB13_25;
	cvt.u32.u64 	%r113, %rd35;
	cvt.u32.u64 	%r114, %rd318;
	div.u32 	%r115, %r114, %r113;
	mul.lo.s32 	%r116, %r115, %r113;
	sub.s32 	%r117, %r114, %r116;
	cvt.u64.u32 	%rd328, %r115;
	cvt.u64.u32 	%rd329, %r117;
	bra.uni 	$L__BB13_26;
$L__BB13_25:
	div.u64 	%rd328, %rd318, %rd35;
	mul.lo.s64 	%rd200, %rd328, %rd35;
	sub.s64 	%rd329, %rd318, %rd200;
$L__BB13_26:
	shl.b32 	%r118, %r193, 2;
	add.s32 	%r11, %r3, %r118;
	st.shared.u32 	[%r11+-4], %rd329;
	add.s32 	%r193, %r193, -2;
	mul.wide.u32 	%rd201, %r193, 8;
	add.s64 	%rd202, %rd1, %rd201;
	ld.global.u64 	%rd42, [%rd202];
	or.b64  	%rd203, %rd328, %rd42;
	and.b64  	%rd204, %rd203, -4294967296;
	setp.ne.s64 	%p22, %rd204, 0;
	@%p22 bra 	$L__BB13_28;
	cvt.u32.u64 	%r119, %rd42;
	cvt.u32.u64 	%r120, %rd328;
	div.u32 	%r121, %r120, %r119;
	mul.lo.s32 	%r122, %r121, %r119;
	sub.s32 	%r123, %r120, %r122;
	cvt.u64.u32 	%rd318, %r121;
	cvt.u64.u32 	%rd331, %r123;
	bra.uni 	$L__BB13_29;
$L__BB13_28:
	div.u64 	%rd318, %rd328, %rd42;
	mul.lo.s64 	%rd205, %rd318, %rd42;
	sub.s64 	%rd331, %rd328, %rd205;
$L__BB13_29:
	st.shared.u32 	[%r11+-8], %rd331;
$L__BB13_30:
	and.b32  	%r124, %r32, 1;
	setp.eq.b32 	%p23, %r124, 1;
	not.pred 	%p24, %p23;
	@%p24 bra 	$L__BB13_35;
	add.s32 	%r125, %r193, -1;
	mul.wide.u32 	%rd206, %r125, 8;
	add.s64 	%rd207, %rd1, %rd206;
	ld.global.u64 	%rd50, [%rd207];
	or.b64  	%rd208, %rd318, %rd50;
	and.b64  	%rd209, %rd208, -4294967296;
	setp.ne.s64 	%p25, %rd209, 0;
	@%p25 bra 	$L__BB13_33;
	cvt.u32.u64 	%r126, %rd50;
	cvt.u32.u64 	%r127, %rd318;
	rem.u32 	%r128, %r127, %r126;
	cvt.u64.u32 	%rd333, %r128;
	bra.uni 	$L__BB13_34;
$L__BB13_33:
	rem.u64 	%rd333, %rd318, %rd50;
$L__BB13_34:
	shl.b32 	%r129, %r193, 2;
	add.s32 	%r130, %r3, %r129;
	st.shared.u32 	[%r130+-4], %rd333;
$L__BB13_35:
	setp.lt.u32 	%p26, %r32, 8;
	mov.b64 	%rd362, 0;
	mov.b64 	%rd357, 1;
	mov.u32 	%r198, %r32;
	@%p26 bra 	$L__BB13_39;
	add.s32 	%r196, %r32, -4;
	and.b32  	%r131, %r32, 2147483640;
	neg.s32 	%r195, %r131;
	mov.b64 	%rd362, 0;
	mov.b64 	%rd357, 1;
$L__BB13_37:
	.pragma "nounroll";
	add.s32 	%r132, %r196, 3;
	mul.wide.u32 	%rd215, %r132, 8;
	add.s64 	%rd216, %rd3, %rd215;
	ld.global.u64 	%rd217, [%rd216];
	add.s64 	%rd218, %rd2, %rd215;
	ld.global.u32 	%r133, [%rd218];
	shl.b32 	%r134, %r133, 2;
	add.s32 	%r135, %r3, %r134;
	ld.shared.s32 	%rd219, [%r135];
	mad.lo.s64 	%rd220, %rd357, %rd219, %rd362;
	mul.lo.s64 	%rd221, %rd217, %rd357;
	add.s32 	%r136, %r196, 2;
	mul.wide.u32 	%rd222, %r136, 8;
	add.s64 	%rd223, %rd3, %rd222;
	ld.global.u64 	%rd224, [%rd223];
	add.s64 	%rd225, %rd2, %rd222;
	ld.global.u32 	%r137, [%rd225];
	shl.b32 	%r138, %r137, 2;
	add.s32 	%r139, %r3, %r138;
	ld.shared.s32 	%rd226, [%r139];
	mad.lo.s64 	%rd227, %rd221, %rd226, %rd220;
	mul.lo.s64 	%rd228, %rd224, %rd221;
	add.s32 	%r140, %r196, 1;
	mul.wide.u32 	%rd229, %r140, 8;
	add.s64 	%rd230, %rd3, %rd229;
	ld.global.u64 	%rd231, [%rd230];
	add.s64 	%rd232, %rd2, %rd229;
	ld.global.u32 	%r141, [%rd232];
	shl.b32 	%r142, %r141, 2;
	add.s32 	%r143, %r3, %r142;
	ld.shared.s32 	%rd233, [%r143];
	mad.lo.s64 	%rd234, %rd228, %rd233, %rd227;
	mul.lo.s64 	%rd235, %rd231, %rd228;
	add.s32 	%r144, %r196, -4;
	mul.wide.u32 	%rd236, %r196, 8;
	add.s64 	%rd237, %rd3, %rd236;
	ld.global.u64 	%rd238, [%rd237];
	add.s64 	%rd239, %rd2, %rd236;
	ld.global.u32 	%r145, [%rd239];
	shl.b32 	%r146, %r145, 2;
	add.s32 	%r147, %r3, %r146;
	ld.shared.s32 	%rd240, [%r147];
	mad.lo.s64 	%rd241, %rd235, %rd240, %rd234;
	mul.lo.s64 	%rd242, %rd238, %rd235;
	add.s32 	%r148, %r196, -1;
	mul.wide.u32 	%rd243, %r148, 8;
	add.s64 	%rd244, %rd3, %rd243;
	ld.global.u64 	%rd245, [%rd244];
	add.s64 	%rd246, %rd2, %rd243;
	ld.global.u32 	%r149, [%rd246];
	shl.b32 	%r150, %r149, 2;
	add.s32 	%r151, %r3, %r150;
	ld.shared.s32 	%rd247, [%r151];
	mad.lo.s64 	%rd248, %rd242, %rd247, %rd241;
	mul.lo.s64 	%rd249, %rd245, %rd242;
	add.s32 	%r152, %r196, -2;
	mul.wide.u32 	%rd250, %r152, 8;
	add.s64 	%rd251, %rd3, %rd250;
	ld.global.u64 	%rd252, [%rd251];
	add.s64 	%rd253, %rd2, %rd250;
	ld.global.u32 	%r153, [%rd253];
	shl.b32 	%r154, %r153, 2;
	add.s32 	%r155, %r3, %r154;
	ld.shared.s32 	%rd254, [%r155];
	mad.lo.s64 	%rd255, %rd249, %rd254, %rd248;
	mul.lo.s64 	%rd256, %rd252, %rd249;
	add.s32 	%r156, %r196, -3;
	mul.wide.u32 	%rd257, %r156, 8;
	add.s64 	%rd258, %rd3, %rd257;
	ld.global.u64 	%rd259, [%rd258];
	add.s64 	%rd260, %rd2, %rd257;
	ld.global.u32 	%r157, [%rd260];
	shl.b32 	%r158, %r157, 2;
	add.s32 	%r159, %r3, %r158;
	ld.shared.s32 	%rd261, [%r159];
	mad.lo.s64 	%rd262, %rd256, %rd261, %rd255;
	mul.lo.s64 	%rd263, %rd259, %rd256;
	mul.wide.u32 	%rd264, %r144, 8;
	add.s64 	%rd265, %rd3, %rd264;
	ld.global.u64 	%rd266, [%rd265];
	add.s64 	%rd267, %rd2, %rd264;
	ld.global.u32 	%r160, [%rd267];
	shl.b32 	%r161, %r160, 2;
	add.s32 	%r162, %r3, %r161;
	ld.shared.s32 	%rd268, [%r162];
	mad.lo.s64 	%rd362, %rd263, %rd268, %rd262;
	mul.lo.s64 	%rd357, %rd266, %rd263;
	add.s32 	%r196, %r196, -8;
	add.s32 	%r195, %r195, 8;
	setp.ne.s32 	%p27, %r195, 0;
	@%p27 bra 	$L__BB13_37;
	add.s32 	%r198, %r196, 4;
$L__BB13_39:
	setp.eq.s32 	%p28, %r4, 0;
	@%p28 bra 	$L__BB13_47;
	and.b32  	%r27, %r32, 3;
	setp.lt.u32 	%p29, %r4, 4;
	@%p29 bra 	$L__BB13_42;
	add.s32 	%r163, %r198, -1;
	mul.wide.u32 	%rd270, %r163, 8;
	add.s64 	%rd271, %rd3, %rd270;
	ld.global.u64 	%rd272, [%rd271];
	add.s64 	%rd273, %rd2, %rd270;
	ld.global.u32 	%r164, [%rd273];
	shl.b32 	%r165, %r164, 2;
	add.s32 	%r166, %r3, %r165;
	ld.shared.s32 	%rd274, [%r166];
	mad.lo.s64 	%rd275, %rd357, %rd274, %rd362;
	mul.lo.s64 	%rd276, %rd272, %rd357;
	add.s32 	%r167, %r198, -2;
	mul.wide.u32 	%rd277, %r167, 8;
	add.s64 	%rd278, %rd3, %rd277;
	ld.global.u64 	%rd279, [%rd278];
	add.s64 	%rd280, %rd2, %rd277;
	ld.global.u32 	%r168, [%rd280];
	shl.b32 	%r169, %r168, 2;
	add.s32 	%r170, %r3, %r169;
	ld.shared.s32 	%rd281, [%r170];
	mad.lo.s64 	%rd282, %rd276, %rd281, %rd275;
	mul.lo.s64 	%rd283, %rd279, %rd276;
	add.s32 	%r171, %r198, -3;
	mul.wide.u32 	%rd284, %r171, 8;
	add.s64 	%rd285, %rd3, %rd284;
	ld.global.u64 	%rd286, [%rd285];
	add.s64 	%rd287, %rd2, %rd284;
	ld.global.u32 	%r172, [%rd287];
	shl.b32 	%r173, %r172, 2;
	add.s32 	%r174, %r3, %r173;
	ld.shared.s32 	%rd288, [%r174];
	mad.lo.s64 	%rd289, %rd283, %rd288, %rd282;
	mul.lo.s64 	%rd290, %rd286, %rd283;
	add.s32 	%r198, %r198, -4;
	mul.wide.u32 	%rd291, %r198, 8;
	add.s64 	%rd292, %rd3, %rd291;
	ld.global.u64 	%rd293, [%rd292];
	add.s64 	%rd294, %rd2, %rd291;
	ld.global.u32 	%r175, [%rd294];
	shl.b32 	%r176, %r175, 2;
	add.s32 	%r177, %r3, %r176;
	ld.shared.s32 	%rd295, [%r177];
	mad.lo.s64 	%rd362, %rd290, %rd295, %rd289;
	mul.lo.s64 	%rd357, %rd293, %rd290;
$L__BB13_42:
	setp.eq.s32 	%p30, %r27, 0;
	@%p30 bra 	$L__BB13_47;
	setp.eq.s32 	%p31, %r27, 1;
	@%p31 bra 	$L__BB13_45;
	add.s32 	%r178, %r198, -1;
	mul.wide.u32 	%rd297, %r178, 8;
	add.s64 	%rd298, %rd3, %rd297;
	ld.global.u64 	%rd299, [%rd298];
	add.s64 	%rd300, %rd2, %rd297;
	ld.global.u32 	%r179, [%rd300];
	shl.b32 	%r180, %r179, 2;
	add.s32 	%r181, %r3, %r180;
	ld.shared.s32 	%rd301, [%r181];
	mad.lo.s64 	%rd302, %rd357, %rd301, %rd362;
	mul.lo.s64 	%rd303, %rd299, %rd357;
	add.s32 	%r198, %r198, -2;
	mul.wide.u32 	%rd304, %r198, 8;
	add.s64 	%rd305, %rd3, %rd304;
	ld.global.u64 	%rd306, [%rd305];
	add.s64 	%rd307, %rd2, %rd304;
	ld.global.u32 	%r182, [%rd307];
	shl.b32 	%r183, %r182, 2;
	add.s32 	%r184, %r3, %r183;
	ld.shared.s32 	%rd308, [%r184];
	mad.lo.s64 	%rd362, %rd303, %rd308, %rd302;
	mul.lo.s64 	%rd357, %rd306, %rd303;
$L__BB13_45:
	and.b32  	%r185, %r32, 1;
	setp.eq.b32 	%p32, %r185, 1;
	not.pred 	%p33, %p32;
	@%p33 bra 	$L__BB13_47;
	add.s32 	%r186, %r198, -1;
	mul.wide.u32 	%rd309, %r186, 8;
	add.s64 	%rd310, %rd2, %rd309;
	ld.global.u32 	%r187, [%rd310];
	shl.b32 	%r188, %r187, 2;
	add.s32 	%r189, %r3, %r188;
	ld.shared.s32 	%rd311, [%r189];
	mad.lo.s64 	%rd362, %rd357, %rd311, %rd362;
$L__BB13_47:
	cvta.to.global.u64 	%rd312, %rd130;
	shl.b64 	%rd313, %rd4, 3;
	add.s64 	%rd314, %rd312, %rd313;
	ld.global.f64 	%fd1, [%rd314];
	cvta.to.global.u64 	%rd315, %rd131;
	shl.b64 	%rd316, %rd362, 3;
	add.s64 	%rd317, %rd315, %rd316;
	st.global.f64 	[%rd317], %fd1;
$L__BB13_48:
	ret;
$L__BB13_49:
	div.u64 	%rd335, %rd318, %rd55;
	mul.lo.s64 	%rd140, %rd335, %rd55;
	sub.s64 	%rd336, %rd318, %rd140;
$L__BB13_50:
	shl.b32 	%r46, %r193, 2;
	add.s32 	%r18, %r3, %r46;
	st.shared.u32 	[%r18+-4], %rd336;
	add.s32 	%r47, %r193, -2;
	mul.wide.u32 	%rd141, %r47, 8;
	add.s64 	%rd142, %rd1, %rd141;
	ld.global.u64 	%rd62, [%rd142];
	or.b64  	%rd143, %rd335, %rd62;
	and.b64  	%rd144, %rd143, -4294967296;
	setp.ne.s64 	%p5, %rd144, 0;
	@%p5 bra 	$L__BB13_52;
	cvt.u32.u64 	%r48, %rd62;
	cvt.u32.u64 	%r49, %rd335;
	div.u32 	%r50, %r49, %r48;
	mul.lo.s32 	%r51, %r50, %r48;
	sub.s32 	%r52, %r49, %r51;
	cvt.u64.u32 	%rd337, %r50;
	cvt.u64.u32 	%rd338, %r52;
	bra.uni 	$L__BB13_53;
$L__BB13_52:
	div.u64 	%rd337, %rd335, %rd62;
	mul.lo.s64 	%rd145, %rd337, %rd62;
	sub.s64 	%rd338, %rd335, %rd145;
$L__BB13_53:
	st.shared.u32 	[%r18+-8], %rd338;
	add.s32 	%r53, %r193, -3;
	mul.wide.u32 	%rd146, %r53, 8;
	add.s64 	%rd147, %rd1, %rd146;
	ld.global.u64 	%rd69, [%rd147];
	or.b64  	%rd148, %rd337, %rd69;
	and.b64  	%rd149, %rd148, -4294967296;
	setp.ne.s64 	%p6, %rd149, 0;
	@%p6 bra 	$L__BB13_55;
	cvt.u32.u64 	%r54, %rd69;
	cvt.u32.u64 	%r55, %rd337;
	div.u32 	%r56, %r55, %r54;
	mul.lo.s32 	%r57, %r56, %r54;
	sub.s32 	%r58, %r55, %r57;
	cvt.u64.u32 	%rd339, %r56;
	cvt.u64.u32 	%rd340, %r58;
	bra.uni 	$L__BB13_56;
$L__BB13_55:
	div.u64 	%rd339, %rd337, %rd69;
	mul.lo.s64 	%rd150, %rd339, %rd69;
	sub.s64 	%rd340, %rd337, %rd150;
$L__BB13_56:
	st.shared.u32 	[%r18+-12], %rd340;
	add.s32 	%r59, %r193, -4;
	mul.wide.u32 	%rd151, %r59, 8;
	add.s64 	%rd152, %rd1, %rd151;
	ld.global.u64 	%rd76, [%rd152];
	or.b64  	%rd153, %rd339, %rd76;
	and.b64  	%rd154, %rd153, -4294967296;
	setp.ne.s64 	%p7, %rd154, 0;
	@%p7 bra 	$L__BB13_58;
	cvt.u32.u64 	%r60, %rd76;
	cvt.u32.u64 	%r61, %rd339;
	div.u32 	%r62, %r61, %r60;
	mul.lo.s32 	%r63, %r62, %r60;
	sub.s32 	%r64, %r61, %r63;
	cvt.u64.u32 	%rd341, %r62;
	cvt.u64.u32 	%rd342, %r64;
	bra.uni 	$L__BB13_59;
$L__BB13_58:
	div.u64 	%rd341, %rd339, %rd76;
	mul.lo.s64 	%rd155, %rd341, %rd76;
	sub.s64 	%rd342, %rd339, %rd155;
$L__BB13_59:
	st.shared.u32 	[%r18+-16], %rd342;
	add.s32 	%r65, %r193, -5;
	mul.wide.u32 	%rd156, %r65, 8;
	add.s64 	%rd157, %rd1, %rd156;
	ld.global.u64 	%rd83, [%rd157];
	or.b64  	%rd158, %rd341, %rd83;
	and.b64  	%rd159, %rd158, -4294967296;
	setp.ne.s64 	%p8, %rd159, 0;
	@%p8 bra 	$L__BB13_61;
	cvt.u32.u64 	%r66, %rd83;
	cvt.u32.u64 	%r67, %rd341;
	div.u32 	%r68, %r67, %r66;
	mul.lo.s32 	%r69, %r68, %r66;
	sub.s32 	%r70, %r67, %r69;
	cvt.u64.u32 	%rd343, %r68;
	cvt.u64.u32 	%rd344, %r70;
	bra.uni 	$L__BB13_62;
$L__BB13_61:
	div.u64 	%rd343, %rd341, %rd83;
	mul.lo.s64 	%rd160, %rd343, %rd83;
	sub.s64 	%rd344, %rd341, %rd160;
$L__BB13_62:
	st.shared.u32 	[%r18+-20], %rd344;
	add.s32 	%r71, %r193, -6;
	mul.wide.u32 	%rd161, %r71, 8;
	add.s64 	%rd162, %rd1, %rd161;
	ld.global.u64 	%rd90, [%rd162];
	or.b64  	%rd163, %rd343, %rd90;
	and.b64  	%rd164, %rd163, -4294967296;
	setp.ne.s64 	%p9, %rd164, 0;
	@%p9 bra 	$L__BB13_64;
	cvt.u32.u64 	%r72, %rd90;
	cvt.u32.u64 	%r73, %rd343;
	div.u32 	%r74, %r73, %r72;
	mul.lo.s32 	%r75, %r74, %r72;
	sub.s32 	%r76, %r73, %r75;
	cvt.u64.u32 	%rd345, %r74;
	cvt.u64.u32 	%rd346, %r76;
	bra.uni 	$L__BB13_65;
$L__BB13_64:
	div.u64 	%rd345, %rd343, %rd90;
	mul.lo.s64 	%rd165, %rd345, %rd90;
	sub.s64 	%rd346, %rd343, %rd165;
$L__BB13_65:
	st.shared.u32 	[%r18+-24], %rd346;
	add.s32 	%r77, %r193, -7;
	mul.wide.u32 	%rd166, %r77, 8;
	add.s64 	%rd167, %rd1, %rd166;
	ld.global.u64 	%rd97, [%rd167];
	or.b64  	%rd168, %rd345, %rd97;
	and.b64  	%rd169, %rd168, -4294967296;
	setp.ne.s64 	%p10, %rd169, 0;
	@%p10 bra 	$L__BB13_67;
	cvt.u32.u64 	%r78, %rd97;
	cvt.u32.u64 	%r79, %rd345;
	div.u32 	%r80, %r79, %r78;
	mul.lo.s32 	%r81, %r80, %r78;
	sub.s32 	%r82, %r79, %r81;
	cvt.u64.u32 	%rd347, %r80;
	cvt.u64.u32 	%rd348, %r82;
	bra.uni 	$L__BB13_68;
$L__BB13_67:
	div.u64 	%rd347, %rd345, %rd97;
	mul.lo.s64 	%rd170, %rd347, %rd97;
	sub.s64 	%rd348, %rd345, %rd170;
$L__BB13_68:
	st.shared.u32 	[%r18+-28], %rd348;
	add.s32 	%r193, %r193, -8;
	mul.wide.u32 	%rd171, %r193, 8;
	add.s64 	%rd172, %rd1, %rd171;
	ld.global.u64 	%rd104, [%rd172];
	or.b64  	%rd173, %rd347, %rd104;
	and.b64  	%rd174, %rd173, -4294967296;
	setp.ne.s64 	%p11, %rd174, 0;
	@%p11 bra 	$L__BB13_70;
	cvt.u32.u64 	%r83, %rd104;
	cvt.u32.u64 	%r84, %rd347;
	div.u32 	%r85, %r84, %r83;
	mul.lo.s32 	%r86, %r85, %r83;
	sub.s32 	%r87, %r84, %r86;
	cvt.u64.u32 	%rd318, %r85;
	cvt.u64.u32 	%rd350, %r87;
	bra.uni 	$L__BB13_71;
$L__BB13_70:
	div.u64 	%rd318, %rd347, %rd104;
	mul.lo.s64 	%rd175, %rd318, %rd104;
	sub.s64 	%rd350, %rd347, %rd175;
$L__BB13_71:
	st.shared.u32 	[%r18+-32], %rd350;
	add.s32 	%r194, %r194, 8;
	setp.eq.s32 	%p12, %r194, %r5;
	@%p12 bra 	$L__BB13_6;
	bra.uni 	$L__BB13_4;

}
	// .globl	_Z10sum_kernelPdi
.visible .entry _Z10sum_kernelPdi(
	.param .u64 .ptr .align 1 _Z10sum_kernelPdi_param_0,
	.param .u32 _Z10sum_kernelPdi_param_1
)
{
	.reg .pred 	%p<3>;
	.reg .b32 	%r<5>;

	mov.u32 	%r4, %ntid.x;
	bar.sync 	0;
	setp.lt.u32 	%p1, %r4, 2;
	@%p1 bra 	$L__BB14_2;
$L__BB14_1:
	shr.u32 	%r3, %r4, 1;
	bar.sync 	0;
	setp.gt.u32 	%p2, %r4, 3;
	mov.u32 	%r4, %r3;
	@%p2 bra 	$L__BB14_1;
$L__BB14_2:
	ret;

}


// ===== COMPILED SASS (sm_100) =====

	.target	sm_100

	.elftype	@"ET_EXEC"


//--------------------- .note.nv.tkinfo           --------------------------
	.section	.note.nv.tkinfo,"",@"SHT_NOTE"
	.sectionflags	@"SHF_NOTE_NV_TKINFO"
	.tkinfo
        /*0018*/ 	.word	0x00000002
        /*0030*/ 	.string	""
        /*0030*/ 	.string	"ptxas"
        /*0030*/ 	.string	"Cuda compilation tools, release 13.0, V13.0.88"
        /*0030*/ 	.string	"Build cuda_13.0.r13.0/compiler.36424714_0"
        /*0030*/ 	.string	"-arch sm_100 -m 64 "



//--------------------- .note.nv.cuinfo           --------------------------
	.section	.note.nv.cuinfo,"",@"SHT_NOTE"
	.sectionflags	@"SHF_NOTE_NV_CUINFO"
        /*0018*/ 	.short	0x0002
        /*001a*/ 	.short	0x0064
        /*001c*/ 	.short	0x0082
	.zero		2


//--------------------- .nv.info                  --------------------------
	.section	.nv.info,"",@"SHT_CUDA_INFO"
	.align	4


	//----- nvinfo : EIATTR_REGCOUNT
	.align		4
        /*0000*/ 	.byte	0x04, 0x2f
        /*0002*/ 	.short	(.L_1 - .L_0)
	.align		4
.L_0:
        /*0004*/ 	.word	index@(_Z10add_kernelPdS_S_i)
        /*0008*/ 	.word	0x0000000e


	//----- nvinfo : EIATTR_FRAME_SIZE
	.align		4
.L_1:
        /*000c*/ 	.byte	0x04, 0x11
        /*000e*/ 	.short	(.L_3 - .L_2)
	.align		4
.L_2:
        /*0010*/ 	.word	index@(_Z10add_kernelPdS_S_i)
        /*0014*/ 	.word	0x00000000


	//----- nvinfo : EIATTR_REGCOUNT
	.align		4
.L_3:
        /*0018*/ 	.byte	0x04, 0x2f
        /*001a*/ 	.short	(.L_5 - .L_4)
	.align		4
.L_4:
        /*001c*/ 	.word	index@(_Z10sub_kernelPdS_S_i)
        /*0020*/ 	.word	0x0000000e


	//----- nvinfo : EIATTR_FRAME_SIZE
	.align		4
.L_5:
        /*0024*/ 	.byte	0x04, 0x11
        /*0026*/ 	.short	(.L_7 - .L_6)
	.align		4
.L_6:
        /*0028*/ 	.word	index@(_Z10sub_kernelPdS_S_i)
        /*002c*/ 	.word	0x00000000


	//----- nvinfo : EIATTR_REGCOUNT
	.align		4
.L_7:
        /*0030*/ 	.byte	0x04, 0x2f
        /*0032*/ 	.short	(.L_9 - .L_8)
	.align		4
.L_8:
        /*0034*/ 	.word	index@(_Z10mul_kernelPdS_S_i)
        /*0038*/ 	.word	0x0000000e


	//----- nvinfo : EIATTR_FRAME_SIZE
	.align		4
.L_9:
        /*003c*/ 	.byte	0x04, 0x11
        /*003e*/ 	.short	(.L_11 - .L_10)
	.align		4
.L_10:
        /*0040*/ 	.word	index@(_Z10mul_kernelPdS_S_i)
        /*0044*/ 	.word	0x00000000


	//----- nvinfo : EIATTR_REGCOUNT
	.align		4
.L_11:
        /*0048*/ 	.byte	0x04, 0x2f
        /*004a*/ 	.short	(.L_13 - .L_12)
	.align		4
.L_12:
        /*004c*/ 	.word	index@(_Z10div_kernelPdS_S_i)
        /*0050*/ 	.word	0x00000019


	//----- nvinfo : EIATTR_FRAME_SIZE
	.align		4
.L_13:
        /*0054*/ 	.byte	0x04, 0x11
        /*0056*/ 	.short	(.L_15 - .L_14)
	.align		4
.L_14:
        /*0058*/ 	.word	index@($__internal_8_$__cuda_sm20_div_rn_f64_full)
        /*005c*/ 	.word	0x00000000


	//----- nvinfo : EIATTR_FRAME_SIZE
	.align		4
.L_15:
        /*0060*/ 	.byte	0x04, 0x11
        /*0062*/ 	.short	(.L_17 - .L_16)
	.align		4
.L_16:
        /*0064*/ 	.word	index@(_Z10div_kernelPdS_S_i)
        /*0068*/ 	.word	0x00000000


	//----- nvinfo : EIATTR_REGCOUNT
	.align		4
.L_17:
        /*006c*/ 	.byte	0x04, 0x2f
        /*006e*/ 	.short	(.L_19 - .L_18)
	.align		4
.L_18:
        /*0070*/ 	.word	index@(_Z11sqrt_kernelPdS_i)
        /*0074*/ 	.word	0x0000000b


	//----- nvinfo : EIATTR_FRAME_SIZE
	.align		4
.L_19:
        /*0078*/ 	.byte	0x04, 0x11
        /*007a*/ 	.short	(.L_21 - .L_20)
	.align		4
.L_20:
        /*007c*/ 	.word	index@($__internal_7_$__cuda_sm20_sqrt_rn_f32_slowpath)
        /*0080*/ 	.word	0x00000000


	//----- nvinfo : EIATTR_FRAME_SIZE
	.align		4
.L_21:
        /*0084*/ 	.byte	0x04, 0x11
        /*0086*/ 	.short	(.L_23 - .L_22)
	.align		4
.L_22:
        /*0088*/ 	.word	index@(_Z11sqrt_kernelPdS_i)
        /*008c*/ 	.word	0x00000000


	//----- nvinfo : EIATTR_REGCOUNT
	.align		4
.L_23:
        /*0090*/ 	.byte	0x04, 0x2f
        /*0092*/ 	.short	(.L_25 - .L_24)
	.align		4
.L_24:
        /*0094*/ 	.word	index@(_Z10log_kernelPdS_i)
        /*0098*/ 	.word	0x0000000a


	//----- nvinfo : EIATTR_FRAME_SIZE
	.align		4
.L_25:
        /*009c*/ 	.byte	0x04, 0x11
        /*009e*/ 	.short	(.L_27 - .L_26)
	.align		4
.L_26:
        /*00a0*/ 	.word	index@(_Z10log_kernelPdS_i)
        /*00a4*/ 	.word	0x00000000


	//----- nvinfo : EIATTR_REGCOUNT
	.align		4
.L_27:
        /*00a8*/ 	.byte	0x04, 0x2f
        /*00aa*/ 	.short	(.L_29 - .L_28)
	.align		4
.L_28:
        /*00ac*/ 	.word	index@(_Z11relu_kernelPdS_i)
        /*00b0*/ 	.word	0x0000000c


	//----- nvinfo : EIATTR_FRAME_SIZE
	.align		4
.L_29:
        /*00b4*/ 	.byte	0x04, 0x11
        /*00b6*/ 	.short	(.L_31 - .L_30)
	.align		4
.L_30:
        /*00b8*/ 	.word	index@(_Z11relu_kernelPdS_i)
        /*00bc*/ 	.word	0x00000000


	//----- nvinfo : EIATTR_REGCOUNT
	.align		4
.L_31:
        /*00c0*/ 	.byte	0x04, 0x2f
        /*00c2*/ 	.short	(.L_33 - .L_32)
	.align		4
.L_32:
        /*00c4*/ 	.word	index@(_Z14sigmoid_kernelPdS_i)
        /*00c8*/ 	.word	0x0000000e


	//----- nvinfo : EIATTR_FRAME_SIZE
	.align		4
.L_33:
        /*00cc*/ 	.byte	0x04, 0x11
        /*00ce*/ 	.short	(.L_35 - .L_34)
	.align		4
.L_34:
        /*00d0*/ 	.word	index@($__internal_6_$__cuda_sm20_dblrcp_rn_slowpath_v3)
        /*00d4*/ 	.word	0x00000000


	//----- nvinfo : EIATTR_FRAME_SIZE
	.align		4
.L_35:
        /*00d8*/ 	.byte	0x04, 0x11
        /*00da*/ 	.short	(.L_37 - .L_36)
	.align		4
.L_36:
        /*00dc*/ 	.word	index@(_Z14sigmoid_kernelPdS_i)
        /*00e0*/ 	.word	0x00000000


	//----- nvinfo : EIATTR_REGCOUNT
	.align		4
.L_37:
        /*00e4*/ 	.byte	0x04, 0x2f
        /*00e6*/ 	.short	(.L_39 - .L_38)
	.align		4
.L_38:
        /*00e8*/ 	.word	index@(_Z10max_kernelPdS_i)
        /*00ec*/ 	.word	0x0000001c


	//----- nvinfo : EIATTR_FRAME_SIZE
	.align		4
.L_39:
        /*00f0*/ 	.byte	0x04, 0x11
        /*00f2*/ 	.short	(.L_41 - .L_40)
	.align		4
.L_40:
        /*00f4*/ 	.word	index@(_Z10max_kernelPdS_i)
        /*00f8*/ 	.word	0x00000000


	//----- nvinfo : EIATTR_REGCOUNT
	.align		4
.L_41:
        /*00fc*/ 	.byte	0x04, 0x2f
        /*00fe*/ 	.short	(.L_43 - .L_42)
	.align		4
.L_42:
        /*0100*/ 	.word	index@(_Z10min_kernelPdS_i)
        /*0104*/ 	.word	0x0000001c


	//----- nvinfo : EIATTR_FRAME_SIZE
	.align		4
.L_43:
        /*0108*/ 	.byte	0x04, 0x11
        /*010a*/ 	.short	(.L_45 - .L_44)
	.align		4
.L_44:
        /*010c*/ 	.word	index@(_Z10min_kernelPdS_i)
        /*0110*/ 	.word	0x00000000


	//----- nvinfo : EIATTR_REGCOUNT
	.align		4
.L_45:
        /*0114*/ 	.byte	0x04, 0x2f
        /*0116*/ 	.short	(.L_47 - .L_46)
	.align		4
.L_46:
        /*0118*/ 	.word	index@(_Z13matmul_kernelPdS_S_iii)
        /*011c*/ 	.word	0x00000020


	//----- nvinfo : EIATTR_FRAME_SIZE
	.align		4
.L_47:
        /*0120*/ 	.byte	0x04, 0x11
        /*0122*/ 	.short	(.L_49 - .L_48)
	.align		4
.L_48:
        /*0124*/ 	.word	index@(_Z13matmul_kernelPdS_S_iii)
        /*0128*/ 	.word	0x00000000


	//----- nvinfo : EIATTR_REGCOUNT
	.align		4
.L_49:
        /*012c*/ 	.byte	0x04, 0x2f
        /*012e*/ 	.short	(.L_51 - .L_50)
	.align		4
.L_50:
        /*0130*/ 	.word	index@(_Z13expand_kernelPdS_iiPmS0_)
        /*0134*/ 	.word	0x00000020


	//----- nvinfo : EIATTR_FRAME_SIZE
	.align		4
.L_51:
        /*0138*/ 	.byte	0x04, 0x11
        /*013a*/ 	.short	(.L_53 - .L_52)
	.align		4
.L_52:
        /*013c*/ 	.word	index@($__internal_5_$__cuda_sm20_rem_u64)
        /*0140*/ 	.word	0x00000000


	//----- nvinfo : EIATTR_FRAME_SIZE
	.align		4
.L_53:
        /*0144*/ 	.byte	0x04, 0x11
        /*0146*/ 	.short	(.L_55 - .L_54)
	.align		4
.L_54:
        /*0148*/ 	.word	index@($__internal_4_$__cuda_sm20_div_u64)
        /*014c*/ 	.word	0x00000000


	//----- nvinfo : EIATTR_FRAME_SIZE
	.align		4
.L_55:
        /*0150*/ 	.byte	0x04, 0x11
        /*0152*/ 	.short	(.L_57 - .L_56)
	.align		4
.L_56:
        /*0154*/ 	.word	index@(_Z13expand_kernelPdS_iiPmS0_)
        /*0158*/ 	.word	0x00000000


	//----- nvinfo : EIATTR_REGCOUNT
	.align		4
.L_57:
        /*015c*/ 	.byte	0x04, 0x2f
        /*015e*/ 	.short	(.L_59 - .L_58)
	.align		4
.L_58:
        /*0160*/ 	.word	index@(_Z12pad2d_kernelPdS_iiPmS0_S0_)
        /*0164*/ 	.word	0x00000020


	//----- nvinfo : EIATTR_FRAME_SIZE
	.align		4
.L_59:
        /*0168*/ 	.byte	0x04, 0x11
        /*016a*/ 	.short	(.L_61 - .L_60)
	.align		4
.L_60:
        /*016c*/ 	.word	index@($__internal_3_$__cuda_sm20_rem_u64)
        /*0170*/ 	.word	0x00000000


	//----- nvinfo : EIATTR_FRAME_SIZE
	.align		4
.L_61:
        /*0174*/ 	.byte	0x04, 0x11
        /*0176*/ 	.short	(.L_63 - .L_62)
	.align		4
.L_62:
        /*0178*/ 	.word	index@($__internal_2_$__cuda_sm20_div_u64)
        /*017c*/ 	.word	0x00000000


	//----- nvinfo : EIATTR_FRAME_SIZE
	.align		4
.L_63:
        /*0180*/ 	.byte	0x04, 0x11
        /*0182*/ 	.short	(.L_65 - .L_64)
	.align		4
.L_64:
        /*0184*/ 	.word	index@(_Z12pad2d_kernelPdS_iiPmS0_S0_)
        /*0188*/ 	.word	0x00000000


	//----- nvinfo : EIATTR_REGCOUNT
	.align		4
.L_65:
        /*018c*/ 	.byte	0x04, 0x2f
        /*018e*/ 	.short	(.L_67 - .L_66)
	.align		4
.L_66:
        /*0190*/ 	.word	index@(_Z14permute_kernelPdS_iiPmS0_S0_)
        /*0194*/ 	.word	0x00000020


	//----- nvinfo : EIATTR_FRAME_SIZE
	.align		4
.L_67:
        /*0198*/ 	.byte	0x04, 0x11
        /*019a*/ 	.short	(.L_69 - .L_68)
	.align		4
.L_68:
        /*019c*/ 	.word	index@($__internal_1_$__cuda_sm20_rem_u64)
        /*01a0*/ 	.word	0x00000000


	//----- nvinfo : EIATTR_FRAME_SIZE
	.align		4
.L_69:
        /*01a4*/ 	.byte	0x04, 0x11
        /*01a6*/ 	.short	(.L_71 - .L_70)
	.align		4
.L_70:
        /*01a8*/ 	.word	index@($__internal_0_$__cuda_sm20_div_u64)
        /*01ac*/ 	.word	0x00000000


	//----- nvinfo : EIATTR_FRAME_SIZE
	.align		4
.L_71:
        /*01b0*/ 	.byte	0x04, 0x11
        /*01b2*/ 	.short	(.L_73 - .L_72)
	.align		4
.L_72:
        /*01b4*/ 	.word	index@(_Z14permute_kernelPdS_iiPmS0_S0_)
        /*01b8*/ 	.word	0x00000000


	//----- nvinfo : EIATTR_REGCOUNT
	.align		4
.L_73:
        /*01bc*/ 	.byte	0x04, 0x2f
        /*01be*/ 	.short	(.L_75 - .L_74)
	.align		4
.L_74:
        /*01c0*/ 	.word	index@(_Z10sum_kernelPdi)
        /*01c4*/ 	.word	0x00000004


	//----- nvinfo : EIATTR_FRAME_SIZE
	.align		4
.L_75:
        /*01c8*/ 	.byte	0x04, 0x11
        /*01ca*/ 	.short	(.L_77 - .L_76)
	.align		4
.L_76:
        /*01cc*/ 	.word	index@(_Z10sum_kernelPdi)
        /*01d0*/ 	.word	0x00000000


	//----- nvinfo : EIATTR_MIN_STACK_SIZE
	.align		4
.L_77:
        /*01d4*/ 	.byte	0x04, 0x12
        /*01d6*/ 	.short	(.L_79 - .L_78)
	.align		4
.L_78:
        /*01d8*/ 	.word	index@(_Z10sum_kernelPdi)
        /*01dc*/ 	.word	0x00000000


	//----- nvinfo : EIATTR_MIN_STACK_SIZE
	.align		4
.L_79:
        /*01e0*/ 	.byte	0x04, 0x12
        /*01e2*/ 	.short	(.L_81 - .L_80)
	.align		4
.L_80:
        /*01e4*/ 	.word	index@(_Z14permute_kernelPdS_iiPmS0_S0_)
        /*01e8*/ 	.word	0x00000000


	//----- nvinfo : EIATTR_MIN_STACK_SIZE
	.align		4
.L_81:
        /*01ec*/ 	.byte	0x04, 0x12
        /*01ee*/ 	.short	(.L_83 - .L_82)
	.align		4
.L_82:
        /*01f0*/ 	.word	index@(_Z12pad2d_kernelPdS_iiPmS0_S0_)
        /*01f4*/ 	.word	0x00000000


	//----- nvinfo : EIATTR_MIN_STACK_SIZE
	.align		4
.L_83:
        /*01f8*/ 	.byte	0x04, 0x12
        /*01fa*/ 	.short	(.L_85 - .L_84)
	.align		4
.L_84:
        /*01fc*/ 	.word	index@(_Z13expand_kernelPdS_iiPmS0_)
        /*0200*/ 	.word	0x00000000


	//----- nvinfo : EIATTR_MIN_STACK_SIZE
	.align		4
.L_85:
        /*0204*/ 	.byte	0x04, 0x12
        /*0206*/ 	.short	(.L_87 - .L_86)
	.align		4
.L_86:
        /*0208*/ 	.word	index@(_Z13matmul_kernelPdS_S_iii)
        /*020c*/ 	.word	0x00000000


	//----- nvinfo : EIATTR_MIN_STACK_SIZE
	.align		4
.L_87:
        /*0210*/ 	.byte	0x04, 0x12
        /*0212*/ 	.short	(.L_89 - .L_88)
	.align		4
.L_88:
        /*0214*/ 	.word	index@(_Z10min_kernelPdS_i)
        /*0218*/ 	.word	0x00000000


	//----- nvinfo : EIATTR_MIN_STACK_SIZE
	.align		4
.L_89:
        /*021c*/ 	.byte	0x04, 0x12
        /*021e*/ 	.short	(.L_91 - .L_90)
	.align		4
.L_90:
        /*0220*/ 	.word	index@(_Z10max_kernelPdS_i)
        /*0224*/ 	.word	0x00000000


	//----- nvinfo : EIATTR_MIN_STACK_SIZE
	.align		4
.L_91:
        /*0228*/ 	.byte	0x04, 0x12
        /*022a*/ 	.short	(.L_93 - .L_92)
	.align		4
.L_92:
        /*022c*/ 	.word	index@(_Z14sigmoid_kernelPdS_i)
        /*0230*/ 	.word	0x00000000


	//----- nvinfo : EIATTR_MIN_STACK_SIZE
	.align		4
.L_93:
        /*0234*/ 	.byte	0x04, 0x12
        /*0236*/ 	.short	(.L_95 - .L_94)
	.align		4
.L_94:
        /*0238*/ 	.word	index@(_Z11relu_kernelPdS_i)
        /*023c*/ 	.word	0x00000000


	//----- nvinfo : EIATTR_MIN_STACK_SIZE
	.align		4
.L_95:
        /*0240*/ 	.byte	0x04, 0x12
        /*0242*/ 	.short	(.L_97 - .L_96)
	.align		4
.L_96:
        /*0244*/ 	.word	index@(_Z10log_kernelPdS_i)
        /*0248*/ 	.word	0x00000000


	//----- nvinfo : EIATTR_MIN_STACK_SIZE
	.align		4
.L_97:
        /*024c*/ 	.byte	0x04, 0x12
        /*024e*/ 	.short	(.L_99 - .L_98)
	.align		4
.L_98:
        /*0250*/ 	.word	index@(_Z11sqrt_kernelPdS_i)
        /*0254*/ 	.word	0x00000000


	//----- nvinfo : EIATTR_MIN_STACK_SIZE
	.align		4
.L_99:
        /*0258*/ 	.byte	0x04, 0x12
        /*025a*/ 	.short	(.L_101 - .L_100)
	.align		4
.L_100:
        /*025c*/ 	.word	index@(_Z10div_kernelPdS_S_i)
        /*0260*/ 	.word	0x00000000


	//----- nvinfo : EIATTR_MIN_STACK_SIZE
	.align		4
.L_101:
        /*0264*/ 	.byte	0x04, 0x12
        /*0266*/ 	.short	(.L_103 - .L_102)
	.align		4
.L_102:
        /*0268*/ 	.word	index@(_Z10mul_kernelPdS_S_i)
        /*026c*/ 	.word	0x00000000


	//----- nvinfo : EIATTR_MIN_STACK_SIZE
	.align		4
.L_103:
        /*0270*/ 	.byte	0x04, 0x12
        /*0272*/ 	.short	(.L_105 - .L_104)
	.align		4
.L_104:
        /*0274*/ 	.word	index@(_Z10sub_kernelPdS_S_i)
        /*0278*/ 	.word	0x00000000


	//----- nvinfo : EIATTR_MIN_STACK_SIZE
	.align		4
.L_105:
        /*027c*/ 	.byte	0x04, 0x12
        /*027e*/ 	.short	(.L_107 - .L_106)
	.align		4
.L_106:
        /*0280*/ 	.word	index@(_Z10add_kernelPdS_S_i)
        /*0284*/ 	.word	0x00000000
.L_107:


//--------------------- .nv.compat                --------------------------
	.section	.nv.compat,"",@"SHT_CUDA_COMPAT_INFO"
	.align	4
        /*0000*/ 	.byte	0x02, 0x09, 0x00, 0x00, 0x02, 0x02, 0x01, 0x00, 0x02, 0x05, 0x05, 0x00, 0x03, 0x07, 0x01, 0x01
        /*0010*/ 	.byte	0x02, 0x03, 0x00, 0x00, 0x02, 0x06, 0x01, 0x00, 0x04, 0x0b, 0x08, 0x00, 0x01, 0x00, 0x00, 0x00
        /*0020*/ 	.byte	0x00, 0x00, 0x00, 0x00


//--------------------- .nv.info._Z10sum_kernelPdi --------------------------
	.section	.nv.info._Z10sum_kernelPdi,"",@"SHT_CUDA_INFO"
	.sectionflags	@""
	.align	4


	//----- nvinfo : EIATTR_CUDA_API_VERSION
	.align		4
        /*0000*/ 	.byte	0x04, 0x37
        /*0002*/ 	.short	(.L_109 - .L_108)
.L_108:
        /*0004*/ 	.word	0x00000082


	//----- nvinfo : EIATTR_KPARAM_INFO
	.align		4
.L_109:
        /*0008*/ 	.byte	0x04, 0x17
        /*000a*/ 	.short	(.L_111 - .L_110)
.L_110:
        /*000c*/ 	.word	0x00000000
        /*0010*/ 	.short	0x0001
        /*0012*/ 	.short	0x0008
        /*0014*/ 	.byte	0x00, 0xf0, 0x11, 0x00


	//----- nvinfo : EIATTR_KPARAM_INFO
	.align		4
.L_111:
        /*0018*/ 	.byte	0x04, 0x17
        /*001a*/ 	.short	(.L_113 - .L_112)
.L_112:
        /*001c*/ 	.word	0x00000000
        /*0020*/ 	.short	0x0000
        /*0022*/ 	.short	0x0000
        /*0024*/ 	.byte	0x00, 0xf5, 0x21, 0x00


	//----- nvinfo : EIATTR_SPARSE_MMA_MASK
	.align		4
.L_113:
        /*0028*/ 	.byte	0x03, 0x50
        /*002a*/ 	.short	0x0000


	//----- nvinfo : EIATTR_MAXREG_COUNT
	.align		4
        /*002c*/ 	.byte	0x03, 0x1b
        /*002e*/ 	.short	0x00ff


	//----- nvinfo : EIATTR_NUM_BARRIERS
	.align		4
        /*0030*/ 	.byte	0x02, 0x4c
        /*0032*/ 	.byte	0x01
	.zero		1


	//----- nvinfo : EIATTR_MERCURY_ISA_VERSION
	.align		4
        /*0034*/ 	.byte	0x03, 0x5f
        /*0036*/ 	.short	0x0101


	//----- nvinfo : EIATTR_VRC_CTA_INIT_COUNT
	.align		4
        /*0038*/ 	.byte	0x02, 0x4a
	.zero		1
	.zero		1


	//----- nvinfo : EIATTR_EXIT_INSTR_OFFSETS
	.align		4
        /*003c*/ 	.byte	0x04, 0x1c
        /*003e*/ 	.short	(.L_115 - .L_114)


	//   ....[0]....
.L_114:
        /*0040*/ 	.word	0x00000040


	//   ....[1]....
        /*0044*/ 	.word	0x00000090


	//----- nvinfo : EIATTR_CBANK_PARAM_SIZE
	.align		4
.L_115:
        /*0048*/ 	.byte	0x03, 0x19
        /*004a*/ 	.short	0x000c


	//----- nvinfo : EIATTR_PARAM_CBANK
	.align		4
        /*004c*/ 	.byte	0x04, 0x0a
        /*004e*/ 	.short	(.L_117 - .L_116)
	.align		4
.L_116:
        /*0050*/ 	.word	index@(.nv.constant0._Z10sum_kernelPdi)
        /*0054*/ 	.short	0x0380
        /*0056*/ 	.short	0x000c


	//----- nvinfo : EIATTR_SW_WAR
	.align		4
.L_117:
        /*0058*/ 	.byte	0x04, 0x36
        /*005a*/ 	.short	(.L_119 - .L_118)
.L_118:
        /*005c*/ 	.word	0x00000008
.L_119:


//--------------------- .nv.info._Z14permute_kernelPdS_iiPmS0_S0_ --------------------------
	.section	.nv.info._Z14permute_kernelPdS_iiPmS0_S0_,"",@"SHT_CUDA_INFO"
	.sectionflags	@""
	.align	4


	//----- nvinfo : EIATTR_CUDA_API_VERSION
	.align		4
        /*0000*/ 	.byte	0x04, 0x37
        /*0002*/ 	.short	(.L_121 - .L_120)
.L_120:
        /*0004*/ 	.word	0x00000082


	//----- nvinfo : EIATTR_KPARAM_INFO
	.align		4
.L_121:
        /*0008*/ 	.byte	0x04, 0x17
        /*000a*/ 	.short	(.L_123 - .L_122)
.L_122:
        /*000c*/ 	.word	0x00000000
        /*0010*/ 	.short	0x0006
        /*0012*/ 	.short	0x0028
        /*0014*/ 	.byte	0x00, 0xf5, 0x21, 0x00


	//----- nvinfo : EIATTR_KPARAM_INFO
	.align		4
.L_123:
        /*0018*/ 	.byte	0x04, 0x17
        /*001a*/ 	.short	(.L_125 - .L_124)
.L_124:
        /*001c*/ 	.word	0x00000000
        /*0020*/ 	.short	0x0005
        /*0022*/ 	.short	0x0020
        /*0024*/ 	.byte	0x00, 0xf5, 0x21, 0x00


	//----- nvinfo : EIATTR_KPARAM_INFO
	.align		4
.L_125:
        /*0028*/ 	.byte	0x04, 0x17
        /*002a*/ 	.short	(.L_127 - .L_126)
.L_126:
        /*002c*/ 	.word	0x00000000
        /*0030*/ 	.short	0x0004
        /*0032*/ 	.short	0x0018
        /*0034*/ 	.byte	0x00, 0xf5, 0x21, 0x00


	//----- nvinfo : EIATTR_KPARAM_INFO
	.align		4
.L_127:
        /*0038*/ 	.byte	0x04, 0x17
        /*003a*/ 	.short	(.L_129 - .L_128)
.L_128:
        /*003c*/ 	.word	0x00000000
        /*0040*/ 	.short	0x0003
        /*0042*/ 	.short	0x0014
        /*0044*/ 	.byte	0x00, 0xf0, 0x11, 0x00


	//----- nvinfo : EIATTR_KPARAM_INFO
	.align		4
.L_129:
        /*0048*/ 	.byte	0x04, 0x17
        /*004a*/ 	.short	(.L_131 - .L_130)
.L_130:
        /*004c*/ 	.word	0x00000000
        /*0050*/ 	.short	0x0002
        /*0052*/ 	.short	0x0010
        /*0054*/ 	.byte	0x00, 0xf0, 0x11, 0x00


	//----- nvinfo : EIATTR_KPARAM_INFO
	.align		4
.L_131:
        /*0058*/ 	.byte	0x04, 0x17
        /*005a*/ 	.short	(.L_133 - .L_132)
.L_132:
        /*005c*/ 	.word	0x00000000
        /*0060*/ 	.short	0x0001
        /*0062*/ 	.short	0x0008
        /*0064*/ 	.byte	0x00, 0xf5, 0x21, 0x00


	//----- nvinfo : EIATTR_KPARAM_INFO
	.align		4
.L_133:
        /*0068*/ 	.byte	0x04, 0x17
        /*006a*/ 	.short	(.L_135 - .L_134)
.L_134:
        /*006c*/ 	.word	0x00000000
        /*0070*/ 	.short	0x0000
        /*0072*/ 	.short	0x0000
        /*0074*/ 	.byte	0x00, 0xf5, 0x21, 0x00


	//----- nvinfo : EIATTR_SPARSE_MMA_MASK
	.align		4
.L_135:
        /*0078*/ 	.byte	0x03, 0x50
        /*007a*/ 	.short	0x0000


	//----- nvinfo : EIATTR_MAXREG_COUNT
	.align		4
        /*007c*/ 	.byte	0x03, 0x1b
        /*007e*/ 	.short	0x00ff


	//----- nvinfo : EIATTR_MERCURY_ISA_VERSION
	.align		4
        /*0080*/ 	.byte	0x03, 0x5f
        /*0082*/ 	.short	0x0101


	//----- nvinfo : EIATTR_VRC_CTA_INIT_COUNT
	.align		4
        /*0084*/ 	.byte	0x02, 0x4a
	.zero		1
	.zero		1


	//----- nvinfo : EIATTR_EXIT_INSTR_OFFSETS
	.align		4
        /*0088*/ 	.byte	0x04, 0x1c
        /*008a*/ 	.short	(.L_137 - .L_136)


	//   ....[0]....
.L_136:
        /*008c*/ 	.word	0x00000070


	//   ....[1]....
        /*0090*/ 	.word	0x00003b70


	//----- nvinfo : EIATTR_CRS_STACK_SIZE
	.align		4
.L_137:
        /*0094*/ 	.byte	0x04, 0x1e
        /*0096*/ 	.short	(.L_139 - .L_138)
.L_138:
        /*0098*/ 	.word	0x00000000


	//----- nvinfo : EIATTR_CBANK_PARAM_SIZE
	.align		4
.L_139:
        /*009c*/ 	.byte	0x03, 0x19
        /*009e*/ 	.short	0x0030


	//----- nvinfo : EIATTR_PARAM_CBANK
	.align		4
        /*00a0*/ 	.byte	0x04, 0x0a
        /*00a2*/ 	.short	(.L_141 - .L_140)
	.align		4
.L_140:
        /*00a4*/ 	.word	index@(.nv.constant0._Z14permute_kernelPdS_iiPmS0_S0_)
        /*00a8*/ 	.short	0x0380
        /*00aa*/ 	.short	0x0030


	//----- nvinfo : EIATTR_SW_WAR
	.align		4
.L_141:
        /*00ac*/ 	.byte	0x04, 0x36
        /*00ae*/ 	.short	(.L_143 - .L_142)
.L_142:
        /*00b0*/ 	.word	0x00000008
.L_143:


//--------------------- .nv.info._Z12pad2d_kernelPdS_iiPmS0_S0_ --------------------------
	.section	.nv.info._Z12pad2d_kernelPdS_iiPmS0_S0_,"",@"SHT_CUDA_INFO"
	.sectionflags	@""
	.align	4


	//----- nvinfo : EIATTR_CUDA_API_VERSION
	.align		4
        /*0000*/ 	.byte	0x04, 0x37
        /*0002*/ 	.short	(.L_145 - .L_144)
.L_144:
        /*0004*/ 	.word	0x00000082


	//----- nvinfo : EIATTR_KPARAM_INFO
	.align		4
.L_145:
        /*0008*/ 	.byte	0x04, 0x17
        /*000a*/ 	.short	(.L_147 - .L_146)
.L_146:
        /*000c*/ 	.word	0x00000000
        /*0010*/ 	.short	0x0006
        /*0012*/ 	.short	0x0028
        /*0014*/ 	.byte	0x00, 0xf5, 0x21, 0x00


	//----- nvinfo : EIATTR_KPARAM_INFO
	.align		4
.L_147:
        /*0018*/ 	.byte	0x04, 0x17
        /*001a*/ 	.short	(.L_149 - .L_148)
.L_148:
        /*001c*/ 	.word	0x00000000
        /*0020*/ 	.short	0x0005
        /*0022*/ 	.short	0x0020
        /*0024*/ 	.byte	0x00, 0xf5, 0x21, 0x00


	//----- nvinfo : EIATTR_KPARAM_INFO
	.align		4
.L_149:
        /*0028*/ 	.byte	0x04, 0x17
        /*002a*/ 	.short	(.L_151 - .L_150)
.L_150:
        /*002c*/ 	.word	0x00000000
        /*0030*/ 	.short	0x0004
        /*0032*/ 	.short	0x0018
        /*0034*/ 	.byte	0x00, 0xf5, 0x21, 0x00


	//----- nvinfo : EIATTR_KPARAM_INFO
	.align		4
.L_151:
        /*0038*/ 	.byte	0x04, 0x17
        /*003a*/ 	.short	(.L_153 - .L_152)
.L_152:
        /*003c*/ 	.word	0x00000000
        /*0040*/ 	.short	0x0003
        /*0042*/ 	.short	0x0014
        /*0044*/ 	.byte	0x00, 0xf0, 0x11, 0x00


	//----- nvinfo : EIATTR_KPARAM_INFO
	.align		4
.L_153:
        /*0048*/ 	.byte	0x04, 0x17
        /*004a*/ 	.short	(.L_155 - .L_154)
.L_154:
        /*004c*/ 	.word	0x00000000
        /*0050*/ 	.short	0x0002
        /*0052*/ 	.short	0x0010
        /*0054*/ 	.byte	0x00, 0xf0, 0x11, 0x00


	//----- nvinfo : EIATTR_KPARAM_INFO
	.align		4
.L_155:
        /*0058*/ 	.byte	0x04, 0x17
        /*005a*/ 	.short	(.L_157 - .L_156)
.L_156:
        /*005c*/ 	.word	0x00000000
        /*0060*/ 	.short	0x0001
        /*0062*/ 	.short	0x0008
        /*0064*/ 	.byte	0x00, 0xf5, 0x21, 0x00


	//----- nvinfo : EIATTR_KPARAM_INFO
	.align		4
.L_157:
        /*0068*/ 	.byte	0x04, 0x17
        /*006a*/ 	.short	(.L_159 - .L_158)
.L_158:
        /*006c*/ 	.word	0x00000000
        /*0070*/ 	.short	0x0000
        /*0072*/ 	.short	0x0000
        /*0074*/ 	.byte	0x00, 0xf5, 0x21, 0x00


	//----- nvinfo : EIATTR_SPARSE_MMA_MASK
	.align		4
.L_159:
        /*0078*/ 	.byte	0x03, 0x50
        /*007a*/ 	.short	0x0000


	//----- nvinfo : EIATTR_MAXREG_COUNT
	.align		4
        /*007c*/ 	.byte	0x03, 0x1b
        /*007e*/ 	.short	0x00ff


	//----- nvinfo : EIATTR_MERCURY_ISA_VERSION
	.align		4
        /*0080*/ 	.byte	0x03, 0x5f
        /*0082*/ 	.short	0x0101


	//----- nvinfo : EIATTR_VRC_CTA_INIT_COUNT
	.align		4
        /*0084*/ 	.byte	0x02, 0x4a
	.zero		1
	.zero		1


	//----- nvinfo : EIATTR_EXIT_INSTR_OFFSETS
	.align		4
        /*0088*/ 	.byte	0x04, 0x1c
        /*008a*/ 	.short	(.L_161 - .L_160)


	//   ....[0]....
.L_160:
        /*008c*/ 	.word	0x00000070


	//   ....[1]....
        /*0090*/ 	.word	0x00003900


	//----- nvinfo : EIATTR_CRS_STACK_SIZE
	.align		4
.L_161:
        /*0094*/ 	.byte	0x04, 0x1e
        /*0096*/ 	.short	(.L_163 - .L_162)
.L_162:
        /*0098*/ 	.word	0x00000000


	//----- nvinfo : EIATTR_CBANK_PARAM_SIZE
	.align		4
.L_163:
        /*009c*/ 	.byte	0x03, 0x19
        /*009e*/ 	.short	0x0030


	//----- nvinfo : EIATTR_PARAM_CBANK
	.align		4
        /*00a0*/ 	.byte	0x04, 0x0a
        /*00a2*/ 	.short	(.L_165 - .L_164)
	.align		4
.L_164:
        /*00a4*/ 	.word	index@(.nv.constant0._Z12pad2d_kernelPdS_iiPmS0_S0_)
        /*00a8*/ 	.short	0x0380
        /*00aa*/ 	.short	0x0030


	//----- nvinfo : EIATTR_SW_WAR
	.align		4
.L_165:
        /*00ac*/ 	.byte	0x04, 0x36
        /*00ae*/ 	.short	(.L_167 - .L_166)
.L_166:
        /*00b0*/ 	.word	0x00000008
.L_167:


//--------------------- .nv.info._Z13expand_kernelPdS_iiPmS0_ --------------------------
	.section	.nv.info._Z13expand_kernelPdS_iiPmS0_,"",@"SHT_CUDA_INFO"
	.sectionflags	@""
	.align	4


	//----- nvinfo : EIATTR_CUDA_API_VERSION
	.align		4
        /*0000*/ 	.byte	0x04, 0x37
        /*0002*/ 	.short	(.L_169 - .L_168)
.L_168:
        /*0004*/ 	.word	0x00000082


	//----- nvinfo : EIATTR_KPARAM_INFO
	.align		4
.L_169:
        /*0008*/ 	.byte	0x04, 0x17
        /*000a*/ 	.short	(.L_171 - .L_170)
.L_170:
        /*000c*/ 	.word	0x00000000
        /*0010*/ 	.short	0x0005
        /*0012*/ 	.short	0x0020
        /*0014*/ 	.byte	0x00, 0xf5, 0x21, 0x00


	//----- nvinfo : EIATTR_KPARAM_INFO
	.align		4
.L_171:
        /*0018*/ 	.byte	0x04, 0x17
        /*001a*/ 	.short	(.L_173 - .L_172)
.L_172:
        /*001c*/ 	.word	0x00000000
        /*0020*/ 	.short	0x0004
        /*0022*/ 	.short	0x0018
        /*0024*/ 	.byte	0x00, 0xf5, 0x21, 0x00


	//----- nvinfo : EIATTR_KPARAM_INFO
	.align		4
.L_173:
        /*0028*/ 	.byte	0x04, 0x17
        /*002a*/ 	.short	(.L_175 - .L_174)
.L_174:
        /*002c*/ 	.word	0x00000000
        /*0030*/ 	.short	0x0003
        /*0032*/ 	.short	0x0014
        /*0034*/ 	.byte	0x00, 0xf0, 0x11, 0x00


	//----- nvinfo : EIATTR_KPARAM_INFO
	.align		4
.L_175:
        /*0038*/ 	.byte	0x04, 0x17
        /*003a*/ 	.short	(.L_177 - .L_176)
.L_176:
        /*003c*/ 	.word	0x00000000
        /*0040*/ 	.short	0x0002
        /*0042*/ 	.short	0x0010
        /*0044*/ 	.byte	0x00, 0xf0, 0x11, 0x00


	//----- nvinfo : EIATTR_KPARAM_INFO
	.align		4
.L_177:
        /*0048*/ 	.byte	0x04, 0x17
        /*004a*/ 	.short	(.L_179 - .L_178)
.L_178:
        /*004c*/ 	.word	0x00000000
        /*0050*/ 	.short	0x0001
        /*0052*/ 	.short	0x0008
        /*0054*/ 	.byte	0x00, 0xf5, 0x21, 0x00


	//----- nvinfo : EIATTR_KPARAM_INFO
	.align		4
.L_179:
        /*0058*/ 	.byte	0x04, 0x17
        /*005a*/ 	.short	(.L_181 - .L_180)
.L_180:
        /*005c*/ 	.word	0x00000000
        /*0060*/ 	.short	0x0000
        /*0062*/ 	.short	0x0000
        /*0064*/ 	.byte	0x00, 0xf5, 0x21, 0x00


	//----- nvinfo : EIATTR_SPARSE_MMA_MASK
	.align		4
.L_181:
        /*0068*/ 	.byte	0x03, 0x50
        /*006a*/ 	.short	0x0000


	//----- nvinfo : EIATTR_MAXREG_COUNT
	.align		4
        /*006c*/ 	.byte	0x03, 0x1b
        /*006e*/ 	.short	0x00ff


	//----- nvinfo : EIATTR_MERCURY_ISA_VERSION
	.align		4
        /*0070*/ 	.byte	0x03, 0x5f
        /*0072*/ 	.short	0x0101


	//----- nvinfo : EIATTR_VRC_CTA_INIT_COUNT
	.align		4
        /*0074*/ 	.byte	0x02, 0x4a
	.zero		1
	.zero		1


	//----- nvinfo : EIATTR_EXIT_INSTR_OFFSETS
	.align		4
        /*0078*/ 	.byte	0x04, 0x1c
        /*007a*/ 	.short	(.L_183 - .L_182)


	//   ....[0]....
.L_182:
        /*007c*/ 	.word	0x00000070


	//   ....[1]....
        /*0080*/ 	.word	0x00002390


	//----- nvinfo : EIATTR_CRS_STACK_SIZE
	.align		4
.L_183:
        /*0084*/ 	.byte	0x04, 0x1e
        /*0086*/ 	.short	(.L_185 - .L_184)
.L_184:
        /*0088*/ 	.word	0x00000000


	//----- nvinfo : EIATTR_CBANK_PARAM_SIZE
	.align		4
.L_185:
        /*008c*/ 	.byte	0x03, 0x19
        /*008e*/ 	.short	0x0028


	//----- nvinfo : EIATTR_PARAM_CBANK
	.align		4
        /*0090*/ 	.byte	0x04, 0x0a
        /*0092*/ 	.short	(.L_187 - .L_186)
	.align		4
.L_186:
        /*0094*/ 	.word	index@(.nv.constant0._Z13expand_kernelPdS_iiPmS0_)
        /*0098*/ 	.short	0x0380
        /*009a*/ 	.short	0x0028


	//----- nvinfo : EIATTR_SW_WAR
	.align		4
.L_187:
        /*009c*/ 	.byte	0x04, 0x36
        /*009e*/ 	.short	(.L_189 - .L_188)
.L_188:
        /*00a0*/ 	.word	0x00000008
.L_189:


//--------------------- .nv.info._Z13matmul_kernelPdS_S_iii --------------------------
	.section	.nv.info._Z13matmul_kernelPdS_S_iii,"",@"SHT_CUDA_INFO"
	.sectionflags	@""
	.align	4


	//----- nvinfo : EIATTR_CUDA_API_VERSION
	.align		4
        /*0000*/ 	.byte	0x04, 0x37
        /*0002*/ 	.short	(.L_191 - .L_190)
.L_190:
        /*0004*/ 	.word	0x00000082


	//----- nvinfo : EIATTR_KPARAM_INFO
	.align		4
.L_191:
        /*0008*/ 	.byte	0x04, 0x17
        /*000a*/ 	.short	(.L_193 - .L_192)
.L_192:
        /*000c*/ 	.word	0x00000000
        /*0010*/ 	.short	0x0005
        /*0012*/ 	.short	0x0020
        /*0014*/ 	.byte	0x00, 0xf0, 0x11, 0x00


	//----- nvinfo : EIATTR_KPARAM_INFO
	.align		4
.L_193:
        /*0018*/ 	.byte	0x04, 0x17
        /*001a*/ 	.short	(.L_195 - .L_194)
.L_194:
        /*001c*/ 	.word	0x00000000
        /*0020*/ 	.short	0x0004
        /*0022*/ 	.short	0x001c
        /*0024*/ 	.byte	0x00, 0xf0, 0x11, 0x00


	//----- nvinfo : EIATTR_KPARAM_INFO
	.align		4
.L_195:
        /*0028*/ 	.byte	0x04, 0x17
        /*002a*/ 	.short	(.L_197 - .L_196)
.L_196:
        /*002c*/ 	.word	0x00000000
        /*0030*/ 	.short	0x0003
        /*0032*/ 	.short	0x0018
        /*0034*/ 	.byte	0x00, 0xf0, 0x11, 0x00


	//----- nvinfo : EIATTR_KPARAM_INFO
	.align		4
.L_197:
        /*0038*/ 	.byte	0x04, 0x17
        /*003a*/ 	.short	(.L_199 - .L_198)
.L_198:
        /*003c*/ 	.word	0x00000000
        /*0040*/ 	.short	0x0002
        /*0042*/ 	.short	0x0010
        /*0044*/ 	.byte	0x00, 0xf5, 0x21, 0x00


	//----- nvinfo : EIATTR_KPARAM_INFO
	.align		4
.L_199:
        /*0048*/ 	.byte	0x04, 0x17
        /*004a*/ 	.short	(.L_201 - .L_200)
.L_200:
        /*004c*/ 	.word	0x00000000
        /*0050*/ 	.short	0x0001
        /*0052*/ 	.short	0x0008
        /*0054*/ 	.byte	0x00, 0xf5, 0x21, 0x00


	//----- nvinfo : EIATTR_KPARAM_INFO
	.align		4
.L_201:
        /*0058*/ 	.byte	0x04, 0x17
        /*005a*/ 	.short	(.L_203 - .L_202)
.L_202:
        /*005c*/ 	.word	0x00000000
        /*0060*/ 	.short	0x0000
        /*0062*/ 	.short	0x0000
        /*0064*/ 	.byte	0x00, 0xf5, 0x21, 0x00


	//----- nvinfo : EIATTR_SPARSE_MMA_MASK
	.align		4
.L_203:
        /*0068*/ 	.byte	0x03, 0x50
        /*006a*/ 	.short	0x0000


	//----- nvinfo : EIATTR_MAXREG_COUNT
	.align		4
        /*006c*/ 	.byte	0x03, 0x1b
        /*006e*/ 	.short	0x00ff


	//----- nvinfo : EIATTR_MERCURY_ISA_VERSION
	.align		4
        /*0070*/ 	.byte	0x03, 0x5f
        /*0072*/ 	.short	0x0101


	//----- nvinfo : EIATTR_VRC_CTA_INIT_COUNT
	.align		4
        /*0074*/ 	.byte	0x02, 0x4a
	.zero		1
	.zero		1


	//----- nvinfo : EIATTR_EXIT_INSTR_OFFSETS
	.align		4
        /*0078*/ 	.byte	0x04, 0x1c
        /*007a*/ 	.short	(.L_205 - .L_204)


	//   ....[0]....
.L_204:
        /*007c*/ 	.word	0x000000d0


	//   ....[1]....
        /*0080*/ 	.word	0x000008f0


	//----- nvinfo : EIATTR_CBANK_PARAM_SIZE
	.align		4
.L_205:
        /*0084*/ 	.byte	0x03, 0x19
        /*0086*/ 	.short	0x0024


	//----- nvinfo : EIATTR_PARAM_CBANK
	.align		4
        /*0088*/ 	.byte	0x04, 0x0a
        /*008a*/ 	.short	(.L_207 - .L_206)
	.align		4
.L_206:
        /*008c*/ 	.word	index@(.nv.constant0._Z13matmul_kernelPdS_S_iii)
        /*0090*/ 	.short	0x0380
        /*0092*/ 	.short	0x0024


	//----- nvinfo : EIATTR_SW_WAR
	.align		4
.L_207:
        /*0094*/ 	.byte	0x04, 0x36
        /*0096*/ 	.short	(.L_209 - .L_208)
.L_208:
        /*0098*/ 	.word	0x00000008
.L_209:


//--------------------- .nv.info._Z10min_kernelPdS_i --------------------------
	.section	.nv.info._Z10min_kernelPdS_i,"",@"SHT_CUDA_INFO"
	.sectionflags	@""
	.align	4


	//----- nvinfo : EIATTR_CUDA_API_VERSION
	.align		4
        /*0000*/ 	.byte	0x04, 0x37
        /*0002*/ 	.short	(.L_211 - .L_210)
.L_210:
        /*0004*/ 	.word	0x00000082


	//----- nvinfo : EIATTR_KPARAM_INFO
	.align		4
.L_211:
        /*0008*/ 	.byte	0x04, 0x17
        /*000a*/ 	.short	(.L_213 - .L_212)
.L_212:
        /*000c*/ 	.word	0x00000000
        /*0010*/ 	.short	0x0002
        /*0012*/ 	.short	0x0010
        /*0014*/ 	.byte	0x00, 0xf0, 0x11, 0x00


	//----- nvinfo : EIATTR_KPARAM_INFO
	.align		4
.L_213:
        /*0018*/ 	.byte	0x04, 0x17
        /*001a*/ 	.short	(.L_215 - .L_214)
.L_214:
        /*001c*/ 	.word	0x00000000
        /*0020*/ 	.short	0x0001
        /*0022*/ 	.short	0x0008
        /*0024*/ 	.byte	0x00, 0xf5, 0x21, 0x00


	//----- nvinfo : EIATTR_KPARAM_INFO
	.align		4
.L_215:
        /*0028*/ 	.byte	0x04, 0x17
        /*002a*/ 	.short	(.L_217 - .L_216)
.L_216:
        /*002c*/ 	.word	0x00000000
        /*0030*/ 	.short	0x0000
        /*0032*/ 	.short	0x0000
        /*0034*/ 	.byte	0x00, 0xf5, 0x21, 0x00


	//----- nvinfo : EIATTR_SPARSE_MMA_MASK
	.align		4
.L_217:
        /*0038*/ 	.byte	0x03, 0x50
        /*003a*/ 	.short	0x0000


	//----- nvinfo : EIATTR_MAXREG_COUNT
	.align		4
        /*003c*/ 	.byte	0x03, 0x1b
        /*003e*/ 	.short	0x00ff


	//----- nvinfo : EIATTR_NUM_BARRIERS
	.align		4
        /*0040*/ 	.byte	0x02, 0x4c
        /*0042*/ 	.byte	0x01
	.zero		1


	//----- nvinfo : EIATTR_MERCURY_ISA_VERSION
	.align		4
        /*0044*/ 	.byte	0x03, 0x5f
        /*0046*/ 	.short	0x0101


	//----- nvinfo : EIATTR_VRC_CTA_INIT_COUNT
	.align		4
        /*0048*/ 	.byte	0x02, 0x4a
	.zero		1
	.zero		1


	//----- nvinfo : EIATTR_EXIT_INSTR_OFFSETS
	.align		4
        /*004c*/ 	.byte	0x04, 0x1c
        /*004e*/ 	.short	(.L_219 - .L_218)


	//   ....[0]....
.L_218:
        /*0050*/ 	.word	0x00000870


	//   ....[1]....
        /*0054*/ 	.word	0x000008f0


	//----- nvinfo : EIATTR_CRS_STACK_SIZE
	.align		4
.L_219:
        /*0058*/ 	.byte	0x04, 0x1e
        /*005a*/ 	.short	(.L_221 - .L_220)
.L_220:
        /*005c*/ 	.word	0x00000000


	//----- nvinfo : EIATTR_CBANK_PARAM_SIZE
	.align		4
.L_221:
        /*0060*/ 	.byte	0x03, 0x19
        /*0062*/ 	.short	0x0014


	//----- nvinfo : EIATTR_PARAM_CBANK
	.align		4
        /*0064*/ 	.byte	0x04, 0x0a
        /*0066*/ 	.short	(.L_223 - .L_222)
	.align		4
.L_222:
        /*0068*/ 	.word	index@(.nv.constant0._Z10min_kernelPdS_i)
        /*006c*/ 	.short	0x0380
        /*006e*/ 	.short	0x0014


	//----- nvinfo : EIATTR_SW_WAR
	.align		4
.L_223:
        /*0070*/ 	.byte	0x04, 0x36
        /*0072*/ 	.short	(.L_225 - .L_224)
.L_224:
        /*0074*/ 	.word	0x00000008
.L_225:


//--------------------- .nv.info._Z10max_kernelPdS_i --------------------------
	.section	.nv.info._Z10max_kernelPdS_i,"",@"SHT_CUDA_INFO"
	.sectionflags	@""
	.align	4


	//----- nvinfo : EIATTR_CUDA_API_VERSION
	.align		4
        /*0000*/ 	.byte	0x04, 0x37
        /*0002*/ 	.short	(.L_227 - .L_226)
.L_226:
        /*0004*/ 	.word	0x00000082


	//----- nvinfo : EIATTR_KPARAM_INFO
	.align		4
.L_227:
        /*0008*/ 	.byte	0x04, 0x17
        /*000a*/ 	.short	(.L_229 - .L_228)
.L_228:
        /*000c*/ 	.word	0x00000000
        /*0010*/ 	.short	0x0002
        /*0012*/ 	.short	0x0010
        /*0014*/ 	.byte	0x00, 0xf0, 0x11, 0x00


	//----- nvinfo : EIATTR_KPARAM_INFO
	.align		4
.L_229:
        /*0018*/ 	.byte	0x04, 0x17
        /*001a*/ 	.short	(.L_231 - .L_230)
.L_230:
        /*001c*/ 	.word	0x00000000
        /*0020*/ 	.short	0x0001
        /*0022*/ 	.short	0x0008
        /*0024*/ 	.byte	0x00, 0xf5, 0x21, 0x00


	//----- nvinfo : EIATTR_KPARAM_INFO
	.align		4
.L_231:
        /*0028*/ 	.byte	0x04, 0x17
        /*002a*/ 	.short	(.L_233 - .L_232)
.L_232:
        /*002c*/ 	.word	0x00000000
        /*0030*/ 	.short	0x0000
        /*0032*/ 	.short	0x0000
        /*0034*/ 	.byte	0x00, 0xf5, 0x21, 0x00


	//----- nvinfo : EIATTR_SPARSE_MMA_MASK
	.align		4
.L_233:
        /*0038*/ 	.byte	0x03, 0x50
        /*003a*/ 	.short	0x0000


	//----- nvinfo : EIATTR_MAXREG_COUNT
	.align		4
        /*003c*/ 	.byte	0x03, 0x1b
        /*003e*/ 	.short	0x00ff


	//----- nvinfo : EIATTR_NUM_BARRIERS
	.align		4
        /*0040*/ 	.byte	0x02, 0x4c
        /*0042*/ 	.byte	0x01
	.zero		1


	//----- nvinfo : EIATTR_MERCURY_ISA_VERSION
	.align		4
        /*0044*/ 	.byte	0x03, 0x5f
        /*0046*/ 	.short	0x0101


	//----- nvinfo : EIATTR_VRC_CTA_INIT_COUNT
	.align		4
        /*0048*/ 	.byte	0x02, 0x4a
	.zero		1
	.zero		1


	//----- nvinfo : EIATTR_EXIT_INSTR_OFFSETS
	.align		4
        /*004c*/ 	.byte	0x04, 0x1c
        /*004e*/ 	.short	(.L_235 - .L_234)


	//   ....[0]....
.L_234:
        /*0050*/ 	.word	0x00000870


	//   ....[1]....
        /*0054*/ 	.word	0x000008f0


	//----- nvinfo : EIATTR_CRS_STACK_SIZE
	.align		4
.L_235:
        /*0058*/ 	.byte	0x04, 0x1e
        /*005a*/ 	.short	(.L_237 - .L_236)
.L_236:
        /*005c*/ 	.word	0x00000000


	//----- nvinfo : EIATTR_CBANK_PARAM_SIZE
	.align		4
.L_237:
        /*0060*/ 	.byte	0x03, 0x19
        /*0062*/ 	.short	0x0014


	//----- nvinfo : EIATTR_PARAM_CBANK
	.align		4
        /*0064*/ 	.byte	0x04, 0x0a
        /*0066*/ 	.short	(.L_239 - .L_238)
	.align		4
.L_238:
        /*0068*/ 	.word	index@(.nv.constant0._Z10max_kernelPdS_i)
        /*006c*/ 	.short	0x0380
        /*006e*/ 	.short	0x0014


	//----- nvinfo : EIATTR_SW_WAR
	.align		4
.L_239:
        /*0070*/ 	.byte	0x04, 0x36
        /*0072*/ 	.short	(.L_241 - .L_240)
.L_240:
        /*0074*/ 	.word	0x00000008
.L_241:


//--------------------- .nv.info._Z14sigmoid_kernelPdS_i --------------------------
	.section	.nv.info._Z14sigmoid_kernelPdS_i,"",@"SHT_CUDA_INFO"
	.sectionflags	@""
	.align	4


	//----- nvinfo : EIATTR_CUDA_API_VERSION
	.align		4
        /*0000*/ 	.byte	0x04, 0x37
        /*0002*/ 	.short	(.L_243 - .L_242)
.L_242:
        /*0004*/ 	.word	0x00000082


	//----- nvinfo : EIATTR_KPARAM_INFO
	.align		4
.L_243:
        /*0008*/ 	.byte	0x04, 0x17
        /*000a*/ 	.short	(.L_245 - .L_244)
.L_244:
        /*000c*/ 	.word	0x00000000
        /*0010*/ 	.short	0x0002
        /*0012*/ 	.short	0x0010
        /*0014*/ 	.byte	0x00, 0xf0, 0x11, 0x00


	//----- nvinfo : EIATTR_KPARAM_INFO
	.align		4
.L_245:
        /*0018*/ 	.byte	0x04, 0x17
        /*001a*/ 	.short	(.L_247 - .L_246)
.L_246:
        /*001c*/ 	.word	0x00000000
        /*0020*/ 	.short	0x0001
        /*0022*/ 	.short	0x0008
        /*0024*/ 	.byte	0x00, 0xf5, 0x21, 0x00


	//----- nvinfo : EIATTR_KPARAM_INFO
	.align		4
.L_247:
        /*0028*/ 	.byte	0x04, 0x17
        /*002a*/ 	.short	(.L_249 - .L_248)
.L_248:
        /*002c*/ 	.word	0x00000000
        /*0030*/ 	.short	0x0000
        /*0032*/ 	.short	0x0000
        /*0034*/ 	.byte	0x00, 0xf5, 0x21, 0x00


	//----- nvinfo : EIATTR_SPARSE_MMA_MASK
	.align		4
.L_249:
        /*0038*/ 	.byte	0x03, 0x50
        /*003a*/ 	.short	0x0000


	//----- nvinfo : EIATTR_MAXREG_COUNT
	.align		4
        /*003c*/ 	.byte	0x03, 0x1b
        /*003e*/ 	.short	0x00ff


	//----- nvinfo : EIATTR_MERCURY_ISA_VERSION
	.align		4
        /*0040*/ 	.byte	0x03, 0x5f
        /*0042*/ 	.short	0x0101


	//----- nvinfo : EIATTR_VRC_CTA_INIT_COUNT
	.align		4
        /*0044*/ 	.byte	0x02, 0x4a
	.zero		1
	.zero		1


	//----- nvinfo : EIATTR_EXIT_INSTR_OFFSETS
	.align		4
        /*0048*/ 	.byte	0x04, 0x1c
        /*004a*/ 	.short	(.L_251 - .L_250)


	//   ....[0]....
.L_250:
        /*004c*/ 	.word	0x00000070


	//   ....[1]....
        /*0050*/ 	.word	0x000002b0


	//----- nvinfo : EIATTR_CRS_STACK_SIZE
	.align		4
.L_251:
        /*0054*/ 	.byte	0x04, 0x1e
        /*0056*/ 	.short	(.L_253 - .L_252)
.L_252:
        /*0058*/ 	.word	0x00000000


	//----- nvinfo : EIATTR_CBANK_PARAM_SIZE
	.align		4
.L_253:
        /*005c*/ 	.byte	0x03, 0x19
        /*005e*/ 	.short	0x0014


	//----- nvinfo : EIATTR_PARAM_CBANK
	.align		4
        /*0060*/ 	.byte	0x04, 0x0a
        /*0062*/ 	.short	(.L_255 - .L_254)
	.align		4
.L_254:
        /*0064*/ 	.word	index@(.nv.constant0._Z14sigmoid_kernelPdS_i)
        /*0068*/ 	.short	0x0380
        /*006a*/ 	.short	0x0014


	//----- nvinfo : EIATTR_SW_WAR
	.align		4
.L_255:
        /*006c*/ 	.byte	0x04, 0x36
        /*006e*/ 	.short	(.L_257 - .L_256)
.L_256:
        /*0070*/ 	.word	0x00000008
.L_257:


//--------------------- .nv.info._Z11relu_kernelPdS_i --------------------------
	.section	.nv.info._Z11relu_kernelPdS_i,"",@"SHT_CUDA_INFO"
	.sectionflags	@""
	.align	4


	//----- nvinfo : EIATTR_CUDA_API_VERSION
	.align		4
        /*0000*/ 	.byte	0x04, 0x37
        /*0002*/ 	.short	(.L_259 - .L_258)
.L_258:
        /*0004*/ 	.word	0x00000082


	//----- nvinfo : EIATTR_KPARAM_INFO
	.align		4
.L_259:
        /*0008*/ 	.byte	0x04, 0x17
        /*000a*/ 	.short	(.L_261 - .L_260)
.L_260:
        /*000c*/ 	.word	0x00000000
        /*0010*/ 	.short	0x0002
        /*0012*/ 	.short	0x0010
        /*0014*/ 	.byte	0x00, 0xf0, 0x11, 0x00


	//----- nvinfo : EIATTR_KPARAM_INFO
	.align		4
.L_261:
        /*0018*/ 	.byte	0x04, 0x17
        /*001a*/ 	.short	(.L_263 - .L_262)
.L_262:
        /*001c*/ 	.word	0x00000000
        /*0020*/ 	.short	0x0001
        /*0022*/ 	.short	0x0008
        /*0024*/ 	.byte	0x00, 0xf5, 0x21, 0x00


	//----- nvinfo : EIATTR_KPARAM_INFO
	.align		4
.L_263:
        /*0028*/ 	.byte	0x04, 0x17
        /*002a*/ 	.short	(.L_265 - .L_264)
.L_264:
        /*002c*/ 	.word	0x00000000
        /*0030*/ 	.short	0x0000
        /*0032*/ 	.short	0x0000
        /*0034*/ 	.byte	0x00, 0xf5, 0x21, 0x00


	//----- nvinfo : EIATTR_SPARSE_MMA_MASK
	.align		4
.L_265:
        /*0038*/ 	.byte	0x03, 0x50
        /*003a*/ 	.short	0x0000


	//----- nvinfo : EIATTR_MAXREG_COUNT
	.align		4
        /*003c*/ 	.byte	0x03, 0x1b
        /*003e*/ 	.short	0x00ff


	//----- nvinfo : EIATTR_MERCURY_ISA_VERSION
	.align		4
        /*0040*/ 	.byte	0x03, 0x5f
        /*0042*/ 	.short	0x0101


	//----- nvinfo : EIATTR_VRC_CTA_INIT_COUNT
	.align		4
        /*0044*/ 	.byte	0x02, 0x4a
	.zero		1
	.zero		1


	//----- nvinfo : EIATTR_EXIT_INSTR_OFFSETS
	.align		4
        /*0048*/ 	.byte	0x04, 0x1c
        /*004a*/ 	.short	(.L_267 - .L_266)


	//   ....[0]....
.L_266:
        /*004c*/ 	.word	0x00000070


	//   ....[1]....
        /*0050*/ 	.word	0x00000120


	//----- nvinfo : EIATTR_CBANK_PARAM_SIZE
	.align		4
.L_267:
        /*0054*/ 	.byte	0x03, 0x19
        /*0056*/ 	.short	0x0014


	//----- nvinfo : EIATTR_PARAM_CBANK
	.align		4
        /*0058*/ 	.byte	0x04, 0x0a
        /*005a*/ 	.short	(.L_269 - .L_268)
	.align		4
.L_268:
        /*005c*/ 	.word	index@(.nv.constant0._Z11relu_kernelPdS_i)
        /*0060*/ 	.short	0x0380
        /*0062*/ 	.short	0x0014


	//----- nvinfo : EIATTR_SW_WAR
	.align		4
.L_269:
        /*0064*/ 	.byte	0x04, 0x36
        /*0066*/ 	.short	(.L_271 - .L_270)
.L_270:
        /*0068*/ 	.word	0x00000008
.L_271:


//--------------------- .nv.info._Z10log_kernelPdS_i --------------------------
	.section	.nv.info._Z10log_kernelPdS_i,"",@"SHT_CUDA_INFO"
	.sectionflags	@""
	.align	4


	//----- nvinfo : EIATTR_CUDA_API_VERSION
	.align		4
        /*0000*/ 	.byte	0x04, 0x37
        /*0002*/ 	.short	(.L_273 - .L_272)
.L_272:
        /*0004*/ 	.word	0x00000082


	//----- nvinfo : EIATTR_KPARAM_INFO
	.align		4
.L_273:
        /*0008*/ 	.byte	0x04, 0x17
        /*000a*/ 	.short	(.L_275 - .L_274)
.L_274:
        /*000c*/ 	.word	0x00000000
        /*0010*/ 	.short	0x0002
        /*0012*/ 	.short	0x0010
        /*0014*/ 	.byte	0x00, 0xf0, 0x11, 0x00


	//----- nvinfo : EIATTR_KPARAM_INFO
	.align		4
.L_275:
        /*0018*/ 	.byte	0x04, 0x17
        /*001a*/ 	.short	(.L_277 - .L_276)
.L_276:
        /*001c*/ 	.word	0x00000000
        /*0020*/ 	.short	0x0001
        /*0022*/ 	.short	0x0008
        /*0024*/ 	.byte	0x00, 0xf5, 0x21, 0x00


	//----- nvinfo : EIATTR_KPARAM_INFO
	.align		4
.L_277:
        /*0028*/ 	.byte	0x04, 0x17
        /*002a*/ 	.short	(.L_279 - .L_278)
.L_278:
        /*002c*/ 	.word	0x00000000
        /*0030*/ 	.short	0x0000
        /*0032*/ 	.short	0x0000
        /*0034*/ 	.byte	0x00, 0xf5, 0x21, 0x00


	//----- nvinfo : EIATTR_SPARSE_MMA_MASK
	.align		4
.L_279:
        /*0038*/ 	.byte	0x03, 0x50
        /*003a*/ 	.short	0x0000


	//----- nvinfo : EIATTR_MAXREG_COUNT
	.align		4
        /*003c*/ 	.byte	0x03, 0x1b
        /*003e*/ 	.short	0x00ff


	//----- nvinfo : EIATTR_MERCURY_ISA_VERSION
	.align		4
        /*0040*/ 	.byte	0x03, 0x5f
        /*0042*/ 	.short	0x0101


	//----- nvinfo : EIATTR_VRC_CTA_INIT_COUNT
	.align		4
        /*0044*/ 	.byte	0x02, 0x4a
	.zero		1
	.zero		1


	//----- nvinfo : EIATTR_EXIT_INSTR_OFFSETS
	.align		4
        /*0048*/ 	.byte	0x04, 0x1c
        /*004a*/ 	.short	(.L_281 - .L_280)


	//   ....[0]....
.L_280:
        /*004c*/ 	.word	0x00000070


	//   ....[1]....
        /*0050*/ 	.word	0x000002d0


	//----- nvinfo : EIATTR_CBANK_PARAM_SIZE
	.align		4
.L_281:
        /*0054*/ 	.byte	0x03, 0x19
        /*0056*/ 	.short	0x0014


	//----- nvinfo : EIATTR_PARAM_CBANK
	.align		4
        /*0058*/ 	.byte	0x04, 0x0a
        /*005a*/ 	.short	(.L_283 - .L_282)
	.align		4
.L_282:
        /*005c*/ 	.word	index@(.nv.constant0._Z10log_kernelPdS_i)
        /*0060*/ 	.short	0x0380
        /*0062*/ 	.short	0x0014


	//----- nvinfo : EIATTR_SW_WAR
	.align		4
.L_283:
        /*0064*/ 	.byte	0x04, 0x36
        /*0066*/ 	.short	(.L_285 - .L_284)
.L_284:
        /*0068*/ 	.word	0x00000008
.L_285:


//--------------------- .nv.info._Z11sqrt_kernelPdS_i --------------------------
	.section	.nv.info._Z11sqrt_kernelPdS_i,"",@"SHT_CUDA_INFO"
	.sectionflags	@""
	.align	4


	//----- nvinfo : EIATTR_CUDA_API_VERSION
	.align		4
        /*0000*/ 	.byte	0x04, 0x37
        /*0002*/ 	.short	(.L_287 - .L_286)
.L_286:
        /*0004*/ 	.word	0x00000082


	//----- nvinfo : EIATTR_KPARAM_INFO
	.align		4
.L_287:
        /*0008*/ 	.byte	0x04, 0x17
        /*000a*/ 	.short	(.L_289 - .L_288)
.L_288:
        /*000c*/ 	.word	0x00000000
        /*0010*/ 	.short	0x0002
        /*0012*/ 	.short	0x0010
        /*0014*/ 	.byte	0x00, 0xf0, 0x11, 0x00


	//----- nvinfo : EIATTR_KPARAM_INFO
	.align		4
.L_289:
        /*0018*/ 	.byte	0x04, 0x17
        /*001a*/ 	.short	(.L_291 - .L_290)
.L_290:
        /*001c*/ 	.word	0x00000000
        /*0020*/ 	.short	0x0001
        /*0022*/ 	.short	0x0008
        /*0024*/ 	.byte	0x00, 0xf5, 0x21, 0x00


	//----- nvinfo : EIATTR_KPARAM_INFO
	.align		4
.L_291:
        /*0028*/ 	.byte	0x04, 0x17
        /*002a*/ 	.short	(.L_293 - .L_292)
.L_292:
        /*002c*/ 	.word	0x00000000
        /*0030*/ 	.short	0x0000
        /*0032*/ 	.short	0x0000
        /*0034*/ 	.byte	0x00, 0xf5, 0x21, 0x00


	//----- nvinfo : EIATTR_SPARSE_MMA_MASK
	.align		4
.L_293:
        /*0038*/ 	.byte	0x03, 0x50
        /*003a*/ 	.short	0x0000


	//----- nvinfo : EIATTR_MAXREG_COUNT
	.align		4
        /*003c*/ 	.byte	0x03, 0x1b
        /*003e*/ 	.short	0x00ff


	//----- nvinfo : EIATTR_MERCURY_ISA_VERSION
	.align		4
        /*0040*/ 	.byte	0x03, 0x5f
        /*0042*/ 	.short	0x0101


	//----- nvinfo : EIATTR_VRC_CTA_INIT_COUNT
	.align		4
        /*0044*/ 	.byte	0x02, 0x4a
	.zero		1
	.zero		1


	//----- nvinfo : EIATTR_EXIT_INSTR_OFFSETS
	.align		4
        /*0048*/ 	.byte	0x04, 0x1c
        /*004a*/ 	.short	(.L_295 - .L_294)


	//   ....[0]....
.L_294:
        /*004c*/ 	.word	0x00000070


	//   ....[1]....
        /*0050*/ 	.word	0x000001f0


	//----- nvinfo : EIATTR_CRS_STACK_SIZE
	.align		4
.L_295:
        /*0054*/ 	.byte	0x04, 0x1e
        /*0056*/ 	.short	(.L_297 - .L_296)
.L_296:
        /*0058*/ 	.word	0x00000000


	//----- nvinfo : EIATTR_CBANK_PARAM_SIZE
	.align		4
.L_297:
        /*005c*/ 	.byte	0x03, 0x19
        /*005e*/ 	.short	0x0014


	//----- nvinfo : EIATTR_PARAM_CBANK
	.align		4
        /*0060*/ 	.byte	0x04, 0x0a
        /*0062*/ 	.short	(.L_299 - .L_298)
	.align		4
.L_298:
        /*0064*/ 	.word	index@(.nv.constant0._Z11sqrt_kernelPdS_i)
        /*0068*/ 	.short	0x0380
        /*006a*/ 	.short	0x0014


	//----- nvinfo : EIATTR_SW_WAR
	.align		4
.L_299:
        /*006c*/ 	.byte	0x04, 0x36
        /*006e*/ 	.short	(.L_301 - .L_300)
.L_300:
        /*0070*/ 	.word	0x00000008
.L_301:


//--------------------- .nv.info._Z10div_kernelPdS_S_i --------------------------
	.section	.nv.info._Z10div_kernelPdS_S_i,"",@"SHT_CUDA_INFO"
	.sectionflags	@""
	.align	4


	//----- nvinfo : EIATTR_CUDA_API_VERSION
	.align		4
        /*0000*/ 	.byte	0x04, 0x37
        /*0002*/ 	.short	(.L_303 - .L_302)
.L_302:
        /*0004*/ 	.word	0x00000082


	//----- nvinfo : EIATTR_KPARAM_INFO
	.align		4
.L_303:
        /*0008*/ 	.byte	0x04, 0x17
        /*000a*/ 	.short	(.L_305 - .L_304)
.L_304:
        /*000c*/ 	.word	0x00000000
        /*0010*/ 	.short	0x0003
        /*0012*/ 	.short	0x0018
        /*0014*/ 	.byte	0x00, 0xf0, 0x11, 0x00


	//----- nvinfo : EIATTR_KPARAM_INFO
	.align		4
.L_305:
        /*0018*/ 	.byte	0x04, 0x17
        /*001a*/ 	.short	(.L_307 - .L_306)
.L_306:
        /*001c*/ 	.word	0x00000000
        /*0020*/ 	.short	0x0002
        /*0022*/ 	.short	0x0010
        /*0024*/ 	.byte	0x00, 0xf5, 0x21, 0x00


	//----- nvinfo : EIATTR_KPARAM_INFO
	.align		4
.L_307:
        /*0028*/ 	.byte	0x04, 0x17
        /*002a*/ 	.short	(.L_309 - .L_308)
.L_308:
        /*002c*/ 	.word	0x00000000
        /*0030*/ 	.short	0x0001
        /*0032*/ 	.short	0x0008
        /*0034*/ 	.byte	0x00, 0xf5, 0x21, 0x00


	//----- nvinfo : EIATTR_KPARAM_INFO
	.align		4
.L_309:
        /*0038*/ 	.byte	0x04, 0x17
        /*003a*/ 	.short	(.L_311 - .L_310)
.L_310:
        /*003c*/ 	.word	0x00000000
        /*0040*/ 	.short	0x0000
        /*0042*/ 	.short	0x0000
        /*0044*/ 	.byte	0x00, 0xf5, 0x21, 0x00


	//----- nvinfo : EIATTR_SPARSE_MMA_MASK
	.align		4
.L_311:
        /*0048*/ 	.byte	0x03, 0x50
        /*004a*/ 	.short	0x0000


	//----- nvinfo : EIATTR_MAXREG_COUNT
	.align		4
        /*004c*/ 	.byte	0x03, 0x1b
        /*004e*/ 	.short	0x00ff


	//----- nvinfo : EIATTR_MERCURY_ISA_VERSION
	.align		4
        /*0050*/ 	.byte	0x03, 0x5f
        /*0052*/ 	.short	0x0101


	//----- nvinfo : EIATTR_VRC_CTA_INIT_COUNT
	.align		4
        /*0054*/ 	.byte	0x02, 0x4a
	.zero		1
	.zero		1


	//----- nvinfo : EIATTR_EXIT_INSTR_OFFSETS
	.align		4
        /*0058*/ 	.byte	0x04, 0x1c
        /*005a*/ 	.short	(.L_313 - .L_312)


	//   ....[0]....
.L_312:
        /*005c*/ 	.word	0x00000070


	//   ....[1]....
        /*0060*/ 	.word	0x00000240


	//----- nvinfo : EIATTR_CRS_STACK_SIZE
	.align		4
.L_313:
        /*0064*/ 	.byte	0x04, 0x1e
        /*0066*/ 	.short	(.L_315 - .L_314)
.L_314:
        /*0068*/ 	.word	0x00000000


	//----- nvinfo : EIATTR_CBANK_PARAM_SIZE
	.align		4
.L_315:
        /*006c*/ 	.byte	0x03, 0x19
        /*006e*/ 	.short	0x001c


	//----- nvinfo : EIATTR_PARAM_CBANK
	.align		4
        /*0070*/ 	.byte	0x04, 0x0a
        /*0072*/ 	.short	(.L_317 - .L_316)
	.align		4
.L_316:
        /*0074*/ 	.word	index@(.nv.constant0._Z10div_kernelPdS_S_i)
        /*0078*/ 	.short	0x0380
        /*007a*/ 	.short	0x001c


	//----- nvinfo : EIATTR_SW_WAR
	.align		4
.L_317:
        /*007c*/ 	.byte	0x04, 0x36
        /*007e*/ 	.short	(.L_319 - .L_318)
.L_318:
        /*0080*/ 	.word	0x00000008
.L_319:


//--------------------- .nv.info._Z10mul_kernelPdS_S_i --------------------------
	.section	.nv.info._Z10mul_kernelPdS_S_i,"",@"SHT_CUDA_INFO"
	.sectionflags	@""
	.align	4


	//----- nvinfo : EIATTR_CUDA_API_VERSION
	.align		4
        /*0000*/ 	.byte	0x04, 0x37
        /*0002*/ 	.short	(.L_321 - .L_320)
.L_320:
        /*0004*/ 	.word	0x00000082


	//----- nvinfo : EIATTR_KPARAM_INFO
	.align		4
.L_321:
        /*0008*/ 	.byte	0x04, 0x17
        /*000a*/ 	.short	(.L_323 - .L_322)
.L_322:
        /*000c*/ 	.word	0x00000000
        /*0010*/ 	.short	0x0003
        /*0012*/ 	.short	0x0018
        /*0014*/ 	.byte	0x00, 0xf0, 0x11, 0x00


	//----- nvinfo : EIATTR_KPARAM_INFO
	.align		4
.L_323:
        /*0018*/ 	.byte	0x04, 0x17
        /*001a*/ 	.short	(.L_325 - .L_324)
.L_324:
        /*001c*/ 	.word	0x00000000
        /*0020*/ 	.short	0x0002
        /*0022*/ 	.short	0x0010
        /*0024*/ 	.byte	0x00, 0xf5, 0x21, 0x00


	//----- nvinfo : EIATTR_KPARAM_INFO
	.align		4
.L_325:
        /*0028*/ 	.byte	0x04, 0x17
        /*002a*/ 	.short	(.L_327 - .L_326)
.L_326:
        /*002c*/ 	.word	0x00000000
        /*0030*/ 	.short	0x0001
        /*0032*/ 	.short	0x0008
        /*0034*/ 	.byte	0x00, 0xf5, 0x21, 0x00


	//----- nvinfo : EIATTR_KPARAM_INFO
	.align		4
.L_327:
        /*0038*/ 	.byte	0x04, 0x17
        /*003a*/ 	.short	(.L_329 - .L_328)
.L_328:
        /*003c*/ 	.word	0x00000000
        /*0040*/ 	.short	0x0000
        /*0042*/ 	.short	0x0000
        /*0044*/ 	.byte	0x00, 0xf5, 0x21, 0x00


	//----- nvinfo : EIATTR_SPARSE_MMA_MASK
	.align		4
.L_329:
        /*0048*/ 	.byte	0x03, 0x50
        /*004a*/ 	.short	0x0000


	//----- nvinfo : EIATTR_MAXREG_COUNT
	.align		4
        /*004c*/ 	.byte	0x03, 0x1b
        /*004e*/ 	.short	0x00ff


	//----- nvinfo : EIATTR_MERCURY_ISA_VERSION
	.align		4
        /*0050*/ 	.byte	0x03, 0x5f
        /*0052*/ 	.short	0x0101


	//----- nvinfo : EIATTR_VRC_CTA_INIT_COUNT
	.align		4
        /*0054*/ 	.byte	0x02, 0x4a
	.zero		1
	.zero		1


	//----- nvinfo : EIATTR_EXIT_INSTR_OFFSETS
	.align		4
        /*0058*/ 	.byte	0x04, 0x1c
        /*005a*/ 	.short	(.L_331 - .L_330)


	//   ....[0]....
.L_330:
        /*005c*/ 	.word	0x00000070


	//   ....[1]....
        /*0060*/ 	.word	0x00000130


	//----- nvinfo : EIATTR_CBANK_PARAM_SIZE
	.align		4
.L_331:
        /*0064*/ 	.byte	0x03, 0x19
        /*0066*/ 	.short	0x001c


	//----- nvinfo : EIATTR_PARAM_CBANK
	.align		4
        /*0068*/ 	.byte	0x04, 0x0a
        /*006a*/ 	.short	(.L_333 - .L_332)
	.align		4
.L_332:
        /*006c*/ 	.word	index@(.nv.constant0._Z10mul_kernelPdS_S_i)
        /*0070*/ 	.short	0x0380
        /*0072*/ 	.short	0x001c


	//----- nvinfo : EIATTR_SW_WAR
	.align		4
.L_333:
        /*0074*/ 	.byte	0x04, 0x36
        /*0076*/ 	.short	(.L_335 - .L_334)
.L_334:
        /*0078*/ 	.word	0x00000008
.L_335:


//--------------------- .nv.info._Z10sub_kernelPdS_S_i --------------------------
	.section	.nv.info._Z10sub_kernelPdS_S_i,"",@"SHT_CUDA_INFO"
	.sectionflags	@""
	.align	4


	//----- nvinfo : EIATTR_CUDA_API_VERSION
	.align		4
        /*0000*/ 	.byte	0x04, 0x37
        /*0002*/ 	.short	(.L_337 - .L_336)
.L_336:
        /*0004*/ 	.word	0x00000082


	//----- nvinfo : EIATTR_KPARAM_INFO
	.align		4
.L_337:
        /*0008*/ 	.byte	0x04, 0x17
        /*000a*/ 	.short	(.L_339 - .L_338)
.L_338:
        /*000c*/ 	.word	0x00000000
        /*0010*/ 	.short	0x0003
        /*0012*/ 	.short	0x0018
        /*0014*/ 	.byte	0x00, 0xf0, 0x11, 0x00


	//----- nvinfo : EIATTR_KPARAM_INFO
	.align		4
.L_339:
        /*0018*/ 	.byte	0x04, 0x17
        /*001a*/ 	.short	(.L_341 - .L_340)
.L_340:
        /*001c*/ 	.word	0x00000000
        /*0020*/ 	.short	0x0002
        /*0022*/ 	.short	0x0010
        /*0024*/ 	.byte	0x00, 0xf5, 0x21, 0x00


	//----- nvinfo : EIATTR_KPARAM_INFO
	.align		4
.L_341:
        /*0028*/ 	.byte	0x04, 0x17
        /*002a*/ 	.short	(.L_343 - .L_342)
.L_342:
        /*002c*/ 	.word	0x00000000
        /*0030*/ 	.short	0x0001
        /*0032*/ 	.short	0x0008
        /*0034*/ 	.byte	0x00, 0xf5, 0x21, 0x00


	//----- nvinfo : EIATTR_KPARAM_INFO
	.align		4
.L_343:
        /*0038*/ 	.byte	0x04, 0x17
        /*003a*/ 	.short	(.L_345 - .L_344)
.L_344:
        /*003c*/ 	.word	0x00000000
        /*0040*/ 	.short	0x0000
        /*0042*/ 	.short	0x0000
        /*0044*/ 	.byte	0x00, 0xf5, 0x21, 0x00


	//----- nvinfo : EIATTR_SPARSE_MMA_MASK
	.align		4
.L_345:
        /*0048*/ 	.byte	0x03, 0x50
        /*004a*/ 	.short	0x0000


	//----- nvinfo : EIATTR_MAXREG_COUNT
	.align		4
        /*004c*/ 	.byte	0x03, 0x1b
        /*004e*/ 	.short	0x00ff


	//----- nvinfo : EIATTR_MERCURY_ISA_VERSION
	.align		4
        /*0050*/ 	.byte	0x03, 0x5f
        /*0052*/ 	.short	0x0101


	//----- nvinfo : EIATTR_VRC_CTA_INIT_COUNT
	.align		4
        /*0054*/ 	.byte	0x02, 0x4a
	.zero		1
	.zero		1


	//----- nvinfo : EIATTR_EXIT_INSTR_OFFSETS
	.align		4
        /*0058*/ 	.byte	0x04, 0x1c
        /*005a*/ 	.short	(.L_347 - .L_346)


	//   ....[0]....
.L_346:
        /*005c*/ 	.word	0x00000070


	//   ....[1]....
        /*0060*/ 	.word	0x00000130


	//----- nvinfo : EIATTR_CBANK_PARAM_SIZE
	.align		4
.L_347:
        /*0064*/ 	.byte	0x03, 0x19
        /*0066*/ 	.short	0x001c


	//----- nvinfo : EIATTR_PARAM_CBANK
	.align		4
        /*0068*/ 	.byte	0x04, 0x0a
        /*006a*/ 	.short	(.L_349 - .L_348)
	.align		4
.L_348:
        /*006c*/ 	.word	index@(.nv.constant0._Z10sub_kernelPdS_S_i)
        /*0070*/ 	.short	0x0380
        /*0072*/ 	.short	0x001c


	//----- nvinfo : EIATTR_SW_WAR
	.align		4
.L_349:
        /*0074*/ 	.byte	0x04, 0x36
        /*0076*/ 	.short	(.L_351 - .L_350)
.L_350:
        /*0078*/ 	.word	0x00000008
.L_351:


//--------------------- .nv.info._Z10add_kernelPdS_S_i --------------------------
	.section	.nv.info._Z10add_kernelPdS_S_i,"",@"SHT_CUDA_INFO"
	.sectionflags	@""
	.align	4


	//----- nvinfo : EIATTR_CUDA_API_VERSION
	.align		4
        /*0000*/ 	.byte	0x04, 0x37
        /*0002*/ 	.short	(.L_353 - .L_352)
.L_352:
        /*0004*/ 	.word	0x00000082


	//----- nvinfo : EIATTR_KPARAM_INFO
	.align		4
.L_353:
        /*0008*/ 	.byte	0x04, 0x17
        /*000a*/ 	.short	(.L_355 - .L_354)
.L_354:
        /*000c*/ 	.word	0x00000000
        /*0010*/ 	.short	0x0003
        /*0012*/ 	.short	0x0018
        /*0014*/ 	.byte	0x00, 0xf0, 0x11, 0x00


	//----- nvinfo : EIATTR_KPARAM_INFO
	.align		4
.L_355:
        /*0018*/ 	.byte	0x04, 0x17
        /*001a*/ 	.short	(.L_357 - .L_356)
.L_356:
        /*001c*/ 	.word	0x00000000
        /*0020*/ 	.short	0x0002
        /*0022*/ 	.short	0x0010
        /*0024*/ 	.byte	0x00, 0xf5, 0x21, 0x00


	//----- nvinfo : EIATTR_KPARAM_INFO
	.align		4
.L_357:
        /*0028*/ 	.byte	0x04, 0x17
        /*002a*/ 	.short	(.L_359 - .L_358)
.L_358:
        /*002c*/ 	.word	0x00000000
        /*0030*/ 	.short	0x0001
        /*0032*/ 	.short	0x0008
        /*0034*/ 	.byte	0x00, 0xf5, 0x21, 0x00


	//----- nvinfo : EIATTR_KPARAM_INFO
	.align		4
.L_359:
        /*0038*/ 	.byte	0x04, 0x17
        /*003a*/ 	.short	(.L_361 - .L_360)
.L_360:
        /*003c*/ 	.word	0x00000000
        /*0040*/ 	.short	0x0000
        /*0042*/ 	.short	0x0000
        /*0044*/ 	.byte	0x00, 0xf5, 0x21, 0x00


	//----- nvinfo : EIATTR_SPARSE_MMA_MASK
	.align		4
.L_361:
        /*0048*/ 	.byte	0x03, 0x50
        /*004a*/ 	.short	0x0000


	//----- nvinfo : EIATTR_MAXREG_COUNT
	.align		4
        /*004c*/ 	.byte	0x03, 0x1b
        /*004e*/ 	.short	0x00ff


	//----- nvinfo : EIATTR_MERCURY_ISA_VERSION
	.align		4
        /*0050*/ 	.byte	0x03, 0x5f
        /*0052*/ 	.short	0x0101


	//----- nvinfo : EIATTR_VRC_CTA_INIT_COUNT
	.align		4
        /*0054*/ 	.byte	0x02, 0x4a
	.zero		1
	.zero		1


	//----- nvinfo : EIATTR_EXIT_INSTR_OFFSETS
	.align		4
        /*0058*/ 	.byte	0x04, 0x1c
        /*005a*/ 	.short	(.L_363 - .L_362)


	//   ....[0]....
.L_362:
        /*005c*/ 	.word	0x00000070


	//   ....[1]....
        /*0060*/ 	.word	0x00000130


	//----- nvinfo : EIATTR_CBANK_PARAM_SIZE
	.align		4
.L_363:
        /*0064*/ 	.byte	0x03, 0x19
        /*0066*/ 	.short	0x001c


	//----- nvinfo : EIATTR_PARAM_CBANK
	.align		4
        /*0068*/ 	.byte	0x04, 0x0a
        /*006a*/ 	.short	(.L_365 - .L_364)
	.align		4
.L_364:
        /*006c*/ 	.word	index@(.nv.constant0._Z10add_kernelPdS_S_i)
        /*0070*/ 	.short	0x0380
        /*0072*/ 	.short	0x001c


	//----- nvinfo : EIATTR_SW_WAR
	.align		4
.L_365:
        /*0074*/ 	.byte	0x04, 0x36
        /*0076*/ 	.short	(.L_367 - .L_366)
.L_366:
        /*0078*/ 	.word	0x00000008
.L_367:


//--------------------- .nv.callgraph             --------------------------
	.section	.nv.callgraph,"",@"SHT_CUDA_CALLGRAPH"
	.align	4
	.sectionentsize	8
	.align		4
        /*0000*/ 	.word	0x00000000
	.align		4
        /*0004*/ 	.word	0xffffffff
	.align		4
        /*0008*/ 	.word	0x00000000
	.align		4
        /*000c*/ 	.word	0xfffffffe
	.align		4
        /*0010*/ 	.word	0x00000000
	.align		4
        /*0014*/ 	.word	0xfffffffd
	.align		4
        /*0018*/ 	.word	0x00000000
	.align		4
        /*001c*/ 	.word	0xfffffffc


//--------------------- .text._Z10sum_kernelPdi   --------------------------
	.section	.text._Z10sum_kernelPdi,"ax",@progbits
	.align	128
        .global         _Z10sum_kernelPdi
        .type           _Z10sum_kernelPdi,@function
        .size           _Z10sum_kernelPdi,(.L_x_222 - _Z10sum_kernelPdi)
        .other          _Z10sum_kernelPdi,@"STO_CUDA_ENTRY STV_DEFAULT"
_Z10sum_kernelPdi:
.text._Z10sum_kernelPdi:
[----:B------:R-:W-:Y:S08]  /*0000*/  LDC R1, c[0x0][0x37c] ;  /* 0x0000df00ff017b82 */ /* 0x000ff00000000800 */
[----:B------:R-:W0:Y:S08]  /*0010*/  LDC R0, c[0x0][0x360] ;  /* 0x0000d800ff007b82 */ /* 0x000e300000000800 */
[----:B------:R-:W-:Y:S01]  /*0020*/  BAR.SYNC.DEFER_BLOCKING 0x0 ;  /* 0x0000000000007b1d */ /* 0x000fe20000010000 */
[----:B0-----:R-:W-:-:S13]  /*0030*/  ISETP.GE.U32.AND P0, PT, R0, 0x2, PT ;  /* 0x000000020000780c */ /* 0x001fda0003f06070 */
[----:B------:R-:W-:Y:S05]  /*0040*/  @!P0 EXIT ;  /* 0x000000000000894d */ /* 0x000fea0003800000 */
.L_x_0:
[----:B------:R-:W-:Y:S01]  /*0050*/  BAR.SYNC.DEFER_BLOCKING 0x0 ;  /* 0x0000000000007b1d */ /* 0x000fe20000010000 */
[----:B------:R-:W-:Y:S02]  /*0060*/  ISETP.GT.U32.AND P0, PT, R0, 0x3, PT ;  /* 0x000000030000780c */ /* 0x000fe40003f04070 */
[----:B------:R-:W-:-:S11]  /*0070*/  SHF.R.U32.HI R0, RZ, 0x1, R0 ;  /* 0x00000001ff007819 */ /* 0x000fd60000011600 */
[----:B------:R-:W-:Y:S05]  /*0080*/  @P0 BRA `(.L_x_0) ;  /* 0xfffffffc00f00947 */ /* 0x000fea000383ffff */
[----:B------:R-:W-:Y:S05]  /*0090*/  EXIT ;  /* 0x000000000000794d */ /* 0x000fea0003800000 */
.L_x_1:
[----:B------:R-:W-:-:S00]  /*00a0*/  BRA `(.L_x_1) ;  /* 0xfffffffc00fc7947 */ /* 0x000fc0000383ffff */
[----:B------:R-:W-:-:S00]  /*00b0*/  NOP ;  /* 0x0000000000007918 */ /* 0x000fc00000000000 */
        /* <DEDUP_REMOVED lines=12> */
.L_x_222:


//--------------------- .text._Z14permute_kernelPdS_iiPmS0_S0_ --------------------------
	.section	.text._Z14permute_kernelPdS_iiPmS0_S0_,"ax",@progbits
	.align	128
        .global         _Z14permute_kernelPdS_iiPmS0_S0_
        .type           _Z14permute_kernelPdS_iiPmS0_S0_,@function
        .size           _Z14permute_kernelPdS_iiPmS0_S0_,(.L_x_214 - _Z14permute_kernelPdS_iiPmS0_S0_)
        .other          _Z14permute_kernelPdS_iiPmS0_S0_,@"STO_CUDA_ENTRY STV_DEFAULT"
_Z14permute_kernelPdS_iiPmS0_S0_:
.text._Z14permute_kernelPdS_iiPmS0_S0_:
[----:B------:R-:W-:Y:S01]  /*0000*/  LDC R1, c[0x0][0x37c] ;  /* 0x0000df00ff017b82 */ /* 0x000fe20000000800 */
[----:B------:R-:W0:Y:S07]  /*0010*/  S2R R4, SR_TID.X ;  /* 0x0000000000047919 */ /* 0x000e2e0000002100 */
[----:B------:R-:W0:Y:S01]  /*0020*/  S2UR UR4, SR_CTAID.X ;  /* 0x00000000000479c3 */ /* 0x000e220000002500 */
[----:B------:R-:W1:Y:S07]  /*0030*/  LDCU.64 UR10, c[0x0][0x390] ;  /* 0x00007200ff0a77ac */ /* 0x000e6e0008000a00 */
[----:B------:R-:W0:Y:S02]  /*0040*/  LDC R7, c[0x0][0x360] ;  /* 0x0000d800ff077b82 */ /* 0x000e240000000800 */
[----:B0-----:R-:W-:-:S05]  /*0050*/  IMAD R7, R7, UR4, R4 ;  /* 0x0000000407077c24 */ /* 0x001fca000f8e0204 */
[----:B-1----:R-:W-:-:S13]  /*0060*/  ISETP.GE.AND P0, PT, R7, UR10, PT ;  /* 0x0000000a07007c0c */ /* 0x002fda000bf06270 */
[----:B------:R-:W-:Y:S05]  /*0070*/  @P0 EXIT ;  /* 0x000000000000094d */ /* 0x000fea0003800000 */
[----:B------:R-:W-:Y:S01]  /*0080*/  UISETP.GE.AND UP0, UPT, UR11, 0x1, UPT ;  /* 0x000000010b00788c */ /* 0x000fe2000bf06270 */
[----:B------:R-:W-:Y:S02]  /*0090*/  SHF.R.S32.HI R6, RZ, 0x1f, R7 ;  /* 0x0000001fff067819 */ /* 0x000fe40000011407 */
[----:B------:R-:W-:Y:S01]  /*00a0*/  CS2R R20, SRZ ;  /* 0x0000000000147805 */ /* 0x000fe2000001ff00 */
[----:B------:R-:W0:Y:S05]  /*00b0*/  LDCU.64 UR8, c[0x0][0x358] ;  /* 0x00006b00ff0877ac */ /* 0x000e2a0008000a00 */
[----:B------:R-:W-:Y:S05]  /*00c0*/  BRA.U !UP0, `(.L_x_2) ;  /* 0x00000039088c7547 */ /* 0x000fea000b800000 */
[----:B------:R-:W1:Y:S01]  /*00d0*/  S2UR UR5, SR_CgaCtaId ;  /* 0x00000000000579c3 */ /* 0x000e620000008800 */
[----:B------:R-:W2:Y:S01]  /*00e0*/  LDCU UR7, c[0x0][0x394] ;  /* 0x00007280ff0777ac */ /* 0x000ea20008000800 */
[----:B------:R-:W-:Y:S01]  /*00f0*/  IMAD R4, R4, UR11, RZ ;  /* 0x0000000b04047c24 */ /* 0x000fe2000f8e02ff */
[----:B------:R-:W-:Y:S01]  /*0100*/  MOV R17, R7 ;  /* 0x0000000700117202 */ /* 0x000fe20000000f00 */
[----:B------:R-:W-:Y:S01]  /*0110*/  IMAD.MOV.U32 R3, RZ, RZ, R6 ;  /* 0x000000ffff037224 */ /* 0x000fe200078e0006 */
[----:B------:R-:W-:Y:S01]  /*0120*/  UISETP.GE.U32.AND UP0, UPT, UR11, 0x8, UPT ;  /* 0x000000080b00788c */ /* 0x000fe2000bf06070 */
[----:B------:R-:W-:Y:S01]  /*0130*/  UMOV UR4, 0x400 ;  /* 0x0000040000047882 */ /* 0x000fe20000000000 */
[----:B------:R-:W-:Y:S01]  /*0140*/  ULOP3.LUT UR6, UR11, 0x7, URZ, 0xc0, !UPT ;  /* 0x000000070b067892 */ /* 0x000fe2000f8ec0ff */
[----:B--2---:R-:W-:Y:S01]  /*0150*/  MOV R5, UR7 ;  /* 0x0000000700057c02 */ /* 0x004fe20008000f00 */
[----:B-1----:R-:W-:-:S06]  /*0160*/  ULEA UR4, UR5, UR4, 0x18 ;  /* 0x0000000405047291 */ /* 0x002fcc000f8ec0ff */
[----:B------:R-:W-:Y:S01]  /*0170*/  LEA R4, R4, UR4, 0x2 ;  /* 0x0000000404047c11 */ /* 0x000fe2000f8e10ff */
[----:B------:R-:W-:Y:S06]  /*0180*/  BRA.U !UP0, `(.L_x_3) ;  /* 0x0000001508607547 */ /* 0x000fec000b800000 */
[----:B------:R-:W1:Y:S01]  /*0190*/  LDC.64 R14, c[0x0][0x398] ;  /* 0x0000e600ff0e7b82 */ /* 0x000e620000000a00 */
[----:B------:R-:W-:Y:S01]  /*01a0*/  IMAD.U32 R5, RZ, RZ, UR7 ;  /* 0x00000007ff057e24 */ /* 0x000fe2000f8e00ff */
[----:B------:R-:W-:Y:S01]  /*01b0*/  MOV R17, R7 ;  /* 0x0000000700117202 */ /* 0x000fe20000000f00 */
[----:B------:R-:W-:Y:S01]  /*01c0*/  IMAD.MOV.U32 R3, RZ, RZ, R6 ;  /* 0x000000ffff037224 */ /* 0x000fe200078e0006 */
[----:B------:R-:W-:Y:S01]  /*01d0*/  ULOP3.LUT UR5, UR11, 0x7ffffff8, URZ, 0xc0, !UPT ;  /* 0x7ffffff80b057892 */ /* 0x000fe2000f8ec0ff */
[----:B------:R-:W-:-:S11]  /*01e0*/  UMOV UR4, URZ ;  /* 0x000000ff00047c82 */ /* 0x000fd60008000000 */
.L_x_28:
[----:B--2---:R-:W-:-:S05]  /*01f0*/  IADD3 R19, PT, PT, R5, -0x1, RZ ;  /* 0xffffffff05137810 */ /* 0x004fca0007ffe0ff */
[----:B-1----:R-:W-:-:S06]  /*0200*/  IMAD.WIDE.U32 R18, R19, 0x8, R14 ;  /* 0x0000000813127825 */ /* 0x002fcc00078e000e */
[----:B0-----:R-:W2:Y:S01]  /*0210*/  LDG.E.64 R18, desc[UR8][R18.64] ;  /* 0x0000000812127981 */ /* 0x001ea2000c1e1b00 */
[----:B------:R-:W-:Y:S01]  /*0220*/  UIADD3 UR4, UPT, UPT, UR4, 0x8, URZ ;  /* 0x0000000804047890 */ /* 0x000fe2000fffe0ff */
[----:B------:R-:W-:Y:S03]  /*0230*/  BSSY.RECONVERGENT B0, `(.L_x_4) ;  /* 0x0000026000007945 */ /* 0x000fe60003800200 */
[----:B------:R-:W-:Y:S01]  /*0240*/  UISETP.NE.AND UP0, UPT, UR4, UR5, UPT ;  /* 0x000000050400728c */ /* 0x000fe2000bf05270 */
[----:B--2---:R-:W-:-:S04]  /*0250*/  LOP3.LUT R0, R3, R19, RZ, 0xfc, !PT ;  /* 0x0000001303007212 */ /* 0x004fc800078efcff */
[----:B------:R-:W-:-:S13]  /*0260*/  ISETP.NE.U32.AND P0, PT, R0, RZ, PT ;  /* 0x000000ff0000720c */ /* 0x000fda0003f05070 */
[----:B------:R-:W-:Y:S05]  /*0270*/  @P0 BRA `(.L_x_5) ;  /* 0x00000000005c0947 */ /* 0x000fea0003800000 */
[----:B------:R-:W0:Y:S01]  /*0280*/  I2F.U32.RP R0, R18 ;  /* 0x0000001200007306 */ /* 0x000e220000209000 */
[----:B------:R-:W-:Y:S01]  /*0290*/  IADD3 R9, PT, PT, RZ, -R18, RZ ;  /* 0x80000012ff097210 */ /* 0x000fe20007ffe0ff */
[----:B------:R-:W-:Y:S01]  /*02a0*/  HFMA2 R19, -RZ, RZ, 0, 0 ;  /* 0x00000000ff137431 */ /* 0x000fe200000001ff */
[----:B------:R-:W-:-:S05]  /*02b0*/  ISETP.NE.U32.AND P2, PT, R18, RZ, PT ;  /* 0x000000ff1200720c */ /* 0x000fca0003f45070 */
[----:B0-----:R-:W0:Y:S02]  /*02c0*/  MUFU.RCP R0, R0 ;  /* 0x0000000000007308 */ /* 0x001e240000001000 */
[----:B0-----:R-:W-:-:S06]  /*02d0*/  VIADD R2, R0, 0xffffffe ;  /* 0x0ffffffe00027836 */ /* 0x001fcc0000000000 */
[----:B------:R0:W1:Y:S02]  /*02e0*/  F2I.FTZ.U32.TRUNC.NTZ R3, R2 ;  /* 0x0000000200037305 */ /* 0x000064000021f000 */
[----:B0-----:R-:W-:Y:S02]  /*02f0*/  IMAD.MOV.U32 R2, RZ, RZ, RZ ;  /* 0x000000ffff027224 */ /* 0x001fe400078e00ff */
[----:B-1----:R-:W-:-:S04]  /*0300*/  IMAD R9, R9, R3, RZ ;  /* 0x0000000309097224 */ /* 0x002fc800078e02ff */
[----:B------:R-:W-:-:S06]  /*0310*/  IMAD.HI.U32 R8, R3, R9, R2 ;  /* 0x0000000903087227 */ /* 0x000fcc00078e0002 */
[----:B------:R-:W-:-:S05]  /*0320*/  IMAD.HI.U32 R8, R8, R17, RZ ;  /* 0x0000001108087227 */ /* 0x000fca00078e00ff */
[----:B------:R-:W-:-:S05]  /*0330*/  IADD3 R3, PT, PT, -R8, RZ, RZ ;  /* 0x000000ff08037210 */ /* 0x000fca0007ffe1ff */
[----:B------:R-:W-:-:S05]  /*0340*/  IMAD R3, R18, R3, R17 ;  /* 0x0000000312037224 */ /* 0x000fca00078e0211 */
[----:B------:R-:W-:-:S13]  /*0350*/  ISETP.GE.U32.AND P0, PT, R3, R18, PT ;  /* 0x000000120300720c */ /* 0x000fda0003f06070 */
[----:B------:R-:W-:Y:S01]  /*0360*/  @P0 IMAD.IADD R3, R3, 0x1, -R18 ;  /* 0x0000000103030824 */ /* 0x000fe200078e0a12 */
[----:B------:R-:W-:-:S04]  /*0370*/  @P0 IADD3 R8, PT, PT, R8, 0x1, RZ ;  /* 0x0000000108080810 */ /* 0x000fc80007ffe0ff */
[----:B------:R-:W-:-:S13]  /*0380*/  ISETP.GE.U32.AND P1, PT, R3, R18, PT ;  /* 0x000000120300720c */ /* 0x000fda0003f26070 */
[----:B------:R-:W-:Y:S01]  /*0390*/  @P1 VIADD R8, R8, 0x1 ;  /* 0x0000000108081836 */ /* 0x000fe20000000000 */
[----:B------:R-:W-:-:S04]  /*03a0*/  @!P2 LOP3.LUT R8, RZ, R18, RZ, 0x33, !PT ;  /* 0x00000012ff08a212 */ /* 0x000fc800078e33ff */
[----:B------:R-:W-:-:S05]  /*03b0*/  IADD3 R9, PT, PT, -R8, RZ, RZ ;  /* 0x000000ff08097210 */ /* 0x000fca0007ffe1ff */
[----:B------:R-:W-:Y:S02]  /*03c0*/  IMAD R9, R18, R9, R17 ;  /* 0x0000000912097224 */ /* 0x000fe400078e0211 */
[----:B------:R-:W-:Y:S01]  /*03d0*/  IMAD.MOV.U32 R18, RZ, RZ, R8 ;  /* 0x000000ffff127224 */ /* 0x000fe200078e0008 */
[----:B------:R-:W-:Y:S06]  /*03e0*/  BRA `(.L_x_6) ;  /* 0x0000000000287947 */ /* 0x000fec0003800000 */
.L_x_5:
[----:B------:R-:W-:Y:S01]  /*03f0*/  IMAD.MOV.U32 R21, RZ, RZ, R3 ;  /* 0x000000ffff157224 */ /* 0x000fe200078e0003 */
[----:B------:R-:W-:Y:S01]  /*0400*/  MOV R10, R17 ;  /* 0x00000011000a7202 */ /* 0x000fe20000000f00 */
[----:B------:R-:W-:Y:S01]  /*0410*/  IMAD.MOV.U32 R2, RZ, RZ, R18 ;  /* 0x000000ffff027224 */ /* 0x000fe200078e0012 */
[----:B------:R-:W-:Y:S02]  /*0420*/  MOV R3, R19 ;  /* 0x0000001300037202 */ /* 0x000fe40000000f00 */
[----:B------:R-:W-:-:S07]  /*0430*/  MOV R8, 0x450 ;  /* 0x0000045000087802 */ /* 0x000fce0000000f00 */
[----:B------:R-:W-:Y:S05]  /*0440*/  CALL.REL.NOINC `($__internal_0_$__cuda_sm20_div_u64) ;  /* 0x0000003400cc7944 */ /* 0x000fea0003c00000 */
[----:B------:R-:W-:Y:S02]  /*0450*/  IMAD.MOV R9, RZ, RZ, -R2 ;  /* 0x000000ffff097224 */ /* 0x000fe400078e0a02 */
[----:B------:R-:W-:Y:S02]  /*0460*/  IMAD.MOV.U32 R19, RZ, RZ, R3 ;  /* 0x000000ffff137224 */ /* 0x000fe400078e0003 */
[----:B------:R-:W-:Y:S01]  /*0470*/  IMAD R9, R18, R9, R17 ;  /* 0x0000000912097224 */ /* 0x000fe200078e0211 */
[----:B------:R-:W-:-:S07]  /*0480*/  MOV R18, R2 ;  /* 0x0000000200127202 */ /* 0x000fce0000000f00 */
.L_x_6:
[----:B------:R-:W-:Y:S05]  /*0490*/  BSYNC.RECONVERGENT B0 ;  /* 0x0000000000007941 */ /* 0x000fea0003800200 */
.L_x_4:
[----:B------:R-:W-:-:S05]  /*04a0*/  IADD3 R17, PT, PT, R5, -0x2, RZ ;  /* 0xfffffffe05117810 */ /* 0x000fca0007ffe0ff */
[----:B------:R-:W-:-:S06]  /*04b0*/  IMAD.WIDE.U32 R16, R17, 0x8, R14 ;  /* 0x0000000811107825 */ /* 0x000fcc00078e000e */
[----:B------:R-:W2:Y:S01]  /*04c0*/  LDG.E.64 R16, desc[UR8][R16.64] ;  /* 0x0000000810107981 */ /* 0x000ea2000c1e1b00 */
[----:B------:R-:W-:Y:S01]  /*04d0*/  IMAD R0, R5, 0x4, R4 ;  /* 0x0000000405007824 */ /* 0x000fe200078e0204 */
[----:B------:R-:W-:Y:S04]  /*04e0*/  BSSY.RECONVERGENT B0, `(.L_x_7) ;  /* 0x0000026000007945 */ /* 0x000fe80003800200 */
[----:B------:R0:W-:Y:S01]  /*04f0*/  STS [R0+-0x4], R9 ;  /* 0xfffffc0900007388 */ /* 0x0001e20000000800 */
[----:B--2---:R-:W-:-:S04]  /*0500*/  LOP3.LUT R2, R19, R17, RZ, 0xfc, !PT ;  /* 0x0000001113027212 */ /* 0x004fc800078efcff */
[----:B------:R-:W-:-:S13]  /*0510*/  ISETP.NE.U32.AND P0, PT, R2, RZ, PT ;  /* 0x000000ff0200720c */ /* 0x000fda0003f05070 */
[----:B0-----:R-:W-:Y:S05]  /*0520*/  @P0 BRA `(.L_x_8) ;  /* 0x00000000005c0947 */ /* 0x001fea0003800000 */
[----:B------:R-:W0:Y:S01]  /*0530*/  I2F.U32.RP R8, R16 ;  /* 0x0000001000087306 */ /* 0x000e220000209000 */
[----:B------:R-:W-:Y:S01]  /*0540*/  IMAD.MOV R9, RZ, RZ, -R16 ;  /* 0x000000ffff097224 */ /* 0x000fe200078e0a10 */
[----:B------:R-:W-:Y:S01]  /*0550*/  ISETP.NE.U32.AND P2, PT, R16, RZ, PT ;  /* 0x000000ff1000720c */ /* 0x000fe20003f45070 */
[----:B------:R-:W-:-:S05]  /*0560*/  IMAD.MOV.U32 R19, RZ, RZ, RZ ;  /* 0x000000ffff137224 */ /* 0x000fca00078e00ff */
[----:B0-----:R-:W0:Y:S02]  /*0570*/  MUFU.RCP R8, R8 ;  /* 0x0000000800087308 */ /* 0x001e240000001000 */
[----:B0-----:R-:W-:-:S06]  /*0580*/  IADD3 R2, PT, PT, R8, 0xffffffe, RZ ;  /* 0x0ffffffe08027810 */ /* 0x001fcc0007ffe0ff */
[----:B------:R0:W1:Y:S02]  /*0590*/  F2I.FTZ.U32.TRUNC.NTZ R3, R2 ;  /* 0x0000000200037305 */ /* 0x000064000021f000 */
[----:B0-----:R-:W-:Y:S02]  /*05a0*/  HFMA2 R2, -RZ, RZ, 0, 0 ;  /* 0x00000000ff027431 */ /* 0x001fe400000001ff */
[----:B-1----:R-:W-:-:S04]  /*05b0*/  IMAD R9, R9, R3, RZ ;  /* 0x0000000309097224 */ /* 0x002fc800078e02ff */
[----:B------:R-:W-:-:S06]  /*05c0*/  IMAD.HI.U32 R3, R3, R9, R2 ;  /* 0x0000000903037227 */ /* 0x000fcc00078e0002 */
[----:B------:R-:W-:-:S04]  /*05d0*/  IMAD.HI.U32 R3, R3, R18, RZ ;  /* 0x0000001203037227 */ /* 0x000fc800078e00ff */
[----:B------:R-:W-:-:S04]  /*05e0*/  IMAD.MOV R9, RZ, RZ, -R3 ;  /* 0x000000ffff097224 */ /* 0x000fc800078e0a03 */
[----:B------:R-:W-:-:S05]  /*05f0*/  IMAD R9, R16, R9, R18 ;  /* 0x0000000910097224 */ /* 0x000fca00078e0212 */
[----:B------:R-:W-:-:S13]  /*0600*/  ISETP.GE.U32.AND P0, PT, R9, R16, PT ;  /* 0x000000100900720c */ /* 0x000fda0003f06070 */
[----:B------:R-:W-:Y:S01]  /*0610*/  @P0 IADD3 R9, PT, PT, -R16, R9, RZ ;  /* 0x0000000910090210 */ /* 0x000fe20007ffe1ff */
[----:B------:R-:W-:-:S03]  /*0620*/  @P0 VIADD R3, R3, 0x1 ;  /* 0x0000000103030836 */ /* 0x000fc60000000000 */
[----:B------:R-:W-:-:S13]  /*0630*/  ISETP.GE.U32.AND P1, PT, R9, R16, PT ;  /* 0x000000100900720c */ /* 0x000fda0003f26070 */
[----:B------:R-:W-:Y:S02]  /*0640*/  @P1 IADD3 R3, PT, PT, R3, 0x1, RZ ;  /* 0x0000000103031810 */ /* 0x000fe40007ffe0ff */
[----:B------:R-:W-:-:S05]  /*0650*/  @!P2 LOP3.LUT R3, RZ, R16, RZ, 0x33, !PT ;  /* 0x00000010ff03a212 */ /* 0x000fca00078e33ff */
[----:B------:R-:W-:-:S04]  /*0660*/  IMAD.MOV R9, RZ, RZ, -R3 ;  /* 0x000000ffff097224 */ /* 0x000fc800078e0a03 */
[----:B------:R-:W-:Y:S01]  /*0670*/  IMAD R9, R16, R9, R18 ;  /* 0x0000000910097224 */ /* 0x000fe200078e0212 */
[----:B------:R-:W-:Y:S01]  /*0680*/  MOV R18, R3 ;  /* 0x0000000300127202 */ /* 0x000fe20000000f00 */
[----:B------:R-:W-:Y:S06]  /*0690*/  BRA `(.L_x_9) ;  /* 0x0000000000287947 */ /* 0x000fec0003800000 */
.L_x_8:
[----:B------:R-:W-:Y:S01]  /*06a0*/  MOV R10, R18 ;  /* 0x00000012000a7202 */ /* 0x000fe20000000f00 */
[----:B------:R-:W-:Y:S01]  /*06b0*/  IMAD.MOV.U32 R21, RZ, RZ, R19 ;  /* 0x000000ffff157224 */ /* 0x000fe200078e0013 */
[----:B------:R-:W-:Y:S01]  /*06c0*/  MOV R2, R16 ;  /* 0x0000001000027202 */ /* 0x000fe20000000f00 */
[----:B------:R-:W-:Y:S01]  /*06d0*/  IMAD.MOV.U32 R3, RZ, RZ, R17 ;  /* 0x000000ffff037224 */ /* 0x000fe200078e0011 */
[----:B------:R-:W-:-:S07]  /*06e0*/  MOV R8, 0x700 ;  /* 0x0000070000087802 */ /* 0x000fce0000000f00 */
[----:B------:R-:W-:Y:S05]  /*06f0*/  CALL.REL.NOINC `($__internal_0_$__cuda_sm20_div_u64) ;  /* 0x0000003400207944 */ /* 0x000fea0003c00000 */
[----:B------:R-:W-:Y:S02]  /*0700*/  IADD3 R9, PT, PT, -R2, RZ, RZ ;  /* 0x000000ff02097210 */ /* 0x000fe40007ffe1ff */
[----:B------:R-:W-:-:S03]  /*0710*/  MOV R19, R3 ;  /* 0x0000000300137202 */ /* 0x000fc60000000f00 */
[----:B------:R-:W-:Y:S02]  /*0720*/  IMAD R9, R16, R9, R18 ;  /* 0x0000000910097224 */ /* 0x000fe400078e0212 */
[----:B------:R-:W-:-:S07]  /*0730*/  IMAD.MOV.U32 R18, RZ, RZ, R2 ;  /* 0x000000ffff127224 */ /* 0x000fce00078e0002 */
.L_x_9:
[----:B------:R-:W-:Y:S05]  /*0740*/  BSYNC.RECONVERGENT B0 ;  /* 0x0000000000007941 */ /* 0x000fea0003800200 */
.L_x_7:
[----:B------:R-:W-:-:S04]  /*0750*/  VIADD R17, R5, 0xfffffffd ;  /* 0xfffffffd05117836 */ /* 0x000fc80000000000 */
[----:B------:R-:W-:-:S06]  /*0760*/  IMAD.WIDE.U32 R16, R17, 0x8, R14 ;  /* 0x0000000811107825 */ /* 0x000fcc00078e000e */
[----:B------:R-:W2:Y:S01]  /*0770*/  LDG.E.64 R16, desc[UR8][R16.64] ;  /* 0x0000000810107981 */ /* 0x000ea2000c1e1b00 */
[----:B------:R-:W-:Y:S03]  /*0780*/  BSSY.RECONVERGENT B0, `(.L_x_10) ;  /* 0x0000026000007945 */ /* 0x000fe60003800200 */
        /* <DEDUP_REMOVED lines=27> */
.L_x_11:
        /* <DEDUP_REMOVED lines=10> */
.L_x_12:
[----:B------:R-:W-:Y:S05]  /*09e0*/  BSYNC.RECONVERGENT B0 ;  /* 0x0000000000007941 */ /* 0x000fea0003800200 */
.L_x_10:
        /* <DEDUP_REMOVED lines=31> */
.L_x_14:
        /* <DEDUP_REMOVED lines=10> */
.L_x_15:
[----:B------:R-:W-:Y:S05]  /*0c80*/  BSYNC.RECONVERGENT B0 ;  /* 0x0000000000007941 */ /* 0x000fea0003800200 */
.L_x_13:
[----:B------:R-:W-:-:S05]  /*0c90*/  IADD3 R17, PT, PT, R5, -0x5, RZ ;  /* 0xfffffffb05117810 */ /* 0x000fca0007ffe0ff */
        /* <DEDUP_REMOVED lines=8> */
[----:B------:R-:W-:Y:S01]  /*0d20*/  IADD3 R9, PT, PT, RZ, -R16, RZ ;  /* 0x80000010ff097210 */ /* 0x000fe20007ffe0ff */
[----:B------:R-:W-:Y:S01]  /*0d30*/  IMAD.MOV.U32 R19, RZ, RZ, RZ ;  /* 0x000000ffff137224 */ /* 0x000fe200078e00ff */
[----:B------:R-:W-:-:S05]  /*0d40*/  ISETP.NE.U32.AND P2, PT, R16, RZ, PT ;  /* 0x000000ff1000720c */ /* 0x000fca0003f45070 */
[----:B0-----:R-:W0:Y:S02]  /*0d50*/  MUFU.RCP R8, R8 ;  /* 0x0000000800087308 */ /* 0x001e240000001000 */
[----:B0-----:R-:W-:-:S06]  /*0d60*/  VIADD R2, R8, 0xffffffe ;  /* 0x0ffffffe08027836 */ /* 0x001fcc0000000000 */
        /* <DEDUP_REMOVED lines=8> */
[----:B------:R-:W-:Y:S02]  /*0df0*/  @P0 IADD3 R9, PT, PT, -R16, R9, RZ ;  /* 0x0000000910090210 */ /* 0x000fe40007ffe1ff */
[----:B------:R-:W-:Y:S02]  /*0e00*/  @P0 IADD3 R3, PT, PT, R3, 0x1, RZ ;  /* 0x0000000103030810 */ /* 0x000fe40007ffe0ff */
[----:B------:R-:W-:-:S13]  /*0e10*/  ISETP.GE.U32.AND P1, PT, R9, R16, PT ;  /* 0x000000100900720c */ /* 0x000fda0003f26070 */
[----:B------:R-:W-:Y:S01]  /*0e20*/  @P1 VIADD R3, R3, 0x1 ;  /* 0x0000000103031836 */ /* 0x000fe20000000000 */
[----:B------:R-:W-:-:S04]  /*0e30*/  @!P2 LOP3.LUT R3, RZ, R16, RZ, 0x33, !PT ;  /* 0x00000010ff03a212 */ /* 0x000fc800078e33ff */
[----:B------:R-:W-:-:S05]  /*0e40*/  IADD3 R9, PT, PT, -R3, RZ, RZ ;  /* 0x000000ff03097210 */ /* 0x000fca0007ffe1ff */
[----:B------:R-:W-:Y:S01]  /*0e50*/  IMAD R9, R16, R9, R18 ;  /* 0x0000000910097224 */ /* 0x000fe200078e0212 */
[----:B------:R-:W-:Y:S01]  /*0e60*/  MOV R18, R3 ;  /* 0x0000000300127202 */ /* 0x000fe20000000f00 */
[----:B------:R-:W-:Y:S06]  /*0e70*/  BRA `(.L_x_18) ;  /* 0x0000000000287947 */ /* 0x000fec0003800000 */
.L_x_17:
[----:B------:R-:W-:Y:S01]  /*0e80*/  MOV R10, R18 ;  /* 0x00000012000a7202 */ /* 0x000fe20000000f00 */
[----:B------:R-:W-:Y:S01]  /*0e90*/  IMAD.MOV.U32 R2, RZ, RZ, R16 ;  /* 0x000000ffff027224 */ /* 0x000fe200078e0010 */
[----:B------:R-:W-:Y:S02]  /*0ea0*/  MOV R21, R19 ;  /* 0x0000001300157202 */ /* 0x000fe40000000f00 */
[----:B------:R-:W-:Y:S02]  /*0eb0*/  MOV R3, R17 ;  /* 0x0000001100037202 */ /* 0x000fe40000000f00 */
[----:B------:R-:W-:-:S07]  /*0ec0*/  MOV R8, 0xee0 ;  /* 0x00000ee000087802 */ /* 0x000fce0000000f00 */
[----:B------:R-:W-:Y:S05]  /*0ed0*/  CALL.REL.NOINC `($__internal_0_$__cuda_sm20_div_u64) ;  /* 0x0000002c00287944 */ /* 0x000fea0003c00000 */
[----:B------:R-:W-:Y:S02]  /*0ee0*/  IADD3 R9, PT, PT, -R2, RZ, RZ ;  /* 0x000000ff02097210 */ /* 0x000fe40007ffe1ff */
[----:B------:R-:W-:-:S03]  /*0ef0*/  MOV R19, R3 ;  /* 0x0000000300137202 */ /* 0x000fc60000000f00 */
[----:B------:R-:W-:Y:S02]  /*0f00*/  IMAD R9, R16, R9, R18 ;  /* 0x0000000910097224 */ /* 0x000fe400078e0212 */
[----:B------:R-:W-:-:S07]  /*0f10*/  IMAD.MOV.U32 R18, RZ, RZ, R2 ;  /* 0x000000ffff127224 */ /* 0x000fce00078e0002 */
.L_x_18:
[----:B------:R-:W-:Y:S05]  /*0f20*/  BSYNC.RECONVERGENT B0 ;  /* 0x0000000000007941 */ /* 0x000fea0003800200 */
.L_x_16:
        /* <DEDUP_REMOVED lines=31> */
.L_x_20:
        /* <DEDUP_REMOVED lines=10> */
.L_x_21:
[----:B------:R-:W-:Y:S05]  /*11c0*/  BSYNC.RECONVERGENT B0 ;  /* 0x0000000000007941 */ /* 0x000fea0003800200 */
.L_x_19:
        /* <DEDUP_REMOVED lines=31> */
.L_x_23:
        /* <DEDUP_REMOVED lines=10> */
.L_x_24:
[----:B------:R-:W-:Y:S05]  /*1460*/  BSYNC.RECONVERGENT B0 ;  /* 0x0000000000007941 */ /* 0x000fea0003800200 */
.L_x_22:
        /* <DEDUP_REMOVED lines=9> */
[----:B------:R-:W-:Y:S02]  /*1500*/  IADD3 R9, PT, PT, RZ, -R18, RZ ;  /* 0x80000012ff097210 */ /* 0x000fe40007ffe0ff */
        /* <DEDUP_REMOVED lines=13> */
[----:B------:R-:W-:Y:S02]  /*15e0*/  ISETP.GE.U32.AND P1, PT, R3, R18, PT ;  /* 0x000000120300720c */ /* 0x000fe40003f26070 */
[----:B------:R-:W-:-:S11]  /*15f0*/  MOV R3, RZ ;  /* 0x000000ff00037202 */ /* 0x000fd60000000f00 */
[----:B------:R-:W-:Y:S01]  /*1600*/  @P1 VIADD R17, R17, 0x1 ;  /* 0x0000000111111836 */ /* 0x000fe20000000000 */
[----:B------:R-:W-:-:S04]  /*1610*/  @!P2 LOP3.LUT R17, RZ, R18, RZ, 0x33, !PT ;  /* 0x00000012ff11a212 */ /* 0x000fc800078e33ff */
[----:B------:R-:W-:-:S05]  /*1620*/  IADD3 R19, PT, PT, -R17, RZ, RZ ;  /* 0x000000ff11137210 */ /* 0x000fca0007ffe1ff */
[----:B------:R-:W-:Y:S01]  /*1630*/  IMAD R19, R18, R19, R16 ;  /* 0x0000001312137224 */ /* 0x000fe200078e0210 */
[----:B------:R-:W-:Y:S06]  /*1640*/  BRA `(.L_x_27) ;  /* 0x0000000000247947 */ /* 0x000fec0003800000 */
.L_x_26:
[----:B------:R-:W-:Y:S01]  /*1650*/  IMAD.MOV.U32 R10, RZ, RZ, R16 ;  /* 0x000000ffff0a7224 */ /* 0x000fe200078e0010 */
[----:B------:R-:W-:Y:S01]  /*1660*/  MOV R21, R17 ;  /* 0x0000001100157202 */ /* 0x000fe20000000f00 */
[----:B------:R-:W-:Y:S01]  /*1670*/  IMAD.MOV.U32 R3, RZ, RZ, R19 ;  /* 0x000000ffff037224 */ /* 0x000fe200078e0013 */
[----:B------:R-:W-:Y:S02]  /*1680*/  MOV R2, R18 ;  /* 0x0000001200027202 */ /* 0x000fe40000000f00 */
[----:B------:R-:W-:-:S07]  /*1690*/  MOV R8, 0x16b0 ;  /* 0x000016b000087802 */ /* 0x000fce0000000f00 */
[----:B------:R-:W-:Y:S05]  /*16a0*/  CALL.REL.NOINC `($__internal_0_$__cuda_sm20_div_u64) ;  /* 0x0000002400347944 */ /* 0x000fea0003c00000 */
[----:B------:R-:W-:Y:S02]  /*16b0*/  IADD3 R19, PT, PT, -R2, RZ, RZ ;  /* 0x000000ff02137210 */ /* 0x000fe40007ffe1ff */
[----:B------:R-:W-:-:S03]  /*16c0*/  MOV R17, R2 ;  /* 0x0000000200117202 */ /* 0x000fc60000000f00 */
[----:B------:R-:W-:-:S07]  /*16d0*/  IMAD R19, R18, R19, R16 ;  /* 0x0000001312137224 */ /* 0x000fce00078e0210 */
.L_x_27:
[----:B------:R-:W-:Y:S05]  /*16e0*/  BSYNC.RECONVERGENT B0 ;  /* 0x0000000000007941 */ /* 0x000fea0003800200 */
.L_x_25:
[----:B------:R2:W-:Y:S01]  /*16f0*/  STS [R0+-0x20], R19 ;  /* 0xffffe01300007388 */ /* 0x0005e20000000800 */
[----:B------:R-:W-:Y:S05]  /*1700*/  BRA.U UP0, `(.L_x_28) ;  /* 0xffffffe900b87547 */ /* 0x000fea000b83ffff */
.L_x_3:
[----:B------:R-:W-:-:S09]  /*1710*/  UISETP.NE.AND UP0, UPT, UR6, URZ, UPT ;  /* 0x000000ff0600728c */ /* 0x000fd2000bf05270 */
[----:B------:R-:W-:Y:S05]  /*1720*/  BRA.U !UP0, `(.L_x_29) ;  /* 0x0000001108a87547 */ /* 0x000fea000b800000 */
[----:B------:R-:W1:Y:S01]  /*1730*/  LDCU UR4, c[0x0][0x394] ;  /* 0x00007280ff0477ac */ /* 0x000e620008000800 */
[----:B------:R-:W-:Y:S02]  /*1740*/  UISETP.GE.U32.AND UP0, UPT, UR6, 0x4, UPT ;  /* 0x000000040600788c */ /* 0x000fe4000bf06070 */
[----:B-1----:R-:W-:-:S07]  /*1750*/  ULOP3.LUT UR4, UR4, 0x3, URZ, 0xc0, !UPT ;  /* 0x0000000304047892 */ /* 0x002fce000f8ec0ff */
[----:B------:R-:W-:Y:S05]  /*1760*/  BRA.U !UP0, `(.L_x_30) ;  /* 0x0000000908a87547 */ /* 0x000fea000b800000 */
[----:B------:R-:W1:Y:S01]  /*1770*/  LDC.64 R14, c[0x0][0x398] ;  /* 0x0000e600ff0e7b82 */ /* 0x000e620000000a00 */
[----:B------:R-:W-:-:S04]  /*1780*/  VIADD R9, R5, 0xffffffff ;  /* 0xffffffff05097836 */ /* 0x000fc80000000000 */
[----:B-1----:R-:W-:-:S06]  /*1790*/  IMAD.WIDE.U32 R14, R9, 0x8, R14 ;  /* 0x00000008090e7825 */ /* 0x002fcc00078e000e */
[----:B0-----:R-:W2:Y:S01]  /*17a0*/  LDG.E.64 R14, desc[UR8][R14.64] ;  /* 0x000000080e0e7981 */ /* 0x001ea2000c1e1b00 */
[----:B------:R-:W-:Y:S01]  /*17b0*/  BSSY.RECONVERGENT B0, `(.L_x_31) ;  /* 0x0000024000007945 */ /* 0x000fe20003800200 */
[----:B--2---:R-:W-:-:S04]  /*17c0*/  LOP3.LUT R0, R3, R15, RZ, 0xfc, !PT ;  /* 0x0000000f03007212 */ /* 0x004fc800078efcff */
[----:B------:R-:W-:-:S13]  /*17d0*/  ISETP.NE.U32.AND P0, PT, R0, RZ, PT ;  /* 0x000000ff0000720c */ /* 0x000fda0003f05070 */
[----:B------:R-:W-:Y:S05]  /*17e0*/  @P0 BRA `(.L_x_32) ;  /* 0x0000000000580947 */ /* 0x000fea0003800000 */
[----:B------:R-:W0:Y:S01]  /*17f0*/  I2F.U32.RP R0, R14 ;  /* 0x0000000e00007306 */ /* 0x000e220000209000 */
[----:B------:R-:W-:Y:S02]  /*1800*/  IADD3 R9, PT, PT, RZ, -R14, RZ ;  /* 0x8000000eff097210 */ /* 0x000fe40007ffe0ff */
[----:B------:R-:W-:-:S05]  /*1810*/  ISETP.NE.U32.AND P2, PT, R14, RZ, PT ;  /* 0x000000ff0e00720c */ /* 0x000fca0003f45070 */
[----:B0-----:R-:W0:Y:S02]  /*1820*/  MUFU.RCP R0, R0 ;  /* 0x0000000000007308 */ /* 0x001e240000001000 */
[----:B0-----:R-:W-:-:S06]  /*1830*/  IADD3 R2, PT, PT, R0, 0xffffffe, RZ ;  /* 0x0ffffffe00027810 */ /* 0x001fcc0007ffe0ff */
        /* <DEDUP_REMOVED lines=8> */
[----:B------:R-:W-:Y:S01]  /*18c0*/  @P0 IADD3 R3, PT, PT, -R14, R3, RZ ;  /* 0x000000030e030210 */ /* 0x000fe20007ffe1ff */
[----:B------:R-:W-:-:S03]  /*18d0*/  @P0 VIADD R16, R16, 0x1 ;  /* 0x0000000110100836 */ /* 0x000fc60000000000 */
[----:B------:R-:W-:-:S13]  /*18e0*/  ISETP.GE.U32.AND P1, PT, R3, R14, PT ;  /* 0x0000000e0300720c */ /* 0x000fda0003f26070 */
[----:B------:R-:W-:Y:S02]  /*18f0*/  @P1 IADD3 R16, PT, PT, R16, 0x1, RZ ;  /* 0x0000000110101810 */ /* 0x000fe40007ffe0ff */
[----:B------:R-:W-:-:S04]  /*1900*/  @!P2 LOP3.LUT R16, RZ, R14, RZ, 0x33, !PT ;  /* 0x0000000eff10a212 */ /* 0x000fc800078e33ff */
[----:B------:R-:W-:-:S05]  /*1910*/  IADD3 R9, PT, PT, -R16, RZ, RZ ;  /* 0x000000ff10097210 */ /* 0x000fca0007ffe1ff */
[----:B------:R-:W-:Y:S02]  /*1920*/  IMAD R9, R14, R9, R17 ;  /* 0x000000090e097224 */ /* 0x000fe400078e0211 */
[----:B------:R-:W-:Y:S01]  /*1930*/  IMAD.MOV.U32 R17, RZ, RZ, RZ ;  /* 0x000000ffff117224 */ /* 0x000fe200078e00ff */
[----:B------:R-:W-:Y:S06]  /*1940*/  BRA `(.L_x_33) ;  /* 0x0000000000287947 */ /* 0x000fec0003800000 */
.L_x_32:
[----:B------:R-:W-:Y:S01]  /*1950*/  MOV R21, R3 ;  /* 0x0000000300157202 */ /* 0x000fe20000000f00 */
[----:B------:R-:W-:Y:S01]  /*1960*/  IMAD.MOV.U32 R2, RZ, RZ, R14 ;  /* 0x000000ffff027224 */ /* 0x000fe200078e000e */
[----:B------:R-:W-:Y:S02]  /*1970*/  MOV R10, R17 ;  /* 0x00000011000a7202 */ /* 0x000fe40000000f00 */
[----:B------:R-:W-:Y:S02]  /*1980*/  MOV R3, R15 ;  /* 0x0000000f00037202 */ /* 0x000fe40000000f00 */
[----:B------:R-:W-:-:S07]  /*1990*/  MOV R8, 0x19b0 ;  /* 0x000019b000087802 */ /* 0x000fce0000000f00 */
[----:B------:R-:W-:Y:S05]  /*19a0*/  CALL.REL.NOINC `($__internal_0_$__cuda_sm20_div_u64) ;  /* 0x0000002000747944 */ /* 0x000fea0003c00000 */
[----:B------:R-:W-:Y:S01]  /*19b0*/  IADD3 R9, PT, PT, -R2, RZ, RZ ;  /* 0x000000ff02097210 */ /* 0x000fe20007ffe1ff */
[----:B------:R-:W-:-:S04]  /*19c0*/  IMAD.MOV.U32 R16, RZ, RZ, R2 ;  /* 0x000000ffff107224 */ /* 0x000fc800078e0002 */
[----:B------:R-:W-:Y:S01]  /*19d0*/  IMAD R9, R14, R9, R17 ;  /* 0x000000090e097224 */ /* 0x000fe200078e0211 */
[----:B------:R-:W-:-:S07]  /*19e0*/  MOV R17, R3 ;  /* 0x0000000300117202 */ /* 0x000fce0000000f00 */
.L_x_33:
[----:B------:R-:W-:Y:S05]  /*19f0*/  BSYNC.RECONVERGENT B0 ;  /* 0x0000000000007941 */ /* 0x000fea0003800200 */
.L_x_31:
[----:B------:R-:W0:Y:S01]  /*1a00*/  LDC.64 R14, c[0x0][0x398] ;  /* 0x0000e600ff0e7b82 */ /* 0x000e220000000a00 */
[----:B------:R-:W-:-:S05]  /*1a10*/  IADD3 R3, PT, PT, R5, -0x2, RZ ;  /* 0xfffffffe05037810 */ /* 0x000fca0007ffe0ff */
[----:B0-----:R-:W-:-:S06]  /*1a20*/  IMAD.WIDE.U32 R14, R3, 0x8, R14 ;  /* 0x00000008030e7825 */ /* 0x001fcc00078e000e */
        /* <DEDUP_REMOVED lines=8> */
[----:B------:R-:W-:Y:S01]  /*1ab0*/  IADD3 R9, PT, PT, RZ, -R14, RZ ;  /* 0x8000000eff097210 */ /* 0x000fe20007ffe0ff */
[----:B------:R-:W-:Y:S01]  /*1ac0*/  HFMA2 R17, -RZ, RZ, 0, 0 ;  /* 0x00000000ff117431 */ /* 0x000fe200000001ff */
        /* <DEDUP_REMOVED lines=18> */
[----:B------:R-:W-:Y:S01]  /*1bf0*/  IMAD.MOV.U32 R16, RZ, RZ, R3 ;  /* 0x000000ffff107224 */ /* 0x000fe200078e0003 */
[----:B------:R-:W-:Y:S06]  /*1c00*/  BRA `(.L_x_36) ;  /* 0x0000000000287947 */ /* 0x000fec0003800000 */
.L_x_35:
[----:B------:R-:W-:Y:S01]  /*1c10*/  MOV R10, R16 ;  /* 0x00000010000a7202 */ /* 0x000fe20000000f00 */
[----:B------:R-:W-:Y:S01]  /*1c20*/  IMAD.MOV.U32 R21, RZ, RZ, R17 ;  /* 0x000000ffff157224 */ /* 0x000fe200078e0011 */
[----:B------:R-:W-:Y:S02]  /*1c30*/  MOV R2, R14 ;  /* 0x0000000e00027202 */ /* 0x000fe40000000f00 */
[----:B------:R-:W-:Y:S02]  /*1c40*/  MOV R3, R15 ;  /* 0x0000000f00037202 */ /* 0x000fe40000000f00 */
[----:B------:R-:W-:-:S07]  /*1c50*/  MOV R8, 0x1c70 ;  /* 0x00001c7000087802 */ /* 0x000fce0000000f00 */
[----:B------:R-:W-:Y:S05]  /*1c60*/  CALL.REL.NOINC `($__internal_0_$__cuda_sm20_div_u64) ;  /* 0x0000001c00c47944 */ /* 0x000fea0003c00000 */
[----:B------:R-:W-:Y:S01]  /*1c70*/  IMAD.MOV R9, RZ, RZ, -R2 ;  /* 0x000000ffff097224 */ /* 0x000fe200078e0a02 */
[----:B------:R-:W-:-:S03]  /*1c80*/  MOV R17, R3 ;  /* 0x0000000300117202 */ /* 0x000fc60000000f00 */
[----:B------:R-:W-:Y:S01]  /*1c90*/  IMAD R9, R14, R9, R16 ;  /* 0x000000090e097224 */ /* 0x000fe200078e0210 */
[----:B------:R-:W-:-:S07]  /*1ca0*/  MOV R16, R2 ;  /* 0x0000000200107202 */ /* 0x000fce0000000f00 */
.L_x_36:
[----:B------:R-:W-:Y:S05]  /*1cb0*/  BSYNC.RECONVERGENT B0 ;  /* 0x0000000000007941 */ /* 0x000fea0003800200 */
.L_x_34:
[----:B------:R-:W0:Y:S01]  /*1cc0*/  LDC.64 R14, c[0x0][0x398] ;  /* 0x0000e600ff0e7b82 */ /* 0x000e220000000a00 */
[----:B------:R-:W-:-:S04]  /*1cd0*/  VIADD R3, R5, 0xfffffffd ;  /* 0xfffffffd05037836 */ /* 0x000fc80000000000 */
[----:B0-----:R-:W-:-:S06]  /*1ce0*/  IMAD.WIDE.U32 R14, R3, 0x8, R14 ;  /* 0x00000008030e7825 */ /* 0x001fcc00078e000e */
        /* <DEDUP_REMOVED lines=29> */
.L_x_38:
        /* <DEDUP_REMOVED lines=10> */
.L_x_39:
[----:B------:R-:W-:Y:S05]  /*1f60*/  BSYNC.RECONVERGENT B0 ;  /* 0x0000000000007941 */ /* 0x000fea0003800200 */
.L_x_37:
        /* <DEDUP_REMOVED lines=24> */
[----:B------:R-:W-:Y:S01]  /*20f0*/  ISETP.GE.U32.AND P1, PT, R3, R14, PT ;  /* 0x0000000e0300720c */ /* 0x000fe20003f26070 */
[----:B------:R-:W-:-:S12]  /*2100*/  IMAD.MOV.U32 R3, RZ, RZ, RZ ;  /* 0x000000ffff037224 */ /* 0x000fd800078e00ff */
[----:B------:R-:W-:Y:S02]  /*2110*/  @P1 IADD3 R17, PT, PT, R17, 0x1, RZ ;  /* 0x0000000111111810 */ /* 0x000fe40007ffe0ff */
[----:B------:R-:W-:-:S04]  /*2120*/  @!P2 LOP3.LUT R17, RZ, R14, RZ, 0x33, !PT ;  /* 0x0000000eff11a212 */ /* 0x000fc800078e33ff */
[----:B------:R-:W-:-:S05]  /*2130*/  IADD3 R15, PT, PT, -R17, RZ, RZ ;  /* 0x000000ff110f7210 */ /* 0x000fca0007ffe1ff */
[----:B------:R-:W-:Y:S01]  /*2140*/  IMAD R15, R14, R15, R16 ;  /* 0x0000000f0e0f7224 */ /* 0x000fe200078e0210 */
[----:B------:R-:W-:Y:S06]  /*2150*/  BRA `(.L_x_42) ;  /* 0x0000000000247947 */ /* 0x000fec0003800000 */
.L_x_41:
        /* <DEDUP_REMOVED lines=8> */
[----:B------:R-:W-:-:S07]  /*21e0*/  IMAD R15, R14, R15, R16 ;  /* 0x0000000f0e0f7224 */ /* 0x000fce00078e0210 */
.L_x_42:
[----:B------:R-:W-:Y:S05]  /*21f0*/  BSYNC.RECONVERGENT B0 ;  /* 0x0000000000007941 */ /* 0x000fea0003800200 */
.L_x_40:
[----:B------:R1:W-:Y:S02]  /*2200*/  STS [R0+-0x10], R15 ;  /* 0xfffff00f00007388 */ /* 0x0003e40000000800 */
.L_x_30:
[----:B------:R-:W-:-:S09]  /*2210*/  UISETP.NE.AND UP0, UPT, UR4, URZ, UPT ;  /* 0x000000ff0400728c */ /* 0x000fd2000bf05270 */
[----:B------:R-:W-:Y:S05]  /*2220*/  BRA.U !UP0, `(.L_x_29) ;  /* 0x0000000508e87547 */ /* 0x000fea000b800000 */
[----:B------:R-:W-:-:S09]  /*2230*/  UISETP.NE.AND UP0, UPT, UR4, 0x1, UPT ;  /* 0x000000010400788c */ /* 0x000fd2000bf05270 */
[----:B------:R-:W-:Y:S05]  /*2240*/  BRA.U !UP0, `(.L_x_43) ;  /* 0x0000000508507547 */ /* 0x000fea000b800000 */
[----:B------:R-:W3:Y:S01]  /*2250*/  LDC.64 R8, c[0x0][0x398] ;  /* 0x0000e600ff087b82 */ /* 0x000ee20000000a00 */
[----:B------:R-:W-:-:S05]  /*2260*/  IADD3 R11, PT, PT, R5, -0x1, RZ ;  /* 0xffffffff050b7810 */ /* 0x000fca0007ffe0ff */
[----:B---3--:R-:W-:-:S05]  /*2270*/  IMAD.WIDE.U32 R8, R11, 0x8, R8 ;  /* 0x000000080b087825 */ /* 0x008fca00078e0008 */
[----:B01----:R-:W2:Y:S01]  /*2280*/  LDG.E.64 R14, desc[UR8][R8.64] ;  /* 0x00000008080e7981 */ /* 0x003ea2000c1e1b00 */
[----:B------:R-:W-:Y:S01]  /*2290*/  BSSY.RECONVERGENT B0, `(.L_x_44) ;  /* 0x0000024000007945 */ /* 0x000fe20003800200 */
[----:B--2---:R-:W-:-:S04]  /*22a0*/  LOP3.LUT R0, R3, R15, RZ, 0xfc, !PT ;  /* 0x0000000f03007212 */ /* 0x004fc800078efcff */
[----:B------:R-:W-:-:S13]  /*22b0*/  ISETP.NE.U32.AND P0, PT, R0, RZ, PT ;  /* 0x000000ff0000720c */ /* 0x000fda0003f05070 */
[----:B------:R-:W-:Y:S05]  /*22c0*/  @P0 BRA `(.L_x_45) ;  /* 0x0000000000580947 */ /* 0x000fea0003800000 */
[----:B------:R-:W0:Y:S01]  /*22d0*/  I2F.U32.RP R0, R14 ;  /* 0x0000000e00007306 */ /* 0x000e220000209000 */
[----:B------:R-:W-:Y:S01]  /*22e0*/  IMAD.MOV R9, RZ, RZ, -R14 ;  /* 0x000000ffff097224 */ /* 0x000fe200078e0a0e */
[----:B------:R-:W-:-:S06]  /*22f0*/  ISETP.NE.U32.AND P2, PT, R14, RZ, PT ;  /* 0x000000ff0e00720c */ /* 0x000fcc0003f45070 */
[----:B0-----:R-:W0:Y:S02]  /*2300*/  MUFU.RCP R0, R0 ;  /* 0x0000000000007308 */ /* 0x001e240000001000 */
[----:B0-----:R-:W-:-:S06]  /*2310*/  IADD3 R2, PT, PT, R0, 0xffffffe, RZ ;  /* 0x0ffffffe00027810 */ /* 0x001fcc0007ffe0ff */
[----:B------:R0:W1:Y:S02]  /*2320*/  F2I.FTZ.U32.TRUNC.NTZ R3, R2 ;  /* 0x0000000200037305 */ /* 0x000064000021f000 */
[----:B0-----:R-:W-:Y:S02]  /*2330*/  HFMA2 R2, -RZ, RZ, 0, 0 ;  /* 0x00000000ff027431 */ /* 0x001fe400000001ff */
        /* <DEDUP_REMOVED lines=9> */
[----:B------:R-:W-:Y:S02]  /*23d0*/  @P1 IADD3 R16, PT, PT, R16, 0x1, RZ ;  /* 0x0000000110101810 */ /* 0x000fe40007ffe0ff */
[----:B------:R-:W-:-:S05]  /*23e0*/  @!P2 LOP3.LUT R16, RZ, R14, RZ, 0x33, !PT ;  /* 0x0000000eff10a212 */ /* 0x000fca00078e33ff */
[----:B------:R-:W-:-:S04]  /*23f0*/  IMAD.MOV R9, RZ, RZ, -R16 ;  /* 0x000000ffff097224 */ /* 0x000fc800078e0a10 */
[----:B------:R-:W-:Y:S01]  /*2400*/  IMAD R9, R14, R9, R17 ;  /* 0x000000090e097224 */ /* 0x000fe200078e0211 */
[----:B------:R-:W-:Y:S01]  /*2410*/  MOV R17, RZ ;  /* 0x000000ff00117202 */ /* 0x000fe20000000f00 */
[----:B------:R-:W-:Y:S06]  /*2420*/  BRA `(.L_x_46) ;  /* 0x0000000000287947 */ /* 0x000fec0003800000 */
.L_x_45:
        /* <DEDUP_REMOVED lines=10> */
.L_x_46:
[----:B------:R-:W-:Y:S05]  /*24d0*/  BSYNC.RECONVERGENT B0 ;  /* 0x0000000000007941 */ /* 0x000fea0003800200 */
.L_x_44:
[----:B------:R-:W0:Y:S01]  /*24e0*/  LDC.64 R2, c[0x0][0x398] ;  /* 0x0000e600ff027b82 */ /* 0x000e220000000a00 */
[C---:B------:R-:W-:Y:S01]  /*24f0*/  IMAD R0, R5.reuse, 0x4, R4 ;  /* 0x0000000405007824 */ /* 0x040fe200078e0204 */
[----:B------:R-:W-:-:S05]  /*2500*/  IADD3 R5, PT, PT, R5, -0x2, RZ ;  /* 0xfffffffe05057810 */ /* 0x000fca0007ffe0ff */
[----:B0-----:R-:W-:-:S05]  /*2510*/  IMAD.WIDE.U32 R2, R5, 0x8, R2 ;  /* 0x0000000805027825 */ /* 0x001fca00078e0002 */
        /* <DEDUP_REMOVED lines=21> */
[----:B------:R-:W-:Y:S02]  /*2670*/  ISETP.GE.U32.AND P1, PT, R3, R14, PT ;  /* 0x0000000e0300720c */ /* 0x000fe40003f26070 */
[----:B------:R-:W-:-:S11]  /*2680*/  MOV R3, RZ ;  /* 0x000000ff00037202 */ /* 0x000fd60000000f00 */
[----:B------:R-:W-:Y:S02]  /*2690*/  @P1 IADD3 R17, PT, PT, R17, 0x1, RZ ;  /* 0x0000000111111810 */ /* 0x000fe40007ffe0ff */
[----:B------:R-:W-:-:S05]  /*26a0*/  @!P2 LOP3.LUT R17, RZ, R14, RZ, 0x33, !PT ;  /* 0x0000000eff11a212 */ /* 0x000fca00078e33ff */
[----:B------:R-:W-:-:S04]  /*26b0*/  IMAD.MOV R15, RZ, RZ, -R17 ;  /* 0x000000ffff0f7224 */ /* 0x000fc800078e0a11 */
[----:B------:R-:W-:Y:S01]  /*26c0*/  IMAD R15, R14, R15, R16 ;  /* 0x0000000f0e0f7224 */ /* 0x000fe200078e0210 */
[----:B------:R-:W-:Y:S06]  /*26d0*/  BRA `(.L_x_49) ;  /* 0x0000000000247947 */ /* 0x000fec0003800000 */
.L_x_48:
        /* <DEDUP_REMOVED lines=8> */
[----:B------:R-:W-:-:S07]  /*2760*/  IMAD R15, R14, R15, R16 ;  /* 0x0000000f0e0f7224 */ /* 0x000fce00078e0210 */
.L_x_49:
[----:B------:R-:W-:Y:S05]  /*2770*/  BSYNC.RECONVERGENT B0 ;  /* 0x0000000000007941 */ /* 0x000fea0003800200 */
.L_x_47:
[----:B------:R3:W-:Y:S02]  /*2780*/  STS [R0+-0x8], R15 ;  /* 0xfffff80f00007388 */ /* 0x0007e40000000800 */
.L_x_43:
[----:B------:R-:W4:Y:S02]  /*2790*/  LDCU UR4, c[0x0][0x394] ;  /* 0x00007280ff0477ac */ /* 0x000f240008000800 */
[----:B----4-:R-:W-:-:S04]  /*27a0*/  ULOP3.LUT UR4, UR4, 0x1, URZ, 0xc0, !UPT ;  /* 0x0000000104047892 */ /* 0x010fc8000f8ec0ff */
[----:B------:R-:W-:-:S09]  /*27b0*/  UISETP.NE.U32.AND UP0, UPT, UR4, 0x1, UPT ;  /* 0x000000010400788c */ /* 0x000fd2000bf05070 */
[----:B------:R-:W-:Y:S05]  /*27c0*/  BRA.U UP0, `(.L_x_29) ;  /* 0x0000000100807547 */ /* 0x000fea000b800000 */
[----:B------:R-:W4:Y:S01]  /*27d0*/  LDC.64 R8, c[0x0][0x398] ;  /* 0x0000e600ff087b82 */ /* 0x000f220000000a00 */
[----:B------:R-:W-:-:S05]  /*27e0*/  IADD3 R11, PT, PT, R5, -0x1, RZ ;  /* 0xffffffff050b7810 */ /* 0x000fca0007ffe0ff */
[----:B----4-:R-:W-:-:S06]  /*27f0*/  IMAD.WIDE.U32 R8, R11, 0x8, R8 ;  /* 0x000000080b087825 */ /* 0x010fcc00078e0008 */
[----:B0-----:R-:W1:Y:S01]  /*2800*/  LDG.E.64 R8, desc[UR8][R8.64] ;  /* 0x0000000808087981 */ /* 0x001e62000c1e1b00 */
[----:B------:R-:W-:Y:S01]  /*2810*/  BSSY.RECONVERGENT B0, `(.L_x_50) ;  /* 0x0000019000007945 */ /* 0x000fe20003800200 */
[----:B-123--:R-:W-:-:S04]  /*2820*/  LOP3.LUT R0, R3, R9, RZ, 0xfc, !PT ;  /* 0x0000000903007212 */ /* 0x00efc800078efcff */
[----:B------:R-:W-:-:S13]  /*2830*/  ISETP.NE.U32.AND P0, PT, R0, RZ, PT ;  /* 0x000000ff0000720c */ /* 0x000fda0003f05070 */
[----:B------:R-:W-:Y:S05]  /*2840*/  @P0 BRA `(.L_x_51) ;  /* 0x0000000000480947 */ /* 0x000fea0003800000 */
        /* <DEDUP_REMOVED lines=13> */
[----:B------:R-:W-:-:S04]  /*2920*/  @P0 IADD3 R3, PT, PT, -R8, R3, RZ ;  /* 0x0000000308030210 */ /* 0x000fc80007ffe1ff */
[----:B------:R-:W-:-:S13]  /*2930*/  ISETP.GE.U32.AND P0, PT, R3, R8, PT ;  /* 0x000000080300720c */ /* 0x000fda0003f06070 */
[----:B------:R-:W-:Y:S02]  /*2940*/  @P0 IADD3 R3, PT, PT, -R8, R3, RZ ;  /* 0x0000000308030210 */ /* 0x000fe40007ffe1ff */
[----:B------:R-:W-:Y:S01]  /*2950*/  @!P1 LOP3.LUT R3, RZ, R8, RZ, 0x33, !PT ;  /* 0x00000008ff039212 */ /* 0x000fe200078e33ff */
[----:B------:R-:W-:Y:S06]  /*2960*/  BRA `(.L_x_52) ;  /* 0x00000000000c7947 */ /* 0x000fec0003800000 */
.L_x_51:
[----:B------:R-:W-:-:S07]  /*2970*/  MOV R0, 0x2990 ;  /* 0x0000299000007802 */ /* 0x000fce0000000f00 */
[----:B------:R-:W-:Y:S05]  /*2980*/  CALL.REL.NOINC `($__internal_1_$__cuda_sm20_rem_u64) ;  /* 0x0000001400887944 */ /* 0x000fea0003c00000 */
[----:B------:R-:W-:-:S07]  /*2990*/  IMAD.MOV.U32 R3, RZ, RZ, R8 ;  /* 0x000000ffff037224 */ /* 0x000fce00078e0008 */
.L_x_52:
[----:B------:R-:W-:Y:S05]  /*29a0*/  BSYNC.RECONVERGENT B0 ;  /* 0x0000000000007941 */ /* 0x000fea0003800200 */
.L_x_50:
[----:B------:R-:W-:-:S05]  /*29b0*/  LEA R0, R5, R4, 0x2 ;  /* 0x0000000405007211 */ /* 0x000fca00078e10ff */
[----:B------:R4:W-:Y:S02]  /*29c0*/  STS [R0+-0x4], R3 ;  /* 0xfffffc0300007388 */ /* 0x0009e40000000800 */
.L_x_29:
[----:B------:R-:W5:Y:S01]  /*29d0*/  LDCU UR5, c[0x0][0x394] ;  /* 0x00007280ff0577ac */ /* 0x000f620008000800 */
[----:B------:R-:W-:Y:S01]  /*29e0*/  HFMA2 R2, -RZ, RZ, 0, 5.9604644775390625e-08 ;  /* 0x00000001ff027431 */ /* 0x000fe200000001ff */
[----:B------:R-:W-:Y:S01]  /*29f0*/  CS2R R20, SRZ ;  /* 0x0000000000147805 */ /* 0x000fe2000001ff00 */
[----:B------:R-:W-:Y:S01]  /*2a00*/  IMAD.MOV.U32 R10, RZ, RZ, RZ ;  /* 0x000000ffff0a7224 */ /* 0x000fe200078e00ff */
[----:B------:R-:W4:Y:S01]  /*2a10*/  LDCU UR4, c[0x0][0x394] ;  /* 0x00007280ff0477ac */ /* 0x000f220008000800 */
[----:B-----5:R-:W-:Y:S01]  /*2a20*/  UISETP.GE.U32.AND UP0, UPT, UR5, 0x8, UPT ;  /* 0x000000080500788c */ /* 0x020fe2000bf06070 */
[----:B----4-:R-:W-:-:S08]  /*2a30*/  MOV R3, UR4 ;  /* 0x0000000400037c02 */ /* 0x010fd00008000f00 */
[----:B------:R-:W-:Y:S05]  /*2a40*/  BRA.U !UP0, `(.L_x_53) ;  /* 0x0000000908387547 */ /* 0x000fea000b800000 */
[----:B------:R-:W4:Y:S01]  /*2a50*/  LDC.64 R12, c[0x0][0x3a0] ;  /* 0x0000e800ff0c7b82 */ /* 0x000f220000000a00 */
[----:B------:R-:W-:Y:S01]  /*2a60*/  UIADD3 UR7, UPT, UPT, UR5, -0x4, URZ ;  /* 0xfffffffc05077890 */ /* 0x000fe2000fffe0ff */
[----:B------:R-:W-:Y:S01]  /*2a70*/  CS2R R20, SRZ ;  /* 0x0000000000147805 */ /* 0x000fe2000001ff00 */
[----:B------:R-:W-:Y:S01]  /*2a80*/  ULOP3.LUT UR4, UR5, 0x7ffffff8, URZ, 0xc0, !UPT ;  /* 0x7ffffff805047892 */ /* 0x000fe2000f8ec0ff */
[----:B------:R-:W-:Y:S01]  /*2a90*/  MOV R2, 0x1 ;  /* 0x0000000100027802 */ /* 0x000fe20000000f00 */
[----:B------:R-:W-:Y:S02]  /*2aa0*/  IMAD.MOV.U32 R10, RZ, RZ, RZ ;  /* 0x000000ffff0a7224 */ /* 0x000fe400078e00ff */
[----:B------:R-:W-:Y:S01]  /*2ab0*/  MOV R3, UR7 ;  /* 0x0000000700037c02 */ /* 0x000fe20008000f00 */
[----:B-1-3--:R-:W1:Y:S01]  /*2ac0*/  LDC.64 R14, c[0x0][0x3a8] ;  /* 0x0000ea00ff0e7b82 */ /* 0x00ae620000000a00 */
[----:B------:R-:W-:-:S12]  /*2ad0*/  UIADD3 UR4, UPT, UPT, -UR4, URZ, URZ ;  /* 0x000000ff04047290 */ /* 0x000fd8000fffe1ff */
.L_x_54:
[----:B--2---:R-:W-:-:S05]  /*2ae0*/  IADD3 R19, PT, PT, R3, 0x3, RZ ;  /* 0x0000000303137810 */ /* 0x004fca0007ffe0ff */
[----:B-1----:R-:W-:-:S06]  /*2af0*/  IMAD.WIDE.U32 R24, R19, 0x8, R14 ;  /* 0x0000000813187825 */ /* 0x002fcc00078e000e */
[----:B0-----:R-:W2:Y:S01]  /*2b00*/  LDG.E R25, desc[UR8][R24.64] ;  /* 0x0000000818197981 */ /* 0x001ea2000c1e1900 */
[----:B------:R-:W-:-:S04]  /*2b10*/  VIADD R17, R3, 0x2 ;  /* 0x0000000203117836 */ /* 0x000fc80000000000 */
[----:B------:R-:W-:-:S05]  /*2b20*/  IMAD.WIDE.U32 R26, R17, 0x8, R14 ;  /* 0x00000008111a7825 */ /* 0x000fca00078e000e */
[----:B------:R-:W3:Y:S01]  /*2b30*/  LDG.E R11, desc[UR8][R26.64] ;  /* 0x000000081a0b7981 */ /* 0x000ee2000c1e1900 */
[----:B----4-:R-:W-:-:S06]  /*2b40*/  IMAD.WIDE.U32 R18, R19, 0x8, R12 ;  /* 0x0000000813127825 */ /* 0x010fcc00078e000c */
[----:B------:R-:W4:Y:S01]  /*2b50*/  LDG.E.64 R18, desc[UR8][R18.64] ;  /* 0x0000000812127981 */ /* 0x000f22000c1e1b00 */
[C---:B------:R-:W-:Y:S01]  /*2b60*/  IADD3 R23, PT, PT, R3.reuse, 0x1, RZ ;  /* 0x0000000103177810 */ /* 0x040fe20007ffe0ff */
[----:B------:R-:W-:-:S04]  /*2b70*/  IMAD.WIDE.U32 R28, R3, 0x8, R14 ;  /* 0x00000008031c7825 */ /* 0x000fc800078e000e */
[----:B------:R-:W-:Y:S02]  /*2b80*/  IMAD.WIDE.U32 R8, R23, 0x8, R14 ;  /* 0x0000000817087825 */ /* 0x000fe400078e000e */
[----:B------:R-:W5:Y:S02]  /*2b90*/  LDG.E R29, desc[UR8][R28.64] ;  /* 0x000000081c1d7981 */ /* 0x000f64000c1e1900 */
[--C-:B------:R-:W-:Y:S02]  /*2ba0*/  IMAD.WIDE.U32 R16, R17, 0x8, R12.reuse ;  /* 0x0000000811107825 */ /* 0x100fe400078e000c */
[----:B------:R0:W5:Y:S04]  /*2bb0*/  LDG.E R0, desc[UR8][R8.64] ;  /* 0x0000000808007981 */ /* 0x000168000c1e1900 */
[----:B------:R-:W5:Y:S01]  /*2bc0*/  LDG.E.64 R16, desc[UR8][R16.64] ;  /* 0x0000000810107981 */ /* 0x000f62000c1e1b00 */
[----:B------:R-:W-:-:S06]  /*2bd0*/  IMAD.WIDE.U32 R22, R23, 0x8, R12 ;  /* 0x0000000817167825 */ /* 0x000fcc00078e000c */
[----:B------:R-:W5:Y:S01]  /*2be0*/  LDG.E.64 R22, desc[UR8][R22.64] ;  /* 0x0000000816167981 */ /* 0x000f62000c1e1b00 */
[----:B--2---:R-:W-:-:S06]  /*2bf0*/  LEA R5, R25, R4, 0x2 ;  /* 0x0000000419057211 */ /* 0x004fcc00078e10ff */
[----:B------:R-:W1:Y:S01]  /*2c00*/  LDS R5, [R5] ;  /* 0x0000000005057984 */ /* 0x000e620000000800 */
[----:B---3--:R-:W-:Y:S01]  /*2c10*/  IMAD R27, R11, 0x4, R4 ;  /* 0x000000040b1b7824 */ /* 0x008fe200078e0204 */
[----:B------:R-:W-:-:S05]  /*2c20*/  IADD3 R11, PT, PT, R3, -0x1, RZ ;  /* 0xffffffff030b7810 */ /* 0x000fca0007ffe0ff */
[----:B0-----:R-:W-:Y:S01]  /*2c30*/  IMAD.WIDE.U32 R8, R11, 0x8, R14 ;  /* 0x000000080b087825 */ /* 0x001fe200078e000e */
[----:B------:R-:W0:Y:S01]  /*2c40*/  LDS R27, [R27] ;  /* 0x000000001b1b7984 */ /* 0x000e220000000800 */
[----:B-1----:R-:W-:Y:S02]  /*2c50*/  SHF.R.S32.HI R25, RZ, 0x1f, R5 ;  /* 0x0000001fff197819 */ /* 0x002fe40000011405 */
[----:B------:R-:W-:Y:S02]  /*2c60*/  IMAD R24, R10, R5, RZ ;  /* 0x000000050a187224 */ /* 0x000fe400078e02ff */
[----:B------:R-:W-:Y:S02]  /*2c70*/  IMAD.WIDE.U32 R20, R5, R2, R20 ;  /* 0x0000000205147225 */ /* 0x000fe400078e0014 */
[----:B------:R1:W2:Y:S02]  /*2c80*/  LDG.E R5, desc[UR8][R8.64] ;  /* 0x0000000808057981 */ /* 0x0002a4000c1e1900 */
[----:B-1----:R-:W-:-:S06]  /*2c90*/  IMAD.WIDE.U32 R8, R3, 0x8, R12 ;  /* 0x0000000803087825 */ /* 0x002fcc00078e000c */
[----:B------:R-:W3:Y:S01]  /*2ca0*/  LDG.E.64 R8, desc[UR8][R8.64] ;  /* 0x0000000808087981 */ /* 0x000ee2000c1e1b00 */
[-C--:B----4-:R-:W-:Y:S02]  /*2cb0*/  IMAD R19, R19, R2.reuse, RZ ;  /* 0x0000000213137224 */ /* 0x090fe400078e02ff */
[----:B------:R-:W-:Y:S02]  /*2cc0*/  IMAD R25, R25, R2, R24 ;  /* 0x0000000219197224 */ /* 0x000fe400078e0218 */
[C---:B------:R-:W-:Y:S02]  /*2cd0*/  IMAD R10, R18.reuse, R10, R19 ;  /* 0x0000000a120a7224 */ /* 0x040fe400078e0213 */
[----:B------:R-:W-:Y:S01]  /*2ce0*/  IMAD.WIDE.U32 R18, R18, R2, RZ ;  /* 0x0000000212127225 */ /* 0x000fe200078e00ff */
[----:B------:R-:W-:-:S03]  /*2cf0*/  IADD3 R21, PT, PT, R21, R25, RZ ;  /* 0x0000001915157210 */ /* 0x000fc60007ffe0ff */
[----:B------:R-:W-:Y:S01]  /*2d00*/  IMAD.IADD R25, R19, 0x1, R10 ;  /* 0x0000000113197824 */ /* 0x000fe200078e020a */
[----:B0-----:R-:W-:-:S03]  /*2d10*/  SHF.R.S32.HI R19, RZ, 0x1f, R27 ;  /* 0x0000001fff137819 */ /* 0x001fc6000001141b */
[----:B------:R-:W-:-:S04]  /*2d20*/  IMAD R2, R25, R27, RZ ;  /* 0x0000001b19027224 */ /* 0x000fc800078e02ff */
[----:B------:R-:W-:Y:S01]  /*2d30*/  IMAD R2, R19, R18, R2 ;  /* 0x0000001213027224 */ /* 0x000fe200078e0202 */
[----:B-----5:R-:W-:-:S06]  /*2d40*/  LEA R19, R0, R4, 0x2 ;  /* 0x0000000400137211 */ /* 0x020fcc00078e10ff */
[----:B------:R-:W0:Y:S01]  /*2d50*/  LDS R19, [R19] ;  /* 0x0000000013137984 */ /* 0x000e220000000800 */
[----:B------:R-:W-:-:S06]  /*2d60*/  LEA R0, R29, R4, 0x2 ;  /* 0x000000041d007211 */ /* 0x000fcc00078e10ff */
[----:B------:R-:W1:Y:S01]  /*2d70*/  LDS R0, [R0] ;  /* 0x0000000000007984 */ /* 0x000e620000000800 */
[----:B------:R-:W-:-:S04]  /*2d80*/  IMAD R10, R17, R18, RZ ;  /* 0x00000012110a7224 */ /* 0x000fc800078e02ff */
[C---:B------:R-:W-:Y:S02]  /*2d90*/  IMAD R25, R16.reuse, R25, R10 ;  /* 0x0000001910197224 */ /* 0x040fe400078e020a */
[----:B------:R-:W-:-:S04]  /*2da0*/  IMAD.WIDE.U32 R16, R16, R18, RZ ;  /* 0x0000001210107225 */ /* 0x000fc800078e00ff */
[----:B------:R-:W-:-:S04]  /*2db0*/  IMAD.WIDE.U32 R20, R27, R18, R20 ;  /* 0x000000121b147225 */ /* 0x000fc800078e0014 */
[----:B------:R-:W-:Y:S01]  /*2dc0*/  IMAD.IADD R25, R17, 0x1, R25 ;  /* 0x0000000111197824 */ /* 0x000fe200078e0219 */
[----:B------:R-:W-:Y:S01]  /*2dd0*/  IADD3 R21, PT, PT, R21, R2, RZ ;  /* 0x0000000215157210 */ /* 0x000fe20007ffe0ff */
[----:B------:R-:W-:Y:S01]  /*2de0*/  IMAD R17, R23, R16, RZ ;  /* 0x0000001017117224 */ /* 0x000fe200078e02ff */
[----:B0-----:R-:W-:Y:S01]  /*2df0*/  SHF.R.S32.HI R29, RZ, 0x1f, R19 ;  /* 0x0000001fff1d7819 */ /* 0x001fe20000011413 */
[----:B------:R-:W-:-:S04]  /*2e00*/  IMAD R2, R25, R19, RZ ;  /* 0x0000001319027224 */ /* 0x000fc800078e02ff */
[-C--:B------:R-:W-:Y:S01]  /*2e10*/  IMAD R29, R29, R16.reuse, R2 ;  /* 0x000000101d1d7224 */ /* 0x080fe200078e0202 */
[----:B------:R-:W-:Y:S01]  /*2e20*/  IADD3 R2, PT, PT, R3, -0x2, RZ ;  /* 0xfffffffe03027810 */ /* 0x000fe20007ffe0ff */
[----:B------:R-:W-:-:S04]  /*2e30*/  IMAD.WIDE.U32 R18, R19, R16, R20 ;  /* 0x0000001013127225 */ /* 0x000fc800078e0014 */
[----:B------:R-:W-:-:S04]  /*2e40*/  IMAD.WIDE.U32 R20, R2, 0x8, R14 ;  /* 0x0000000802147825 */ /* 0x000fc800078e000e */
[C---:B------:R-:W-:Y:S02]  /*2e50*/  IMAD R25, R22.reuse, R25, R17 ;  /* 0x0000001916197224 */ /* 0x040fe400078e0211 */
[----:B------:R-:W-:Y:S01]  /*2e60*/  IMAD.WIDE.U32 R16, R22, R16, RZ ;  /* 0x0000001016107225 */ /* 0x000fe200078e00ff */
[----:B------:R-:W-:-:S03]  /*2e70*/  IADD3 R23, PT, PT, R3, -0x3, RZ ;  /* 0xfffffffd03177810 */ /* 0x000fc60007ffe0ff */
[----:B------:R-:W-:Y:S01]  /*2e80*/  IMAD.WIDE.U32 R10, R11, 0x8, R12 ;  /* 0x000000080b0a7825 */ /* 0x000fe200078e000c */
[----:B------:R-:W-:Y:S02]  /*2e90*/  IADD3 R19, PT, PT, R19, R29, RZ ;  /* 0x0000001d13137210 */ /* 0x000fe40007ffe0ff */
[----:B-1----:R-:W-:-:S03]  /*2ea0*/  SHF.R.S32.HI R29, RZ, 0x1f, R0 ;  /* 0x0000001fff1d7819 */ /* 0x002fc60000011400 */
[----:B------:R-:W4:Y:S01]  /*2eb0*/  LDG.E.64 R10, desc[UR8][R10.64] ;  /* 0x000000080a0a7981 */ /* 0x000f22000c1e1b00 */
[----:B------:R-:W-:-:S04]  /*2ec0*/  IMAD.WIDE.U32 R18, R0, R16, R18 ;  /* 0x0000001000127225 */ /* 0x000fc800078e0012 */
[----:B--2---:R-:W-:Y:S02]  /*2ed0*/  IMAD R27, R5, 0x4, R4 ;  /* 0x00000004051b7824 */ /* 0x004fe400078e0204 */
[----:B------:R0:W2:Y:S04]  /*2ee0*/  LDG.E R5, desc[UR8][R20.64] ;  /* 0x0000000814057981 */ /* 0x0000a8000c1e1900 */
[----:B------:R-:W1:Y:S01]  /*2ef0*/  LDS R27, [R27] ;  /* 0x000000001b1b7984 */ /* 0x000e620000000800 */
[----:B0-----:R-:W-:Y:S02]  /*2f00*/  IMAD.IADD R21, R17, 0x1, R25 ;  /* 0x0000000111157824 */ /* 0x001fe400078e0219 */
[----:B------:R-:W-:-:S04]  /*2f10*/  IMAD.WIDE.U32 R24, R23, 0x8, R14 ;  /* 0x0000000817187825 */ /* 0x000fc800078e000e */
[----:B------:R-:W-:Y:S02]  /*2f20*/  IMAD R17, R21, R0, RZ ;  /* 0x0000000015117224 */ /* 0x000fe400078e02ff */
[-C--:B---3--:R-:W-:Y:S01]  /*2f30*/  IMAD R0, R9, R16.reuse, RZ ;  /* 0x0000001009007224 */ /* 0x088fe200078e02ff */
[----:B------:R-:W3:Y:S01]  /*2f40*/  LDG.E R25, desc[UR8][R24.64] ;  /* 0x0000000818197981 */ /* 0x000ee2000c1e1900 */
[----:B------:R-:W-:Y:S01]  /*2f50*/  IMAD R29, R29, R16, R17 ;  /* 0x000000101d1d7224 */ /* 0x000fe200078e0211 */
[----:B------:R-:W-:Y:S01]  /*2f60*/  IADD3 R17, PT, PT, R3, -0x4, RZ ;  /* 0xfffffffc03117810 */ /* 0x000fe20007ffe0ff */
[----:B------:R-:W-:-:S04]  /*2f70*/  IMAD R0, R8, R21, R0 ;  /* 0x0000001508007224 */ /* 0x000fc800078e0200 */
[----:B------:R-:W-:-:S06]  /*2f80*/  IMAD.WIDE.U32 R20, R17, 0x8, R14 ;  /* 0x0000000811147825 */ /* 0x000fcc00078e000e */
[----:B------:R-:W5:Y:S01]  /*2f90*/  LDG.E R21, desc[UR8][R20.64] ;  /* 0x0000000814157981 */ /* 0x000f62000c1e1900 */
[----:B------:R-:W-:Y:S01]  /*2fa0*/  IADD3 R19, PT, PT, R19, R29, RZ ;  /* 0x0000001d13137210 */ /* 0x000fe20007ffe0ff */
[----:B------:R-:W-:-:S06]  /*2fb0*/  IMAD.WIDE.U32 R28, R2, 0x8, R12 ;  /* 0x00000008021c7825 */ /* 0x000fcc00078e000c */
[----:B------:R-:W5:Y:S01]  /*2fc0*/  LDG.E.64 R28, desc[UR8][R28.64] ;  /* 0x000000081c1c7981 */ /* 0x000f62000c1e1b00 */
[----:B------:R-:W-:-:S06]  /*2fd0*/  IMAD.WIDE.U32 R22, R23, 0x8, R12 ;  /* 0x0000000817167825 */ /* 0x000fcc00078e000c */
[----:B------:R-:W5:Y:S01]  /*2fe0*/  LDG.E.64 R22, desc[UR8][R22.64] ;  /* 0x0000000816167981 */ /* 0x000f62000c1e1b00 */
[----:B------:R-:W-:-:S04]  /*2ff0*/  IMAD.WIDE.U32 R8, R8, R16, RZ ;  /* 0x0000001008087225 */ /* 0x000fc800078e00ff */
[----:B------:R-:W-:-:S06]  /*3000*/  IMAD.WIDE.U32 R16, R17, 0x8, R12 ;  /* 0x0000000811107825 */ /* 0x000fcc00078e000c */
[----:B------:R-:W5:Y:S01]  /*3010*/  LDG.E.64 R16, desc[UR8][R16.64] ;  /* 0x0000000810107981 */ /* 0x000f62000c1e1b00 */
[----:B------:R-:W-:Y:S01]  /*3020*/  IMAD.IADD R9, R9, 0x1, R0 ;  /* 0x0000000109097824 */ /* 0x000fe200078e0200 */
[----:B-1----:R-:W-:-:S03]  /*3030*/  SHF.R.S32.HI R0, RZ, 0x1f, R27 ;  /* 0x0000001fff007819 */ /* 0x002fc6000001141b */
[----:B------:R-:W-:-:S04]  /*3040*/  IMAD R2, R9, R27, RZ ;  /* 0x0000001b09027224 */ /* 0x000fc800078e02ff */
[-C--:B------:R-:W-:Y:S02]  /*3050*/  IMAD R0, R0, R8.reuse, R2 ;  /* 0x0000000800007224 */ /* 0x080fe400078e0202 */
[----:B------:R-:W-:-:S04]  /*3060*/  IMAD.WIDE.U32 R18, R27, R8, R18 ;  /* 0x000000081b127225 */ /* 0x000fc800078e0012 */
[----:B----4-:R-:W-:-:S04]  /*3070*/  IMAD R2, R11, R8, RZ ;  /* 0x000000080b027224 */ /* 0x010fc800078e02ff */
[C---:B------:R-:W-:Y:S02]  /*3080*/  IMAD R2, R10.reuse, R9, R2 ;  /* 0x000000090a027224 */ /* 0x040fe400078e0202 */
[----:B------:R-:W-:-:S05]  /*3090*/  IMAD.WIDE.U32 R10, R10, R8, RZ ;  /* 0x000000080a0a7225 */ /* 0x000fca00078e00ff */
[----:B------:R-:W-:Y:S02]  /*30a0*/  IADD3 R2, PT, PT, R11, R2, RZ ;  /* 0x000000020b027210 */ /* 0x000fe40007ffe0ff */
[----:B------:R-:W-:Y:S01]  /*30b0*/  IADD3 R19, PT, PT, R19, R0, RZ ;  /* 0x0000000013137210 */ /* 0x000fe20007ffe0ff */
[----:B------:R-:W-:-:S04]  /*30c0*/  UIADD3 UR4, UPT, UPT, UR4, 0x8, URZ ;  /* 0x0000000804047890 */ /* 0x000fc8000fffe0ff */
[----:B------:R-:W-:Y:S01]  /*30d0*/  UISETP.NE.AND UP0, UPT, UR4, URZ, UPT ;  /* 0x000000ff0400728c */ /* 0x000fe2000bf05270 */
[----:B------:R-:W-:Y:S02]  /*30e0*/  IADD3 R3, PT, PT, R3, -0x8, RZ ;  /* 0xfffffff803037810 */ /* 0x000fe40007ffe0ff */
[----:B--2---:R-:W-:-:S06]  /*30f0*/  LEA R5, R5, R4, 0x2 ;  /* 0x0000000405057211 */ /* 0x004fcc00078e10ff */
[----:B------:R-:W0:Y:S01]  /*3100*/  LDS R5, [R5] ;  /* 0x0000000005057984 */ /* 0x000e220000000800 */
[----:B---3--:R-:W-:-:S06]  /*3110*/  LEA R9, R25, R4, 0x2 ;  /* 0x0000000419097211 */ /* 0x008fcc00078e10ff */
[----:B------:R-:W1:Y:S01]  /*3120*/  LDS R9, [R9] ;  /* 0x0000000009097984 */ /* 0x000e620000000800 */
[----:B-----5:R-:W-:-:S06]  /*3130*/  IMAD R20, R21, 0x4, R4 ;  /* 0x0000000415147824 */ /* 0x020fcc00078e0204 */
[----:B------:R-:W2:Y:S01]  /*3140*/  LDS R20, [R20] ;  /* 0x0000000014147984 */ /* 0x000ea20000000800 */
[----:B------:R-:W-:-:S04]  /*3150*/  IMAD R11, R29, R10, RZ ;  /* 0x0000000a1d0b7224 */ /* 0x000fc800078e02ff */
[C---:B------:R-:W-:Y:S01]  /*3160*/  IMAD R11, R28.reuse, R2, R11 ;  /* 0x000000021c0b7224 */ /* 0x040fe200078e020b */
[----:B0-----:R-:W-:Y:S01]  /*3170*/  SHF.R.S32.HI R21, RZ, 0x1f, R5 ;  /* 0x0000001fff157819 */ /* 0x001fe20000011405 */
[----:B------:R-:W-:-:S04]  /*3180*/  IMAD.WIDE.U32 R28, R28, R10, RZ ;  /* 0x0000000a1c1c7225 */ /* 0x000fc800078e00ff */
[----:B------:R-:W-:Y:S02]  /*3190*/  IMAD R2, R2, R5, RZ ;  /* 0x0000000502027224 */ /* 0x000fe400078e02ff */
[----:B------:R-:W-:Y:S02]  /*31a0*/  IMAD.IADD R11, R29, 0x1, R11 ;  /* 0x000000011d0b7824 */ /* 0x000fe400078e020b */
[----:B------:R-:W-:Y:S02]  /*31b0*/  IMAD R0, R23, R28, RZ ;  /* 0x0000001c17007224 */ /* 0x000fe400078e02ff */
[-C--:B------:R-:W-:Y:S02]  /*31c0*/  IMAD R21, R21, R10.reuse, R2 ;  /* 0x0000000a15157224 */ /* 0x080fe400078e0202 */
[----:B------:R-:W-:-:S04]  /*31d0*/  IMAD.WIDE.U32 R18, R5, R10, R18 ;  /* 0x0000000a05127225 */ /* 0x000fc800078e0012 */
[C---:B------:R-:W-:Y:S01]  /*31e0*/  IMAD R25, R22.reuse, R11, R0 ;  /* 0x0000000b16197224 */ /* 0x040fe200078e0200 */
[----:B-1----:R-:W-:Y:S01]  /*31f0*/  SHF.R.S32.HI R5, RZ, 0x1f, R9 ;  /* 0x0000001fff057819 */ /* 0x002fe20000011409 */
[----:B------:R-:W-:Y:S01]  /*3200*/  IMAD.WIDE.U32 R22, R22, R28, RZ ;  /* 0x0000001c16167225 */ /* 0x000fe200078e00ff */
[----:B------:R-:W-:-:S03]  /*3210*/  IADD3 R19, PT, PT, R19, R21, RZ ;  /* 0x0000001513137210 */ /* 0x000fc60007ffe0ff */
[----:B------:R-:W-:Y:S02]  /*3220*/  IMAD R11, R11, R9, RZ ;  /* 0x000000090b0b7224 */ /* 0x000fe400078e02ff */
[----:B------:R-:W-:-:S04]  /*3230*/  IMAD.WIDE.U32 R18, R9, R28, R18 ;  /* 0x0000001c09127225 */ /* 0x000fc800078e0012 */
[----:B------:R-:W-:Y:S01]  /*3240*/  IMAD R11, R5, R28, R11 ;  /* 0x0000001c050b7224 */ /* 0x000fe200078e020b */
[----:B------:R-:W-:Y:S02]  /*3250*/  IADD3 R5, PT, PT, R23, R25, RZ ;  /* 0x0000001917057210 */ /* 0x000fe40007ffe0ff */
[----:B--2---:R-:W-:Y:S01]  /*3260*/  SHF.R.S32.HI R9, RZ, 0x1f, R20 ;  /* 0x0000001fff097819 */ /* 0x004fe20000011414 */
[----:B------:R-:W-:Y:S02]  /*3270*/  IMAD.IADD R19, R19, 0x1, R11 ;  /* 0x0000000113137824 */ /* 0x000fe400078e020b */
[----:B------:R-:W-:Y:S02]  /*3280*/  IMAD R0, R5, R20, RZ ;  /* 0x0000001405007224 */ /* 0x000fe400078e02ff */
[-C--:B------:R-:W-:Y:S02]  /*3290*/  IMAD R2, R17, R22.reuse, RZ ;  /* 0x0000001611027224 */ /* 0x080fe400078e02ff */
[----:B------:R-:W-:-:S02]  /*32a0*/  IMAD R9, R9, R22, R0 ;  /* 0x0000001609097224 */ /* 0x000fc400078e0200 */
[----:B------:R-:W-:-:S04]  /*32b0*/  IMAD.WIDE.U32 R20, R20, R22, R18 ;  /* 0x0000001614147225 */ /* 0x000fc800078e0012 */
[----:B------:R-:W-:-:S04]  /*32c0*/  IMAD.WIDE.U32 R22, R16, R22, RZ ;  /* 0x0000001610167225 */ /* 0x000fc800078e00ff */
[----:B------:R-:W-:Y:S01]  /*32d0*/  IMAD R5, R16, R5, R2 ;  /* 0x0000000510057224 */ /* 0x000fe200078e0202 */
[----:B------:R-:W-:Y:S02]  /*32e0*/  IADD3 R21, PT, PT, R21, R9, RZ ;  /* 0x0000000915157210 */ /* 0x000fe40007ffe0ff */
[----:B------:R-:W-:Y:S01]  /*32f0*/  MOV R2, R22 ;  /* 0x0000001600027202 */ /* 0x000fe20000000f00 */
[----:B------:R-:W-:Y:S01]  /*3300*/  IMAD.IADD R10, R23, 0x1, R5 ;  /* 0x00000001170a7824 */ /* 0x000fe200078e0205 */
[----:B------:R-:W-:Y:S06]  /*3310*/  BRA.U UP0, `(.L_x_54) ;  /* 0xfffffff500f07547 */ /* 0x000fec000b83ffff */
[----:B------:R-:W-:-:S07]  /*3320*/  IADD3 R3, PT, PT, R3, 0x4, RZ ;  /* 0x0000000403037810 */ /* 0x000fce0007ffe0ff */
.L_x_53:
[----:B------:R-:W-:-:S09]  /*3330*/  UISETP.NE.AND UP0, UPT, UR6, URZ, UPT ;  /* 0x000000ff0600728c */ /* 0x000fd2000bf05270 */
[----:B------:R-:W-:Y:S05]  /*3340*/  BRA.U !UP0, `(.L_x_2) ;  /* 0x0000000508ec7547 */ /* 0x000fea000b800000 */
[----:B------:R-:W-:Y:S02]  /*3350*/  UISETP.GE.U32.AND UP0, UPT, UR6, 0x4, UPT ;  /* 0x000000040600788c */ /* 0x000fe4000bf06070 */
[----:B------:R-:W-:-:S04]  /*3360*/  ULOP3.LUT UR4, UR5, 0x3, URZ, 0xc0, !UPT ;  /* 0x0000000305047892 */ /* 0x000fc8000f8ec0ff */
[----:B------:R-:W-:-:S03]  /*3370*/  UISETP.NE.AND UP1, UPT, UR4, URZ, UPT ;  /* 0x000000ff0400728c */ /* 0x000fc6000bf25270 */
[----:B------:R-:W-:Y:S08]  /*3380*/  BRA.U !UP0, `(.L_x_55) ;  /* 0x00000005080c7547 */ /* 0x000ff0000b800000 */
[----:B------:R-:W4:Y:S01]  /*3390*/  LDC.64 R22, c[0x0][0x3a8] ;  /* 0x0000ea00ff167b82 */ /* 0x000f220000000a00 */
[C---:B------:R-:W-:Y:S01]  /*33a0*/  VIADD R9, R3.reuse, 0xffffffff ;  /* 0xffffffff03097836 */ /* 0x040fe20000000000 */
[C---:B------:R-:W-:Y:S02]  /*33b0*/  IADD3 R27, PT, PT, R3.reuse, -0x2, RZ ;  /* 0xfffffffe031b7810 */ /* 0x040fe40007ffe0ff */
[----:B-1-3--:R-:W-:-:S04]  /*33c0*/  IADD3 R15, PT, PT, R3, -0x3, RZ ;  /* 0xfffffffd030f7810 */ /* 0x00afc80007ffe0ff */
[----:B------:R-:W1:Y:S01]  /*33d0*/  LDC.64 R16, c[0x0][0x3a0] ;  /* 0x0000e800ff107b82 */ /* 0x000e620000000a00 */
[----:B----4-:R-:W-:-:S05]  /*33e0*/  IMAD.WIDE.U32 R12, R9, 0x8, R22 ;  /* 0x00000008090c7825 */ /* 0x010fca00078e0016 */
[----:B0-----:R0:W3:Y:S01]  /*33f0*/  LDG.E R5, desc[UR8][R12.64] ;  /* 0x000000080c057981 */ /* 0x0010e2000c1e1900 */
[----:B------:R-:W-:-:S05]  /*3400*/  IMAD.WIDE.U32 R24, R27, 0x8, R22 ;  /* 0x000000081b187825 */ /* 0x000fca00078e0016 */
[----:B------:R3:W4:Y:S01]  /*3410*/  LDG.E R11, desc[UR8][R24.64] ;  /* 0x00000008180b7981 */ /* 0x000722000c1e1900 */
[----:B--2---:R-:W-:-:S04]  /*3420*/  IMAD.WIDE.U32 R18, R15, 0x8, R22 ;  /* 0x000000080f127825 */ /* 0x004fc800078e0016 */
[----:B------:R-:W-:Y:S02]  /*3430*/  VIADD R3, R3, 0xfffffffc ;  /* 0xfffffffc03037836 */ /* 0x000fe40000000000 */
[----:B------:R-:W2:Y:S01]  /*3440*/  LDG.E R19, desc[UR8][R18.64] ;  /* 0x0000000812137981 */ /* 0x000ea2000c1e1900 */
[----:B-1----:R-:W-:-:S04]  /*3450*/  IMAD.WIDE.U32 R8, R9, 0x8, R16 ;  /* 0x0000000809087825 */ /* 0x002fc800078e0010 */
[----:B------:R-:W-:Y:S02]  /*3460*/  IMAD.WIDE.U32 R22, R3, 0x8, R22 ;  /* 0x0000000803167825 */ /* 0x000fe400078e0016 */
[----:B------:R-:W5:Y:S04]  /*3470*/  LDG.E.64 R8, desc[UR8][R8.64] ;  /* 0x0000000808087981 */ /* 0x000f68000c1e1b00 */
[----:B------:R-:W5:Y:S01]  /*3480*/  LDG.E R23, desc[UR8][R22.64] ;  /* 0x0000000816177981 */ /* 0x000f62000c1e1900 */
[----:B0-----:R-:W-:-:S06]  /*3490*/  IMAD.WIDE.U32 R12, R27, 0x8, R16 ;  /* 0x000000081b0c7825 */ /* 0x001fcc00078e0010 */
[----:B------:R-:W5:Y:S01]  /*34a0*/  LDG.E.64 R12, desc[UR8][R12.64] ;  /* 0x000000080c0c7981 */ /* 0x000f62000c1e1b00 */
[----:B------:R-:W-:-:S06]  /*34b0*/  IMAD.WIDE.U32 R14, R15, 0x8, R16 ;  /* 0x000000080f0e7825 */ /* 0x000fcc00078e0010 */
[----:B------:R-:W5:Y:S01]  /*34c0*/  LDG.E.64 R14, desc[UR8][R14.64] ;  /* 0x000000080e0e7981 */ /* 0x000f62000c1e1b00 */
[----:B------:R-:W-:-:S06]  /*34d0*/  IMAD.WIDE.U32 R16, R3, 0x8, R16 ;  /* 0x0000000803107825 */ /* 0x000fcc00078e0010 */
[----:B------:R-:W5:Y:S01]  /*34e0*/  LDG.E.64 R16, desc[UR8][R16.64] ;  /* 0x0000000810107981 */ /* 0x000f62000c1e1b00 */
[----:B---3--:R-:W-:-:S06]  /*34f0*/  LEA R25, R5, R4, 0x2 ;  /* 0x0000000405197211 */ /* 0x008fcc00078e10ff */
[----:B------:R-:W0:Y:S01]  /*3500*/  LDS R25, [R25] ;  /* 0x0000000019197984 */ /* 0x000e220000000800 */
[----:B----4-:R-:W-:-:S06]  /*3510*/  LEA R5, R11, R4, 0x2 ;  /* 0x000000040b057211 */ /* 0x010fcc00078e10ff */
[----:B------:R-:W1:Y:S01]  /*3520*/  LDS R5, [R5] ;  /* 0x0000000005057984 */ /* 0x000e620000000800 */
[----:B--2---:R-:W-:-:S06]  /*3530*/  IMAD R11, R19, 0x4, R4 ;  /* 0x00000004130b7824 */ /* 0x004fcc00078e0204 */
[----:B------:R-:W2:Y:S01]  /*3540*/  LDS R11, [R11] ;  /* 0x000000000b0b7984 */ /* 0x000ea20000000800 */
[----:B-----5:R-:W-:Y:S01]  /*3550*/  IMAD R19, R9, R2, RZ ;  /* 0x0000000209137224 */ /* 0x020fe200078e02ff */
[----:B------:R-:W-:-:S03]  /*3560*/  LEA R0, R23, R4, 0x2 ;  /* 0x0000000417007211 */ /* 0x000fc600078e10ff */
[C---:B------:R-:W-:Y:S02]  /*3570*/  IMAD R19, R8.reuse, R10, R19 ;  /* 0x0000000a08137224 */ /* 0x040fe400078e0213 */
[----:B------:R-:W-:Y:S01]  /*3580*/  IMAD.WIDE.U32 R8, R8, R2, RZ ;  /* 0x0000000208087225 */ /* 0x000fe200078e00ff */
[----:B------:R-:W3:Y:S04]  /*3590*/  LDS R0, [R0] ;  /* 0x0000000000007984 */ /* 0x000ee80000000800 */
[----:B------:R-:W-:Y:S02]  /*35a0*/  IADD3 R19, PT, PT, R9, R19, RZ ;  /* 0x0000001309137210 */ /* 0x000fe40007ffe0ff */
[----:B0-----:R-:W-:Y:S01]  /*35b0*/  SHF.R.S32.HI R23, RZ, 0x1f, R25 ;  /* 0x0000001fff177819 */ /* 0x001fe20000011419 */
[----:B------:R-:W-:-:S02]  /*35c0*/  IMAD R10, R10, R25, RZ ;  /* 0x000000190a0a7224 */ /* 0x000fc400078e02ff */
[----:B------:R-:W-:-:S04]  /*35d0*/  IMAD.WIDE.U32 R20, R25, R2, R20 ;  /* 0x0000000219147225 */ /* 0x000fc800078e0014 */
[----:B------:R-:W-:Y:S01]  /*35e0*/  IMAD R23, R23, R2, R10 ;  /* 0x0000000217177224 */ /* 0x000fe200078e020a */
[----:B-1----:R-:W-:Y:S01]  /*35f0*/  SHF.R.S32.HI R9, RZ, 0x1f, R5 ;  /* 0x0000001fff097819 */ /* 0x002fe20000011405 */
[-C--:B------:R-:W-:Y:S02]  /*3600*/  IMAD R10, R13, R8.reuse, RZ ;  /* 0x000000080d0a7224 */ /* 0x080fe400078e02ff */
[----:B------:R-:W-:Y:S02]  /*3610*/  IMAD R2, R19, R5, RZ ;  /* 0x0000000513027224 */ /* 0x000fe400078e02ff */
[C---:B------:R-:W-:Y:S02]  /*3620*/  IMAD R19, R12.reuse, R19, R10 ;  /* 0x000000130c137224 */ /* 0x040fe400078e020a */
[----:B------:R-:W-:Y:S02]  /*3630*/  IMAD.IADD R21, R21, 0x1, R23 ;  /* 0x0000000115157824 */ /* 0x000fe400078e0217 */
[----:B------:R-:W-:-:S04]  /*3640*/  IMAD.WIDE.U32 R12, R12, R8, RZ ;  /* 0x000000080c0c7225 */ /* 0x000fc800078e00ff */
[-C--:B------:R-:W-:Y:S01]  /*3650*/  IMAD R23, R9, R8.reuse, R2 ;  /* 0x0000000809177224 */ /* 0x080fe200078e0202 */
[----:B------:R-:W-:Y:S01]  /*3660*/  IADD3 R2, PT, PT, R13, R19, RZ ;  /* 0x000000130d027210 */ /* 0x000fe20007ffe0ff */
[----:B------:R-:W-:Y:S01]  /*3670*/  IMAD.WIDE.U32 R8, R5, R8, R20 ;  /* 0x0000000805087225 */ /* 0x000fe200078e0014 */
[----:B--2---:R-:W-:-:S03]  /*3680*/  SHF.R.S32.HI R5, RZ, 0x1f, R11 ;  /* 0x0000001fff057819 */ /* 0x004fc6000001140b */
[----:B------:R-:W-:Y:S01]  /*3690*/  IMAD R13, R15, R12, RZ ;  /* 0x0000000c0f0d7224 */ /* 0x000fe200078e02ff */
[----:B------:R-:W-:Y:S01]  /*36a0*/  IADD3 R9, PT, PT, R9, R23, RZ ;  /* 0x0000001709097210 */ /* 0x000fe20007ffe0ff */
[----:B------:R-:W-:Y:S02]  /*36b0*/  IMAD R10, R2, R11, RZ ;  /* 0x0000000b020a7224 */ /* 0x000fe400078e02ff */
[C---:B------:R-:W-:Y:S02]  /*36c0*/  IMAD R13, R14.reuse, R2, R13 ;  /* 0x000000020e0d7224 */ /* 0x040fe400078e020d */
[----:B------:R-:W-:-:S04]  /*36d0*/  IMAD.WIDE.U32 R14, R14, R12, RZ ;  /* 0x0000000c0e0e7225 */ /* 0x000fc800078e00ff */
[-C--:B------:R-:W-:Y:S02]  /*36e0*/  IMAD R5, R5, R12.reuse, R10 ;  /* 0x0000000c05057224 */ /* 0x080fe400078e020a */
[----:B------:R-:W-:-:S04]  /*36f0*/  IMAD.WIDE.U32 R8, R11, R12, R8 ;  /* 0x0000000c0b087225 */ /* 0x000fc800078e0008 */
[----:B------:R-:W-:Y:S01]  /*3700*/  IMAD.IADD R11, R15, 0x1, R13 ;  /* 0x000000010f0b7824 */ /* 0x000fe200078e020d */
[----:B------:R-:W-:Y:S01]  /*3710*/  IADD3 R9, PT, PT, R9, R5, RZ ;  /* 0x0000000509097210 */ /* 0x000fe20007ffe0ff */
[----:B------:R-:W-:Y:S01]  /*3720*/  IMAD R10, R17, R14, RZ ;  /* 0x0000000e110a7224 */ /* 0x000fe200078e02ff */
[----:B---3--:R-:W-:Y:S01]  /*3730*/  SHF.R.S32.HI R5, RZ, 0x1f, R0 ;  /* 0x0000001fff057819 */ /* 0x008fe20000011400 */
[----:B------:R-:W-:Y:S02]  /*3740*/  IMAD R2, R11, R0, RZ ;  /* 0x000000000b027224 */ /* 0x000fe400078e02ff */
[C---:B------:R-:W-:Y:S02]  /*3750*/  IMAD R11, R16.reuse, R11, R10 ;  /* 0x0000000b100b7224 */ /* 0x040fe400078e020a */
[----:B------:R-:W-:-:S04]  /*3760*/  IMAD.WIDE.U32 R16, R16, R14, RZ ;  /* 0x0000000e10107225 */ /* 0x000fc800078e00ff */
[----:B------:R-:W-:Y:S01]  /*3770*/  IMAD R5, R5, R14, R2 ;  /* 0x0000000e05057224 */ /* 0x000fe200078e0202 */
[----:B------:R-:W-:Y:S01]  /*3780*/  MOV R2, R16 ;  /* 0x0000001000027202 */ /* 0x000fe20000000f00 */
[----:B------:R-:W-:-:S04]  /*3790*/  IMAD.WIDE.U32 R20, R0, R14, R8 ;  /* 0x0000000e00147225 */ /* 0x000fc800078e0008 */
[----:B------:R-:W-:Y:S01]  /*37a0*/  IMAD.IADD R10, R17, 0x1, R11 ;  /* 0x00000001110a7824 */ /* 0x000fe200078e020b */
[----:B------:R-:W-:-:S07]  /*37b0*/  IADD3 R21, PT, PT, R21, R5, RZ ;  /* 0x0000000515157210 */ /* 0x000fce0007ffe0ff */
.L_x_55:
[----:B------:R-:W-:Y:S05]  /*37c0*/  BRA.U !UP1, `(.L_x_2) ;  /* 0x0000000109cc7547 */ /* 0x000fea000b800000 */
[----:B------:R-:W-:Y:S02]  /*37d0*/  UISETP.NE.AND UP0, UPT, UR4, 0x1, UPT ;  /* 0x000000010400788c */ /* 0x000fe4000bf05270 */
[----:B------:R-:W-:-:S04]  /*37e0*/  ULOP3.LUT UR5, UR5, 0x1, URZ, 0xc0, !UPT ;  /* 0x0000000105057892 */ /* 0x000fc8000f8ec0ff */
[----:B------:R-:W-:-:S03]  /*37f0*/  UISETP.NE.U32.AND UP1, UPT, UR5, 0x1, UPT ;  /* 0x000000010500788c */ /* 0x000fc6000bf25070 */
[----:B------:R-:W-:Y:S08]  /*3800*/  BRA.U !UP0, `(.L_x_56) ;  /* 0x00000001088c7547 */ /* 0x000ff0000b800000 */
[----:B------:R-:W1:Y:S01]  /*3810*/  LDC.64 R8, c[0x0][0x3a8] ;  /* 0x0000ea00ff087b82 */ /* 0x000e620000000a00 */
[C---:B------:R-:W-:Y:S01]  /*3820*/  IADD3 R13, PT, PT, R3.reuse, -0x1, RZ ;  /* 0xffffffff030d7810 */ /* 0x040fe20007ffe0ff */
[----:B------:R-:W-:-:S04]  /*3830*/  VIADD R3, R3, 0xfffffffe ;  /* 0xfffffffe03037836 */ /* 0x000fc80000000000 */
[----:B-1-3--:R-:W-:-:S06]  /*3840*/  IMAD.WIDE.U32 R14, R13, 0x8, R8 ;  /* 0x000000080d0e7825 */ /* 0x00afcc00078e0008 */
[----:B0-----:R-:W2:Y:S01]  /*3850*/  LDG.E R15, desc[UR8][R14.64] ;  /* 0x000000080e0f7981 */ /* 0x001ea2000c1e1900 */
[----:B------:R-:W-:Y:S02]  /*3860*/  IMAD.WIDE.U32 R16, R3, 0x8, R8 ;  /* 0x0000000803107825 */ /* 0x000fe400078e0008 */
[----:B------:R-:W0:Y:S04]  /*3870*/  LDC.64 R8, c[0x0][0x3a0] ;  /* 0x0000e800ff087b82 */ /* 0x000e280000000a00 */
[----:B------:R-:W3:Y:S01]  /*3880*/  LDG.E R17, desc[UR8][R16.64] ;  /* 0x0000000810117981 */ /* 0x000ee2000c1e1900 */
[----:B0-----:R-:W-:-:S06]  /*3890*/  IMAD.WIDE.U32 R12, R13, 0x8, R8 ;  /* 0x000000080d0c7825 */ /* 0x001fcc00078e0008 */
[----:B------:R-:W4:Y:S01]  /*38a0*/  LDG.E.64 R12, desc[UR8][R12.64] ;  /* 0x000000080c0c7981 */ /* 0x000f22000c1e1b00 */
[----:B------:R-:W-:-:S06]  /*38b0*/  IMAD.WIDE.U32 R8, R3, 0x8, R8 ;  /* 0x0000000803087825 */ /* 0x000fcc00078e0008 */
[----:B------:R-:W5:Y:S01]  /*38c0*/  LDG.E.64 R8, desc[UR8][R8.64] ;  /* 0x0000000808087981 */ /* 0x000f62000c1e1b00 */
[----:B--2---:R-:W-:-:S05]  /*38d0*/  LEA R0, R15, R4, 0x2 ;  /* 0x000000040f007211 */ /* 0x004fca00078e10ff */
[----:B------:R-:W0:Y:S01]  /*38e0*/  LDS R11, [R0] ;  /* 0x00000000000b7984 */ /* 0x000e220000000800 */
[----:B---3--:R-:W-:-:S06]  /*38f0*/  LEA R5, R17, R4, 0x2 ;  /* 0x0000000411057211 */ /* 0x008fcc00078e10ff */
[----:B------:R-:W1:Y:S01]  /*3900*/  LDS R5, [R5] ;  /* 0x0000000005057984 */ /* 0x000e620000000800 */
[----:B----4-:R-:W-:-:S04]  /*3910*/  IMAD R15, R13, R2, RZ ;  /* 0x000000020d0f7224 */ /* 0x010fc800078e02ff */
[C---:B------:R-:W-:Y:S02]  /*3920*/  IMAD R19, R12.reuse, R10, R15 ;  /* 0x0000000a0c137224 */ /* 0x040fe400078e020f */
[----:B------:R-:W-:-:S04]  /*3930*/  IMAD.WIDE.U32 R12, R12, R2, RZ ;  /* 0x000000020c0c7225 */ /* 0x000fc800078e00ff */
[----:B------:R-:W-:Y:S01]  /*3940*/  IMAD.IADD R19, R13, 0x1, R19 ;  /* 0x000000010d137824 */ /* 0x000fe200078e0213 */
[----:B0-----:R-:W-:Y:S01]  /*3950*/  SHF.R.S32.HI R15, RZ, 0x1f, R11 ;  /* 0x0000001fff0f7819 */ /* 0x001fe2000001140b */
[----:B------:R-:W-:Y:S02]  /*3960*/  IMAD R14, R10, R11, RZ ;  /* 0x0000000b0a0e7224 */ /* 0x000fe400078e02ff */
[----:B------:R-:W-:-:S04]  /*3970*/  IMAD.WIDE.U32 R10, R11, R2, R20 ;  /* 0x000000020b0a7225 */ /* 0x000fc800078e0014 */
[----:B------:R-:W-:Y:S01]  /*3980*/  IMAD R15, R15, R2, R14 ;  /* 0x000000020f0f7224 */ /* 0x000fe200078e020e */
[----:B-1----:R-:W-:Y:S01]  /*3990*/  SHF.R.S32.HI R13, RZ, 0x1f, R5 ;  /* 0x0000001fff0d7819 */ /* 0x002fe20000011405 */
[-C--:B-----5:R-:W-:Y:S02]  /*39a0*/  IMAD R2, R9, R12.reuse, RZ ;  /* 0x0000000c09027224 */ /* 0x0a0fe400078e02ff */
[----:B------:R-:W-:Y:S01]  /*39b0*/  IMAD R0, R19, R5, RZ ;  /* 0x0000000513007224 */ /* 0x000fe200078e02ff */
[----:B------:R-:W-:Y:S01]  /*39c0*/  IADD3 R11, PT, PT, R11, R15, RZ ;  /* 0x0000000f0b0b7210 */ /* 0x000fe20007ffe0ff */
[C---:B------:R-:W-:Y:S02]  /*39d0*/  IMAD R19, R8.reuse, R19, R2 ;  /* 0x0000001308137224 */ /* 0x040fe400078e0202 */
[----:B------:R-:W-:-:S04]  /*39e0*/  IMAD.WIDE.U32 R8, R8, R12, RZ ;  /* 0x0000000c08087225 */ /* 0x000fc800078e00ff */
[-C--:B------:R-:W-:Y:S02]  /*39f0*/  IMAD R13, R13, R12.reuse, R0 ;  /* 0x0000000c0d0d7224 */ /* 0x080fe400078e0200 */
[----:B------:R-:W-:Y:S01]  /*3a00*/  IMAD.WIDE.U32 R20, R5, R12, R10 ;  /* 0x0000000c05147225 */ /* 0x000fe200078e000a */
[----:B------:R-:W-:-:S03]  /*3a10*/  IADD3 R10, PT, PT, R9, R19, RZ ;  /* 0x00000013090a7210 */ /* 0x000fc60007ffe0ff */
[----:B------:R-:W-:Y:S01]  /*3a20*/  IMAD.MOV.U32 R2, RZ, RZ, R8 ;  /* 0x000000ffff027224 */ /* 0x000fe200078e0008 */
[----:B------:R-:W-:-:S07]  /*3a30*/  IADD3 R21, PT, PT, R21, R13, RZ ;  /* 0x0000000d15157210 */ /* 0x000fce0007ffe0ff */
.L_x_56:
[----:B------:R-:W-:Y:S05]  /*3a40*/  BRA.U UP1, `(.L_x_2) ;  /* 0x00000001012c7547 */ /* 0x000fea000b800000 */
[----:B------:R-:W4:Y:S01]  /*3a50*/  LDC.64 R8, c[0x0][0x3a8] ;  /* 0x0000ea00ff087b82 */ /* 0x000f220000000a00 */
[----:B------:R-:W-:-:S05]  /*3a60*/  IADD3 R3, PT, PT, R3, -0x1, RZ ;  /* 0xffffffff03037810 */ /* 0x000fca0007ffe0ff */
[----:B----4-:R-:W-:-:S06]  /*3a70*/  IMAD.WIDE.U32 R8, R3, 0x8, R8 ;  /* 0x0000000803087825 */ /* 0x010fcc00078e0008 */
[----:B0-----:R-:W4:Y:S02]  /*3a80*/  LDG.E R9, desc[UR8][R8.64] ;  /* 0x0000000808097981 */ /* 0x001f24000c1e1900 */
[----:B----4-:R-:W-:-:S05]  /*3a90*/  IMAD R4, R9, 0x4, R4 ;  /* 0x0000000409047824 */ /* 0x010fca00078e0204 */
[----:B------:R-:W0:Y:S02]  /*3aa0*/  LDS R3, [R4] ;  /* 0x0000000004037984 */ /* 0x000e240000000800 */
[----:B0-----:R-:W-:Y:S01]  /*3ab0*/  SHF.R.S32.HI R5, RZ, 0x1f, R3 ;  /* 0x0000001fff057819 */ /* 0x001fe20000011403 */
[----:B------:R-:W-:Y:S02]  /*3ac0*/  IMAD R10, R10, R3, RZ ;  /* 0x000000030a0a7224 */ /* 0x000fe400078e02ff */
[----:B------:R-:W-:-:S04]  /*3ad0*/  IMAD.WIDE.U32 R20, R3, R2, R20 ;  /* 0x0000000203147225 */ /* 0x000fc800078e0014 */
[----:B------:R-:W-:-:S05]  /*3ae0*/  IMAD R5, R5, R2, R10 ;  /* 0x0000000205057224 */ /* 0x000fca00078e020a */
[----:B------:R-:W-:-:S07]  /*3af0*/  IADD3 R21, PT, PT, R21, R5, RZ ;  /* 0x0000000515157210 */ /* 0x000fce0007ffe0ff */
.L_x_2:
[----:B------:R-:W4:Y:S02]  /*3b00*/  LDCU.128 UR12, c[0x0][0x380] ;  /* 0x00007000ff0c77ac */ /* 0x000f240008000c00 */
[----:B----4-:R-:W-:-:S04]  /*3b10*/  LEA R2, P0, R7, UR12, 0x3 ;  /* 0x0000000c07027c11 */ /* 0x010fc8000f8018ff */
[----:B------:R-:W-:-:S06]  /*3b20*/  LEA.HI.X R3, R7, UR13, R6, 0x3, P0 ;  /* 0x0000000d07037c11 */ /* 0x000fcc00080f1c06 */
[----:B0-----:R-:W4:Y:S01]  /*3b30*/  LDG.E.64 R2, desc[UR8][R2.64] ;  /* 0x0000000802027981 */ /* 0x001f22000c1e1b00 */
[----:B------:R-:W-:-:S04]  /*3b40*/  LEA R4, P0, R20, UR14, 0x3 ;  /* 0x0000000e14047c11 */ /* 0x000fc8000f8018ff */
[----:B------:R-:W-:-:S05]  /*3b50*/  LEA.HI.X R5, R20, UR15, R21, 0x3, P0 ;  /* 0x0000000f14057c11 */ /* 0x000fca00080f1c15 */
[----:B----4-:R-:W-:Y:S01]  /*3b60*/  STG.E.64 desc[UR8][R4.64], R2 ;  /* 0x0000000204007986 */ /* 0x010fe2000c101b08 */
[----:B------:R-:W-:Y:S05]  /*3b70*/  EXIT ;  /* 0x000000000000794d */ /* 0x000fea0003800000 */
        .weak           $__internal_0_$__cuda_sm20_div_u64
        .type           $__internal_0_$__cuda_sm20_div_u64,@function
        .size           $__internal_0_$__cuda_sm20_div_u64,($__internal_1_$__cuda_sm20_rem_u64 - $__internal_0_$__cuda_sm20_div_u64)
$__internal_0_$__cuda_sm20_div_u64:
[----:B------:R-:W0:Y:S08]  /*3b80*/  I2F.U64.RP R9, R2 ;  /* 0x0000000200097312 */ /* 0x000e300000309000 */
[----:B0-----:R-:W0:Y:S02]  /*3b90*/  MUFU.RCP R13, R9 ;  /* 0x00000009000d7308 */ /* 0x001e240000001000 */
[----:B0-----:R-:W-:-:S06]  /*3ba0*/  IADD3 R13, PT, PT, R13, 0x1ffffffe, RZ ;  /* 0x1ffffffe0d0d7810 */ /* 0x001fcc0007ffe0ff */
[----:B------:R-:W0:Y:S02]  /*3bb0*/  F2I.U64.TRUNC R24, R13 ;  /* 0x0000000d00187311 */ /* 0x000e24000020d800 */
[----:B0-----:R-:W-:-:S04]  /*3bc0*/  IMAD.WIDE.U32 R22, R24, R2, RZ ;  /* 0x0000000218167225 */ /* 0x001fc800078e00ff */
[C---:B------:R-:W-:Y:S01]  /*3bd0*/  IMAD R11, R24.reuse, R3, R23 ;  /* 0x00000003180b7224 */ /* 0x040fe200078e0217 */
[----:B------:R-:W-:Y:S02]  /*3be0*/  IADD3 R12, P0, PT, RZ, -R22, RZ ;  /* 0x80000016ff0c7210 */ /* 0x000fe40007f1e0ff */
[----:B------:R-:W-:Y:S01]  /*3bf0*/  MOV R23, R24 ;  /* 0x0000001800177202 */ /* 0x000fe20000000f00 */
[----:B------:R-:W-:Y:S02]  /*3c00*/  IMAD R11, R25, R2, R11 ;  /* 0x00000002190b7224 */ /* 0x000fe400078e020b */
[----:B------:R-:W-:-:S04]  /*3c10*/  IMAD.HI.U32 R22, R24, R12, RZ ;  /* 0x0000000c18167227 */ /* 0x000fc800078e00ff */
[----:B------:R-:W-:-:S04]  /*3c20*/  IMAD.X R11, RZ, RZ, ~R11, P0 ;  /* 0x000000ffff0b7224 */ /* 0x000fc800000e0e0b */
[----:B------:R-:W-:-:S04]  /*3c30*/  IMAD.WIDE.U32 R22, P0, R24, R11, R22 ;  /* 0x0000000b18167225 */ /* 0x000fc80007800016 */
[C---:B------:R-:W-:Y:S02]  /*3c40*/  IMAD R9, R25.reuse, R11, RZ ;  /* 0x0000000b19097224 */ /* 0x040fe400078e02ff */
[----:B------:R-:W-:-:S04]  /*3c50*/  IMAD.HI.U32 R12, P1, R25, R12, R22 ;  /* 0x0000000c190c7227 */ /* 0x000fc80007820016 */
[----:B------:R-:W-:Y:S01]  /*3c60*/  IMAD.HI.U32 R11, R25, R11, RZ ;  /* 0x0000000b190b7227 */ /* 0x000fe200078e00ff */
[----:B------:R-:W-:-:S04]  /*3c70*/  IADD3 R23, P2, PT, R9, R12, RZ ;  /* 0x0000000c09177210 */ /* 0x000fc80007f5e0ff */
[----:B------:R-:W-:Y:S01]  /*3c80*/  IADD3.X R9, PT, PT, R11, R25, RZ, P0, !PT ;  /* 0x000000190b097210 */ /* 0x000fe200007fe4ff */
[----:B------:R-:W-:-:S03]  /*3c90*/  IMAD.WIDE.U32 R24, R23, R2, RZ ;  /* 0x0000000217187225 */ /* 0x000fc600078e00ff */
[----:B------:R-:W-:Y:S01]  /*3ca0*/  IADD3.X R9, PT, PT, RZ, RZ, R9, P2, P1 ;  /* 0x000000ffff097210 */ /* 0x000fe200017e2409 */
[----:B------:R-:W-:Y:S01]  /*3cb0*/  IMAD R12, R23, R3, R25 ;  /* 0x00000003170c7224 */ /* 0x000fe200078e0219 */
[----:B------:R-:W-:-:S03]  /*3cc0*/  IADD3 R20, P0, PT, RZ, -R24, RZ ;  /* 0x80000018ff147210 */ /* 0x000fc60007f1e0ff */
[----:B------:R-:W-:Y:S02]  /*3cd0*/  IMAD R12, R9, R2, R12 ;  /* 0x00000002090c7224 */ /* 0x000fe400078e020c */
[----:B------:R-:W-:-:S04]  /*3ce0*/  IMAD.HI.U32 R22, R23, R20, RZ ;  /* 0x0000001417167227 */ /* 0x000fc800078e00ff */
[----:B------:R-:W-:-:S04]  /*3cf0*/  IMAD.X R12, RZ, RZ, ~R12, P0 ;  /* 0x000000ffff0c7224 */ /* 0x000fc800000e0e0c */
[----:B------:R-:W-:-:S04]  /*3d00*/  IMAD.WIDE.U32 R22, P0, R23, R12, R22 ;  /* 0x0000000c17167225 */ /* 0x000fc80007800016 */
[C---:B------:R-:W-:Y:S02]  /*3d10*/  IMAD R11, R9.reuse, R12, RZ ;  /* 0x0000000c090b7224 */ /* 0x040fe400078e02ff */
[----:B------:R-:W-:-:S04]  /*3d20*/  IMAD.HI.U32 R20, P1, R9, R20, R22 ;  /* 0x0000001409147227 */ /* 0x000fc80007820016 */
[----:B------:R-:W-:Y:S02]  /*3d30*/  HFMA2 R23, -RZ, RZ, 0, 0 ;  /* 0x00000000ff177431 */ /* 0x000fe400000001ff */
[----:B------:R-:W-:Y:S01]  /*3d40*/  IMAD.HI.U32 R12, R9, R12, RZ ;  /* 0x0000000c090c7227 */ /* 0x000fe200078e00ff */
[----:B------:R-:W-:-:S04]  /*3d50*/  IADD3 R11, P2, PT, R11, R20, RZ ;  /* 0x000000140b0b7210 */ /* 0x000fc80007f5e0ff */
[----:B------:R-:W-:Y:S01]  /*3d60*/  IADD3.X R12, PT, PT, R12, R9, RZ, P0, !PT ;  /* 0x000000090c0c7210 */ /* 0x000fe200007fe4ff */
[----:B------:R-:W-:-:S03]  /*3d70*/  IMAD.HI.U32 R22, R11, R10, RZ ;  /* 0x0000000a0b167227 */ /* 0x000fc600078e00ff */
[----:B------:R-:W-:Y:S01]  /*3d80*/  IADD3.X R20, PT, PT, RZ, RZ, R12, P2, P1 ;  /* 0x000000ffff147210 */ /* 0x000fe200017e240c */
[----:B------:R-:W-:-:S04]  /*3d90*/  IMAD.WIDE.U32 R12, R11, R21, R22 ;  /* 0x000000150b0c7225 */ /* 0x000fc800078e0016 */
[C---:B------:R-:W-:Y:S02]  /*3da0*/  IMAD R9, R20.reuse, R21, RZ ;  /* 0x0000001514097224 */ /* 0x040fe400078e02ff */
[----:B------:R-:W-:-:S04]  /*3db0*/  IMAD.HI.U32 R12, P0, R20, R10, R12 ;  /* 0x0000000a140c7227 */ /* 0x000fc8000780000c */
[----:B------:R-:W-:Y:S01]  /*3dc0*/  IMAD.HI.U32 R11, R20, R21, RZ ;  /* 0x00000015140b7227 */ /* 0x000fe200078e00ff */
[----:B------:R-:W-:-:S03]  /*3dd0*/  IADD3 R9, P1, PT, R9, R12, RZ ;  /* 0x0000000c09097210 */ /* 0x000fc60007f3e0ff */
[----:B------:R-:W-:Y:S02]  /*3de0*/  IMAD.X R11, RZ, RZ, R11, P0 ;  /* 0x000000ffff0b7224 */ /* 0x000fe400000e060b */
[----:B------:R-:W-:-:S03]  /*3df0*/  IMAD.WIDE.U32 R22, R9, R2, RZ ;  /* 0x0000000209167225 */ /* 0x000fc600078e00ff */
[----:B------:R-:W-:Y:S01]  /*3e00*/  IADD3.X R11, PT, PT, RZ, R11, RZ, P1, !PT ;  /* 0x0000000bff0b7210 */ /* 0x000fe20000ffe4ff */
[----:B------:R-:W-:Y:S01]  /*3e10*/  IMAD R12, R9, R3, R23 ;  /* 0x00000003090c7224 */ /* 0x000fe200078e0217 */
[----:B------:R-:W-:-:S03]  /*3e20*/  IADD3 R13, P1, PT, -R22, R10, RZ ;  /* 0x0000000a160d7210 */ /* 0x000fc60007f3e1ff */
[-C--:B------:R-:W-:Y:S01]  /*3e30*/  IMAD R10, R11, R2.reuse, R12 ;  /* 0x000000020b0a7224 */ /* 0x080fe200078e020c */
[----:B------:R-:W-:Y:S02]  /*3e40*/  ISETP.GE.U32.AND P0, PT, R13, R2, PT ;  /* 0x000000020d00720c */ /* 0x000fe40003f06070 */
[----:B------:R-:W-:Y:S02]  /*3e50*/  IADD3 R12, P2, PT, -R2, R13, RZ ;  /* 0x0000000d020c7210 */ /* 0x000fe40007f5e1ff */
[----:B------:R-:W-:Y:S02]  /*3e60*/  IADD3.X R10, PT, PT, ~R10, R21, RZ, P1, !PT ;  /* 0x000000150a0a7210 */ /* 0x000fe40000ffe5ff */
[----:B------:R-:W-:Y:S02]  /*3e70*/  IADD3 R20, P1, PT, R9, 0x1, RZ ;  /* 0x0000000109147810 */ /* 0x000fe40007f3e0ff */
[C---:B------:R-:W-:Y:S01]  /*3e80*/  ISETP.GE.U32.AND.EX P0, PT, R10.reuse, R3, PT, P0 ;  /* 0x000000030a00720c */ /* 0x040fe20003f06100 */
[----:B------:R-:W-:Y:S01]  /*3e90*/  IMAD.X R21, R10, 0x1, ~R3, P2 ;  /* 0x000000010a157824 */ /* 0x000fe200010e0e03 */
[----:B------:R-:W-:-:S02]  /*3ea0*/  IADD3.X R22, PT, PT, RZ, R11, RZ, P1, !PT ;  /* 0x0000000bff167210 */ /* 0x000fc40000ffe4ff */
[----:B------:R-:W-:Y:S02]  /*3eb0*/  SEL R13, R12, R13, P0 ;  /* 0x0000000d0c0d7207 */ /* 0x000fe40000000000 */
[----:B------:R-:W-:Y:S02]  /*3ec0*/  SEL R20, R20, R9, P0 ;  /* 0x0000000914147207 */ /* 0x000fe40000000000 */
[----:B------:R-:W-:Y:S02]  /*3ed0*/  SEL R10, R21, R10, P0 ;  /* 0x0000000a150a7207 */ /* 0x000fe40000000000 */
[----:B------:R-:W-:Y:S02]  /*3ee0*/  SEL R22, R22, R11, P0 ;  /* 0x0000000b16167207 */ /* 0x000fe40000000000 */
[----:B------:R-:W-:Y:S02]  /*3ef0*/  ISETP.GE.U32.AND P0, PT, R13, R2, PT ;  /* 0x000000020d00720c */ /* 0x000fe40003f06070 */
[----:B------:R-:W-:-:S02]  /*3f00*/  IADD3 R9, P2, PT, R20, 0x1, RZ ;  /* 0x0000000114097810 */ /* 0x000fc40007f5e0ff */
[----:B------:R-:W-:Y:S02]  /*3f10*/  ISETP.NE.U32.AND P1, PT, R2, RZ, PT ;  /* 0x000000ff0200720c */ /* 0x000fe40003f25070 */
[----:B------:R-:W-:Y:S02]  /*3f20*/  ISETP.GE.U32.AND.EX P0, PT, R10, R3, PT, P0 ;  /* 0x000000030a00720c */ /* 0x000fe40003f06100 */
[----:B------:R-:W-:Y:S02]  /*3f30*/  ISETP.NE.AND.EX P1, PT, R3, RZ, PT, P1 ;  /* 0x000000ff0300720c */ /* 0x000fe40003f25310 */
[----:B------:R-:W-:Y:S02]  /*3f40*/  SEL R9, R9, R20, P0 ;  /* 0x0000001409097207 */ /* 0x000fe40000000000 */
[-C--:B------:R-:W-:Y:S02]  /*3f50*/  IADD3.X R11, PT, PT, RZ, R22.reuse, RZ, P2, !PT ;  /* 0x00000016ff0b7210 */ /* 0x080fe400017fe4ff */
[----:B------:R-:W-:Y:S01]  /*3f60*/  SEL R2, R9, 0xffffffff, P1 ;  /* 0xffffffff09027807 */ /* 0x000fe20000800000 */
[----:B------:R-:W-:Y:S01]  /*3f70*/  IMAD.MOV.U32 R9, RZ, RZ, 0x0 ;  /* 0x00000000ff097424 */ /* 0x000fe200078e00ff */
[----:B------:R-:W-:-:S04]  /*3f80*/  SEL R11, R11, R22, P0 ;  /* 0x000000160b0b7207 */ /* 0x000fc80000000000 */
[----:B------:R-:W-:Y:S01]  /*3f90*/  SEL R3, R11, 0xffffffff, P1 ;  /* 0xffffffff0b037807 */ /* 0x000fe20000800000 */
[----:B------:R-:W-:Y:S06]  /*3fa0*/  RET.REL.NODEC R8 `(_Z14permute_kernelPdS_iiPmS0_S0_) ;  /* 0xffffffc008147950 */ /* 0x000fec0003c3ffff */
        .weak           $__internal_1_$__cuda_sm20_rem_u64
        .type           $__internal_1_$__cuda_sm20_rem_u64,@function
        .size           $__internal_1_$__cuda_sm20_rem_u64,(.L_x_214 - $__internal_1_$__cuda_sm20_rem_u64)
$__internal_1_$__cuda_sm20_rem_u64:
[----:B------:R-:W0:Y:S08]  /*3fb0*/  I2F.U64.RP R2, R8 ;  /* 0x0000000800027312 */ /* 0x000e300000309000 */
[----:B0-----:R-:W0:Y:S02]  /*3fc0*/  MUFU.RCP R2, R2 ;  /* 0x0000000200027308 */ /* 0x001e240000001000 */
[----:B0-----:R-:W-:-:S06]  /*3fd0*/  IADD3 R10, PT, PT, R2, 0x1ffffffe, RZ ;  /* 0x1ffffffe020a7810 */ /* 0x001fcc0007ffe0ff */
[----:B------:R-:W0:Y:S02]  /*3fe0*/  F2I.U64.TRUNC R10, R10 ;  /* 0x0000000a000a7311 */ /* 0x000e24000020d800 */
[----:B0-----:R-:W-:-:S04]  /*3ff0*/  IMAD.WIDE.U32 R12, R10, R8, RZ ;  /* 0x000000080a0c7225 */ /* 0x001fc800078e00ff */
[----:B------:R-:W-:Y:S01]  /*4000*/  IMAD R13, R10, R9, R13 ;  /* 0x000000090a0d7224 */ /* 0x000fe200078e020d */
[----:B------:R-:W-:-:S03]  /*4010*/  IADD3 R15, P0, PT, RZ, -R12, RZ ;  /* 0x8000000cff0f7210 */ /* 0x000fc60007f1e0ff */
[----:B------:R-:W-:Y:S02]  /*4020*/  IMAD R13, R11, R8, R13 ;  /* 0x000000080b0d7224 */ /* 0x000fe400078e020d */
[----:B------:R-:W-:-:S03]  /*4030*/  IMAD.HI.U32 R12, R10, R15, RZ ;  /* 0x0000000f0a0c7227 */ /* 0x000fc600078e00ff */
[----:B------:R-:W-:Y:S01]  /*4040*/  IADD3.X R19, PT, PT, RZ, ~R13, RZ, P0, !PT ;  /* 0x8000000dff137210 */ /* 0x000fe200007fe4ff */
[----:B------:R-:W-:-:S04]  /*4050*/  IMAD.MOV.U32 R13, RZ, RZ, R10 ;  /* 0x000000ffff0d7224 */ /* 0x000fc800078e000a */
        /* <DEDUP_REMOVED lines=11> */
[----:B------:R-:W-:-:S03]  /*4110*/  IMAD.HI.U32 R12, R13, R11, RZ ;  /* 0x0000000b0d0c7227 */ /* 0x000fc600078e00ff */
[----:B------:R-:W-:-:S05]  /*4120*/  IADD3.X R10, PT, PT, RZ, ~R2, RZ, P0, !PT ;  /* 0x80000002ff0a7210 */ /* 0x000fca00007fe4ff */
[----:B------:R-:W-:-:S04]  /*4130*/  IMAD.WIDE.U32 R12, P0, R13, R10, R12 ;  /* 0x0000000a0d0c7225 */ /* 0x000fc8000780000c */
[C---:B------:R-:W-:Y:S02]  /*4140*/  IMAD R19, R15.reuse, R10, RZ ;  /* 0x0000000a0f137224 */ /* 0x040fe400078e02ff */
[----:B------:R-:W-:Y:S01]  /*4150*/  IMAD.HI.U32 R2, P1, R15, R11, R12 ;  /* 0x0000000b0f027227 */ /* 0x000fe2000782000c */
[----:B------:R-:W-:-:S03]  /*4160*/  MOV R11, RZ ;  /* 0x000000ff000b7202 */ /* 0x000fc60000000f00 */
[----:B------:R-:W-:Y:S01]  /*4170*/  IMAD.HI.U32 R10, R15, R10, RZ ;  /* 0x0000000a0f0a7227 */ /* 0x000fe200078e00ff */
[----:B------:R-:W-:-:S03]  /*4180*/  IADD3 R2, P2, PT, R19, R2, RZ ;  /* 0x0000000213027210 */ /* 0x000fc60007f5e0ff */
[----:B------:R-:W-:Y:S02]  /*4190*/  IMAD.X R15, R10, 0x1, R15, P0 ;  /* 0x000000010a0f7824 */ /* 0x000fe400000e060f */
[----:B------:R-:W-:-:S03]  /*41a0*/  IMAD.HI.U32 R10, R2, R17, RZ ;  /* 0x00000011020a7227 */ /* 0x000fc600078e00ff */
[----:B------:R-:W-:Y:S01]  /*41b0*/  IADD3.X R12, PT, PT, RZ, RZ, R15, P2, P1 ;  /* 0x000000ffff0c7210 */ /* 0x000fe200017e240f */
[----:B------:R-:W-:-:S04]  /*41c0*/  IMAD.WIDE.U32 R10, R2, R3, R10 ;  /* 0x00000003020a7225 */ /* 0x000fc800078e000a */
[C---:B------:R-:W-:Y:S02]  /*41d0*/  IMAD R13, R12.reuse, R3, RZ ;  /* 0x000000030c0d7224 */ /* 0x040fe400078e02ff */
[----:B------:R-:W-:-:S04]  /*41e0*/  IMAD.HI.U32 R10, P0, R12, R17, R10 ;  /* 0x000000110c0a7227 */ /* 0x000fc8000780000a */
[----:B------:R-:W-:Y:S01]  /*41f0*/  IMAD.HI.U32 R2, R12, R3, RZ ;  /* 0x000000030c027227 */ /* 0x000fe200078e00ff */
[----:B------:R-:W-:-:S04]  /*4200*/  IADD3 R13, P1, PT, R13, R10, RZ ;  /* 0x0000000a0d0d7210 */ /* 0x000fc80007f3e0ff */
[----:B------:R-:W-:Y:S01]  /*4210*/  IADD3.X R2, PT, PT, R2, RZ, RZ, P0, !PT ;  /* 0x000000ff02027210 */ /* 0x000fe200007fe4ff */
[----:B------:R-:W-:-:S04]  /*4220*/  IMAD.WIDE.U32 R10, R13, R8, RZ ;  /* 0x000000080d0a7225 */ /* 0x000fc800078e00ff */
[----:B------:R-:W-:Y:S01]  /*4230*/  IMAD.X R15, RZ, RZ, R2, P1 ;  /* 0x000000ffff0f7224 */ /* 0x000fe200008e0602 */
[----:B------:R-:W-:Y:S01]  /*4240*/  IADD3 R17, P1, PT, -R10, R17, RZ ;  /* 0x000000110a117210 */ /* 0x000fe20007f3e1ff */
[----:B------:R-:W-:-:S03]  /*4250*/  IMAD R13, R13, R9, R11 ;  /* 0x000000090d0d7224 */ /* 0x000fc600078e020b */
[-C--:B------:R-:W-:Y:S01]  /*4260*/  ISETP.GE.U32.AND P0, PT, R17, R8.reuse, PT ;  /* 0x000000081100720c */ /* 0x080fe20003f06070 */
[----:B------:R-:W-:-:S05]  /*4270*/  IMAD R2, R15, R8, R13 ;  /* 0x000000080f027224 */ /* 0x000fca00078e020d */
[----:B------:R-:W-:Y:S02]  /*4280*/  IADD3.X R13, PT, PT, ~R2, R3, RZ, P1, !PT ;  /* 0x00000003020d7210 */ /* 0x000fe40000ffe5ff */
[----:B------:R-:W-:Y:S02]  /*4290*/  IADD3 R3, P1, PT, -R8, R17, RZ ;  /* 0x0000001108037210 */ /* 0x000fe40007f3e1ff */
[----:B------:R-:W-:Y:S02]  /*42a0*/  ISETP.GE.U32.AND.EX P0, PT, R13, R9, PT, P0 ;  /* 0x000000090d00720c */ /* 0x000fe40003f06100 */
[----:B------:R-:W-:Y:S02]  /*42b0*/  IADD3.X R11, PT, PT, ~R9, R13, RZ, P1, !PT ;  /* 0x0000000d090b7210 */ /* 0x000fe40000ffe5ff */
[----:B------:R-:W-:Y:S02]  /*42c0*/  SEL R3, R3, R17, P0 ;  /* 0x0000001103037207 */ /* 0x000fe40000000000 */
[----:B------:R-:W-:-:S02]  /*42d0*/  SEL R11, R11, R13, P0 ;  /* 0x0000000d0b0b7207 */ /* 0x000fc40000000000 */
[C---:B------:R-:W-:Y:S02]  /*42e0*/  ISETP.GE.U32.AND P0, PT, R3.reuse, R8, PT ;  /* 0x000000080300720c */ /* 0x040fe40003f06070 */
[----:B------:R-:W-:Y:S01]  /*42f0*/  ISETP.NE.U32.AND P1, PT, R8, RZ, PT ;  /* 0x000000ff0800720c */ /* 0x000fe20003f25070 */
[----:B------:R-:W-:Y:S01]  /*4300*/  IMAD.IADD R8, R3, 0x1, -R8 ;  /* 0x0000000103087824 */ /* 0x000fe200078e0a08 */
[----:B------:R-:W-:Y:S02]  /*4310*/  ISETP.GE.U32.AND.EX P0, PT, R11, R9, PT, P0 ;  /* 0x000000090b00720c */ /* 0x000fe40003f06100 */
[----:B------:R-:W-:Y:S02]  /*4320*/  MOV R2, R0 ;  /* 0x0000000000027202 */ /* 0x000fe40000000f00 */
[----:B------:R-:W-:Y:S01]  /*4330*/  SEL R8, R8, R3, P0 ;  /* 0x0000000308087207 */ /* 0x000fe20000000000 */
[----:B------:R-:W-:Y:S01]  /*4340*/  HFMA2 R3, -RZ, RZ, 0, 0 ;  /* 0x00000000ff037431 */ /* 0x000fe200000001ff */
[----:B------:R-:W-:-:S04]  /*4350*/  ISETP.NE.AND.EX P1, PT, R9, RZ, PT, P1 ;  /* 0x000000ff0900720c */ /* 0x000fc80003f25310 */
[----:B------:R-:W-:Y:S01]  /*4360*/  SEL R8, R8, 0xffffffff, P1 ;  /* 0xffffffff08087807 */ /* 0x000fe20000800000 */
[----:B------:R-:W-:Y:S08]  /*4370*/  RET.REL.NODEC R2 `(_Z14permute_kernelPdS_iiPmS0_S0_) ;  /* 0xffffffbc02207950 */ /* 0x000ff00003c3ffff */
.L_x_57:
        /* <DEDUP_REMOVED lines=16> */
.L_x_214:


//--------------------- .text._Z12pad2d_kernelPdS_iiPmS0_S0_ --------------------------
	.section	.text._Z12pad2d_kernelPdS_iiPmS0_S0_,"ax",@progbits
	.align	128
        .global         _Z12pad2d_kernelPdS_iiPmS0_S0_
        .type           _Z12pad2d_kernelPdS_iiPmS0_S0_,@function
        .size           _Z12pad2d_kernelPdS_iiPmS0_S0_,(.L_x_216 - _Z12pad2d_kernelPdS_iiPmS0_S0_)
        .other          _Z12pad2d_kernelPdS_iiPmS0_S0_,@"STO_CUDA_ENTRY STV_DEFAULT"
_Z12pad2d_kernelPdS_iiPmS0_S0_:
.text._Z12pad2d_kernelPdS_iiPmS0_S0_:
        /* <DEDUP_REMOVED lines=8> */
[----:B------:R-:W0:Y:S01]  /*0080*/  S2UR UR5, SR_CgaCtaId ;  /* 0x00000000000579c3 */ /* 0x000e220000008800 */
[----:B------:R-:W-:Y:S02]  /*0090*/  UISETP.GE.AND UP0, UPT, UR7, 0x1, UPT ;  /* 0x000000010700788c */ /* 0x000fe4000bf06270 */
[----:B------:R-:W-:Y:S01]  /*00a0*/  IMAD R3, R3, UR7, RZ ;  /* 0x0000000703037c24 */ /* 0x000fe2000f8e02ff */
[----:B------:R-:W-:Y:S01]  /*00b0*/  UMOV UR4, 0x400 ;  /* 0x0000040000047882 */ /* 0x000fe20000000000 */
[----:B------:R-:W-:Y:S01]  /*00c0*/  SHF.R.S32.HI R4, RZ, 0x1f, R5 ;  /* 0x0000001fff047819 */ /* 0x000fe20000011405 */
[----:B------:R-:W1:Y:S01]  /*00d0*/  LDCU.64 UR8, c[0x0][0x358] ;  /* 0x00006b00ff0877ac */ /* 0x000e620008000a00 */
[----:B0-----:R-:W-:-:S06]  /*00e0*/  ULEA UR4, UR5, UR4, 0x18 ;  /* 0x0000000405047291 */ /* 0x001fcc000f8ec0ff */
[----:B------:R-:W-:Y:S01]  /*00f0*/  LEA R3, R3, UR4, 0x2 ;  /* 0x0000000403037c11 */ /* 0x000fe2000f8e10ff */
[----:B-1----:R-:W-:Y:S06]  /*0100*/  BRA.U !UP0, `(.L_x_58) ;  /* 0x0000002908207547 */ /* 0x002fec000b800000 */
[----:B------:R-:W0:Y:S01]  /*0110*/  LDCU UR4, c[0x0][0x394] ;  /* 0x00007280ff0477ac */ /* 0x000e220008000800 */
[----:B------:R-:W-:Y:S01]  /*0120*/  MOV R2, R5 ;  /* 0x0000000500027202 */ /* 0x000fe20000000f00 */
[----:B------:R-:W-:Y:S01]  /*0130*/  IMAD.MOV.U32 R9, RZ, RZ, R4 ;  /* 0x000000ffff097224 */ /* 0x000fe200078e0004 */
[----:B------:R-:W-:Y:S02]  /*0140*/  UISETP.GE.U32.AND UP0, UPT, UR7, 0x8, UPT ;  /* 0x000000080700788c */ /* 0x000fe4000bf06070 */
[----:B------:R-:W-:Y:S01]  /*0150*/  ULOP3.LUT UR6, UR7, 0x7, URZ, 0xc0, !UPT ;  /* 0x0000000707067892 */ /* 0x000fe2000f8ec0ff */
[----:B0-----:R-:W-:-:S06]  /*0160*/  MOV R0, UR4 ;  /* 0x0000000400007c02 */ /* 0x001fcc0008000f00 */
[----:B------:R-:W-:Y:S05]  /*0170*/  BRA.U !UP0, `(.L_x_59) ;  /* 0x0000001508587547 */ /* 0x000fea000b800000 */
[----:B------:R-:W0:Y:S01]  /*0180*/  LDC.64 R14, c[0x0][0x398] ;  /* 0x0000e600ff0e7b82 */ /* 0x000e220000000a00 */
[----:B------:R-:W-:Y:S01]  /*0190*/  MOV R2, R5 ;  /* 0x0000000500027202 */ /* 0x000fe20000000f00 */
[----:B------:R-:W-:Y:S01]  /*01a0*/  IMAD.MOV.U32 R9, RZ, RZ, R4 ;  /* 0x000000ffff097224 */ /* 0x000fe200078e0004 */
[----:B------:R-:W-:Y:S01]  /*01b0*/  ULOP3.LUT UR5, UR7, 0x7ffffff8, URZ, 0xc0, !UPT ;  /* 0x7ffffff807057892 */ /* 0x000fe2000f8ec0ff */
[----:B------:R-:W-:Y:S01]  /*01c0*/  IMAD.U32 R0, RZ, RZ, UR4 ;  /* 0x00000004ff007e24 */ /* 0x000fe2000f8e00ff */
[----:B------:R-:W-:-:S10]  /*01d0*/  UMOV UR4, URZ ;  /* 0x000000ff00047c82 */ /* 0x000fd40008000000 */
.L_x_84:
[----:B------:R-:W-:-:S05]  /*01e0*/  IADD3 R17, PT, PT, R0, -0x1, RZ ;  /* 0xffffffff00117810 */ /* 0x000fca0007ffe0ff */
[----:B01----:R-:W-:-:S06]  /*01f0*/  IMAD.WIDE.U32 R16, R17, 0x8, R14 ;  /* 0x0000000811107825 */ /* 0x003fcc00078e000e */
[----:B------:R-:W2:Y:S01]  /*0200*/  LDG.E.64 R16, desc[UR8][R16.64] ;  /* 0x0000000810107981 */ /* 0x000ea2000c1e1b00 */
        /* <DEDUP_REMOVED lines=8> */
[----:B------:R-:W-:Y:S01]  /*0290*/  IMAD.MOV.U32 R19, RZ, RZ, RZ ;  /* 0x000000ffff137224 */ /* 0x000fe200078e00ff */
        /* <DEDUP_REMOVED lines=17> */
[----:B------:R-:W-:Y:S01]  /*03b0*/  IMAD R6, R16, R7, R2 ;  /* 0x0000000710067224 */ /* 0x000fe200078e0202 */
[----:B------:R-:W-:Y:S06]  /*03c0*/  BRA `(.L_x_62) ;  /* 0x0000000000247947 */ /* 0x000fec0003800000 */
.L_x_61:
[----:B------:R-:W-:Y:S01]  /*03d0*/  MOV R21, R9 ;  /* 0x0000000900157202 */ /* 0x000fe20000000f00 */
[----:B------:R-:W-:Y:S01]  /*03e0*/  IMAD.MOV.U32 R8, RZ, RZ, R16 ;  /* 0x000000ffff087224 */ /* 0x000fe200078e0010 */
[----:B------:R-:W-:Y:S02]  /*03f0*/  MOV R9, R17 ;  /* 0x0000001100097202 */ /* 0x000fe40000000f00 */
[----:B------:R-:W-:-:S07]  /*0400*/  MOV R6, 0x420 ;  /* 0x0000042000067802 */ /* 0x000fce0000000f00 */
[----:B------:R-:W-:Y:S05]  /*0410*/  CALL.REL.NOINC `($__internal_2_$__cuda_sm20_div_u64) ;  /* 0x00000034003c7944 */ /* 0x000fea0003c00000 */
[----:B------:R-:W-:Y:S01]  /*0420*/  IMAD.MOV R7, RZ, RZ, -R8 ;  /* 0x000000ffff077224 */ /* 0x000fe200078e0a08 */
[----:B------:R-:W-:Y:S01]  /*0430*/  MOV R18, R8 ;  /* 0x0000000800127202 */ /* 0x000fe20000000f00 */
[----:B------:R-:W-:Y:S02]  /*0440*/  IMAD.MOV.U32 R19, RZ, RZ, R9 ;  /* 0x000000ffff137224 */ /* 0x000fe400078e0009 */
[----:B------:R-:W-:-:S07]  /*0450*/  IMAD R6, R16, R7, R2 ;  /* 0x0000000710067224 */ /* 0x000fce00078e0202 */
.L_x_62:
[----:B------:R-:W-:Y:S05]  /*0460*/  BSYNC.RECONVERGENT B0 ;  /* 0x0000000000007941 */ /* 0x000fea0003800200 */
.L_x_60:
        /* <DEDUP_REMOVED lines=32> */
.L_x_64:
[----:B------:R-:W-:Y:S01]  /*0670*/  MOV R2, R18 ;  /* 0x0000001200027202 */ /* 0x000fe20000000f00 */
[----:B------:R-:W-:Y:S01]  /*0680*/  IMAD.MOV.U32 R21, RZ, RZ, R19 ;  /* 0x000000ffff157224 */ /* 0x000fe200078e0013 */
[----:B------:R-:W-:Y:S01]  /*0690*/  MOV R8, R16 ;  /* 0x0000001000087202 */ /* 0x000fe20000000f00 */
[----:B------:R-:W-:Y:S01]  /*06a0*/  IMAD.MOV.U32 R9, RZ, RZ, R17 ;  /* 0x000000ffff097224 */ /* 0x000fe200078e0011 */
[----:B------:R-:W-:-:S07]  /*06b0*/  MOV R6, 0x6d0 ;  /* 0x000006d000067802 */ /* 0x000fce0000000f00 */
[----:B------:R-:W-:Y:S05]  /*06c0*/  CALL.REL.NOINC `($__internal_2_$__cuda_sm20_div_u64) ;  /* 0x0000003000907944 */ /* 0x000fea0003c00000 */
[----:B------:R-:W-:Y:S02]  /*06d0*/  IADD3 R7, PT, PT, -R8, RZ, RZ ;  /* 0x000000ff08077210 */ /* 0x000fe40007ffe1ff */
[----:B------:R-:W-:-:S03]  /*06e0*/  MOV R19, R9 ;  /* 0x0000000900137202 */ /* 0x000fc60000000f00 */
[----:B------:R-:W-:Y:S02]  /*06f0*/  IMAD R6, R16, R7, R18 ;  /* 0x0000000710067224 */ /* 0x000fe400078e0212 */
[----:B------:R-:W-:-:S07]  /*0700*/  IMAD.MOV.U32 R18, RZ, RZ, R8 ;  /* 0x000000ffff127224 */ /* 0x000fce00078e0008 */
.L_x_65:
[----:B------:R-:W-:Y:S05]  /*0710*/  BSYNC.RECONVERGENT B0 ;  /* 0x0000000000007941 */ /* 0x000fea0003800200 */
.L_x_63:
        /* <DEDUP_REMOVED lines=31> */
.L_x_67:
        /* <DEDUP_REMOVED lines=10> */
.L_x_68:
[----:B------:R-:W-:Y:S05]  /*09b0*/  BSYNC.RECONVERGENT B0 ;  /* 0x0000000000007941 */ /* 0x000fea0003800200 */
.L_x_66:
        /* <DEDUP_REMOVED lines=31> */
.L_x_70:
        /* <DEDUP_REMOVED lines=10> */
.L_x_71:
[----:B------:R-:W-:Y:S05]  /*0c50*/  BSYNC.RECONVERGENT B0 ;  /* 0x0000000000007941 */ /* 0x000fea0003800200 */
.L_x_69:
        /* <DEDUP_REMOVED lines=31> */
.L_x_73:
        /* <DEDUP_REMOVED lines=10> */
.L_x_74:
[----:B------:R-:W-:Y:S05]  /*0ef0*/  BSYNC.RECONVERGENT B0 ;  /* 0x0000000000007941 */ /* 0x000fea0003800200 */
.L_x_72:
        /* <DEDUP_REMOVED lines=31> */
.L_x_76:
        /* <DEDUP_REMOVED lines=10> */
.L_x_77:
[----:B------:R-:W-:Y:S05]  /*1190*/  BSYNC.RECONVERGENT B0 ;  /* 0x0000000000007941 */ /* 0x000fea0003800200 */
.L_x_75:
        /* <DEDUP_REMOVED lines=31> */
.L_x_79:
        /* <DEDUP_REMOVED lines=10> */
.L_x_80:
[----:B------:R-:W-:Y:S05]  /*1430*/  BSYNC.RECONVERGENT B0 ;  /* 0x0000000000007941 */ /* 0x000fea0003800200 */
.L_x_78:
        /* <DEDUP_REMOVED lines=16> */
[----:B------:R-:W-:Y:S01]  /*1540*/  IMAD.HI.U32 R7, R7, R9, R6 ;  /* 0x0000000907077227 */ /* 0x000fe200078e0006 */
[----:B------:R-:W-:-:S05]  /*1550*/  MOV R9, RZ ;  /* 0x000000ff00097202 */ /* 0x000fca0000000f00 */
        /* <DEDUP_REMOVED lines=11> */
[----:B------:R-:W-:Y:S06]  /*1610*/  BRA `(.L_x_83) ;  /* 0x0000000000247947 */ /* 0x000fec0003800000 */
.L_x_82:
[----:B------:R-:W-:Y:S01]  /*1620*/  IMAD.MOV.U32 R2, RZ, RZ, R16 ;  /* 0x000000ffff027224 */ /* 0x000fe200078e0010 */
[----:B------:R-:W-:Y:S01]  /*1630*/  MOV R21, R17 ;  /* 0x0000001100157202 */ /* 0x000fe20000000f00 */
[----:B------:R-:W-:Y:S01]  /*1640*/  IMAD.MOV.U32 R9, RZ, RZ, R19 ;  /* 0x000000ffff097224 */ /* 0x000fe200078e0013 */
[----:B------:R-:W-:Y:S02]  /*1650*/  MOV R8, R18 ;  /* 0x0000001200087202 */ /* 0x000fe40000000f00 */
[----:B------:R-:W-:-:S07]  /*1660*/  MOV R6, 0x1680 ;  /* 0x0000168000067802 */ /* 0x000fce0000000f00 */
[----:B------:R-:W-:Y:S05]  /*1670*/  CALL.REL.NOINC `($__internal_2_$__cuda_sm20_div_u64) ;  /* 0x0000002000a47944 */ /* 0x000fea0003c00000 */
[----:B------:R-:W-:Y:S02]  /*1680*/  IADD3 R7, PT, PT, -R8, RZ, RZ ;  /* 0x000000ff08077210 */ /* 0x000fe40007ffe1ff */
[----:B------:R-:W-:-:S03]  /*1690*/  MOV R2, R8 ;  /* 0x0000000800027202 */ /* 0x000fc60000000f00 */
[----:B------:R-:W-:-:S07]  /*16a0*/  IMAD R16, R18, R7, R16 ;  /* 0x0000000712107224 */ /* 0x000fce00078e0210 */
.L_x_83:
[----:B------:R-:W-:Y:S05]  /*16b0*/  BSYNC.RECONVERGENT B0 ;  /* 0x0000000000007941 */ /* 0x000fea0003800200 */
.L_x_81:
[----:B------:R1:W-:Y:S01]  /*16c0*/  STS [R23+-0x20], R16 ;  /* 0xffffe01017007388 */ /* 0x0003e20000000800 */
[----:B------:R-:W-:Y:S05]  /*16d0*/  BRA.U UP0, `(.L_x_84) ;  /* 0xffffffe900c07547 */ /* 0x000fea000b83ffff */
.L_x_59:
[----:B------:R-:W-:-:S09]  /*16e0*/  UISETP.NE.AND UP0, UPT, UR6, URZ, UPT ;  /* 0x000000ff0600728c */ /* 0x000fd2000bf05270 */
[----:B------:R-:W-:Y:S05]  /*16f0*/  BRA.U !UP0, `(.L_x_58) ;  /* 0x0000001108a47547 */ /* 0x000fea000b800000 */
[----:B------:R-:W0:Y:S01]  /*1700*/  LDCU UR4, c[0x0][0x394] ;  /* 0x00007280ff0477ac */ /* 0x000e220008000800 */
[----:B------:R-:W-:Y:S02]  /*1710*/  UISETP.GE.U32.AND UP0, UPT, UR6, 0x4, UPT ;  /* 0x000000040600788c */ /* 0x000fe4000bf06070 */
[----:B0-----:R-:W-:-:S07]  /*1720*/  ULOP3.LUT UR4, UR4, 0x3, URZ, 0xc0, !UPT ;  /* 0x0000000304047892 */ /* 0x001fce000f8ec0ff */
[----:B------:R-:W-:Y:S05]  /*1730*/  BRA.U !UP0, `(.L_x_85) ;  /* 0x0000000908a47547 */ /* 0x000fea000b800000 */
[----:B------:R-:W0:Y:S01]  /*1740*/  LDC.64 R14, c[0x0][0x398] ;  /* 0x0000e600ff0e7b82 */ /* 0x000e220000000a00 */
[----:B------:R-:W-:-:S04]  /*1750*/  VIADD R7, R0, 0xffffffff ;  /* 0xffffffff00077836 */ /* 0x000fc80000000000 */
[----:B0-----:R-:W-:-:S06]  /*1760*/  IMAD.WIDE.U32 R14, R7, 0x8, R14 ;  /* 0x00000008070e7825 */ /* 0x001fcc00078e000e */
[----:B------:R-:W2:Y:S01]  /*1770*/  LDG.E.64 R14, desc[UR8][R14.64] ;  /* 0x000000080e0e7981 */ /* 0x000ea2000c1e1b00 */
[----:B------:R-:W-:Y:S01]  /*1780*/  BSSY.RECONVERGENT B0, `(.L_x_86) ;  /* 0x0000023000007945 */ /* 0x000fe20003800200 */
        /* <DEDUP_REMOVED lines=8> */
[----:B0-----:R-:W-:-:S06]  /*1810*/  IADD3 R6, PT, PT, R8, 0xffffffe, RZ ;  /* 0x0ffffffe08067810 */ /* 0x001fcc0007ffe0ff */
[----:B------:R0:W2:Y:S02]  /*1820*/  F2I.FTZ.U32.TRUNC.NTZ R7, R6 ;  /* 0x0000000600077305 */ /* 0x0000a4000021f000 */
[----:B0-----:R-:W-:Y:S02]  /*1830*/  IMAD.MOV.U32 R6, RZ, RZ, RZ ;  /* 0x000000ffff067224 */ /* 0x001fe400078e00ff */
[----:B--2---:R-:W-:-:S04]  /*1840*/  IMAD R9, R9, R7, RZ ;  /* 0x0000000709097224 */ /* 0x004fc800078e02ff */
        /* <DEDUP_REMOVED lines=11> */
[----:B------:R-:W-:Y:S01]  /*1900*/  IMAD R11, R14, R11, R2 ;  /* 0x0000000b0e0b7224 */ /* 0x000fe200078e0202 */
[----:B------:R-:W-:Y:S06]  /*1910*/  BRA `(.L_x_88) ;  /* 0x0000000000247947 */ /* 0x000fec0003800000 */
.L_x_87:
[----:B------:R-:W-:Y:S01]  /*1920*/  MOV R21, R9 ;  /* 0x0000000900157202 */ /* 0x000fe20000000f00 */
[----:B------:R-:W-:Y:S01]  /*1930*/  IMAD.MOV.U32 R9, RZ, RZ, R15 ;  /* 0x000000ffff097224 */ /* 0x000fe200078e000f */
[----:B------:R-:W-:Y:S02]  /*1940*/  MOV R8, R14 ;  /* 0x0000000e00087202 */ /* 0x000fe40000000f00 */
[----:B------:R-:W-:-:S07]  /*1950*/  MOV R6, 0x1970 ;  /* 0x0000197000067802 */ /* 0x000fce0000000f00 */
[----:B-1----:R-:W-:Y:S05]  /*1960*/  CALL.REL.NOINC `($__internal_2_$__cuda_sm20_div_u64) ;  /* 0x0000001c00e87944 */ /* 0x002fea0003c00000 */
[----:B------:R-:W-:Y:S01]  /*1970*/  IADD3 R11, PT, PT, -R8, RZ, RZ ;  /* 0x000000ff080b7210 */ /* 0x000fe20007ffe1ff */
[----:B------:R-:W-:Y:S01]  /*1980*/  IMAD.MOV.U32 R19, RZ, RZ, R9 ;  /* 0x000000ffff137224 */ /* 0x000fe200078e0009 */
[----:B------:R-:W-:-:S03]  /*1990*/  MOV R18, R8 ;  /* 0x0000000800127202 */ /* 0x000fc60000000f00 */
[----:B------:R-:W-:-:S07]  /*19a0*/  IMAD R11, R14, R11, R2 ;  /* 0x0000000b0e0b7224 */ /* 0x000fce00078e0202 */
.L_x_88:
[----:B------:R-:W-:Y:S05]  /*19b0*/  BSYNC.RECONVERGENT B0 ;  /* 0x0000000000007941 */ /* 0x000fea0003800200 */
.L_x_86:
[----:B------:R-:W0:Y:S01]  /*19c0*/  LDC.64 R14, c[0x0][0x398] ;  /* 0x0000e600ff0e7b82 */ /* 0x000e220000000a00 */
[----:B------:R-:W-:-:S05]  /*19d0*/  IADD3 R7, PT, PT, R0, -0x2, RZ ;  /* 0xfffffffe00077810 */ /* 0x000fca0007ffe0ff */
[----:B0-----:R-:W-:-:S06]  /*19e0*/  IMAD.WIDE.U32 R14, R7, 0x8, R14 ;  /* 0x00000008070e7825 */ /* 0x001fcc00078e000e */
[----:B------:R-:W2:Y:S01]  /*19f0*/  LDG.E.64 R14, desc[UR8][R14.64] ;  /* 0x000000080e0e7981 */ /* 0x000ea2000c1e1b00 */
[----:B-1----:R-:W-:Y:S01]  /*1a00*/  LEA R16, R0, R3, 0x2 ;  /* 0x0000000300107211 */ /* 0x002fe200078e10ff */
[----:B------:R-:W-:Y:S04]  /*1a10*/  BSSY.RECONVERGENT B0, `(.L_x_89) ;  /* 0x0000026000007945 */ /* 0x000fe80003800200 */
        /* <DEDUP_REMOVED lines=27> */
.L_x_90:
[----:B------:R-:W-:Y:S01]  /*1bd0*/  MOV R2, R18 ;  /* 0x0000001200027202 */ /* 0x000fe20000000f00 */
[----:B------:R-:W-:Y:S01]  /*1be0*/  IMAD.MOV.U32 R8, RZ, RZ, R14 ;  /* 0x000000ffff087224 */ /* 0x000fe200078e000e */
[----:B------:R-:W-:Y:S02]  /*1bf0*/  MOV R21, R19 ;  /* 0x0000001300157202 */ /* 0x000fe40000000f00 */
[----:B------:R-:W-:Y:S02]  /*1c00*/  MOV R9, R15 ;  /* 0x0000000f00097202 */ /* 0x000fe40000000f00 */
[----:B------:R-:W-:-:S07]  /*1c10*/  MOV R6, 0x1c30 ;  /* 0x00001c3000067802 */ /* 0x000fce0000000f00 */
[----:B------:R-:W-:Y:S05]  /*1c20*/  CALL.REL.NOINC `($__internal_2_$__cuda_sm20_div_u64) ;  /* 0x0000001c00387944 */ /* 0x000fea0003c00000 */
[----:B------:R-:W-:Y:S02]  /*1c30*/  IADD3 R11, PT, PT, -R8, RZ, RZ ;  /* 0x000000ff080b7210 */ /* 0x000fe40007ffe1ff */
[----:B------:R-:W-:-:S03]  /*1c40*/  MOV R19, R9 ;  /* 0x0000000900137202 */ /* 0x000fc60000000f00 */
[----:B------:R-:W-:Y:S02]  /*1c50*/  IMAD R11, R14, R11, R18 ;  /* 0x0000000b0e0b7224 */ /* 0x000fe400078e0212 */
[----:B------:R-:W-:-:S07]  /*1c60*/  IMAD.MOV.U32 R18, RZ, RZ, R8 ;  /* 0x000000ffff127224 */ /* 0x000fce00078e0008 */
.L_x_91:
[----:B------:R-:W-:Y:S05]  /*1c70*/  BSYNC.RECONVERGENT B0 ;  /* 0x0000000000007941 */ /* 0x000fea0003800200 */
.L_x_89:
[----:B------:R-:W0:Y:S01]  /*1c80*/  LDC.64 R14, c[0x0][0x398] ;  /* 0x0000e600ff0e7b82 */ /* 0x000e220000000a00 */
[----:B------:R-:W-:-:S05]  /*1c90*/  IADD3 R7, PT, PT, R0, -0x3, RZ ;  /* 0xfffffffd00077810 */ /* 0x000fca0007ffe0ff */
        /* <DEDUP_REMOVED lines=30> */
.L_x_93:
        /* <DEDUP_REMOVED lines=10> */
.L_x_94:
[----:B------:R-:W-:Y:S05]  /*1f20*/  BSYNC.RECONVERGENT B0 ;  /* 0x0000000000007941 */ /* 0x000fea0003800200 */
.L_x_92:
        /* <DEDUP_REMOVED lines=30> */
[----:B------:R-:W-:Y:S06]  /*2110*/  BRA `(.L_x_97) ;  /* 0x0000000000247947 */ /* 0x000fec0003800000 */
.L_x_96:
        /* <DEDUP_REMOVED lines=9> */
.L_x_97:
[----:B------:R-:W-:Y:S05]  /*21b0*/  BSYNC.RECONVERGENT B0 ;  /* 0x0000000000007941 */ /* 0x000fea0003800200 */
.L_x_95:
[----:B------:R0:W-:Y:S02]  /*21c0*/  STS [R16+-0x10], R15 ;  /* 0xfffff00f10007388 */ /* 0x0001e40000000800 */
.L_x_85:
[----:B------:R-:W-:-:S09]  /*21d0*/  UISETP.NE.AND UP0, UPT, UR4, URZ, UPT ;  /* 0x000000ff0400728c */ /* 0x000fd2000bf05270 */
[----:B------:R-:W-:Y:S05]  /*21e0*/  BRA.U !UP0, `(.L_x_58) ;  /* 0x0000000508e87547 */ /* 0x000fea000b800000 */
[----:B------:R-:W-:-:S09]  /*21f0*/  UISETP.NE.AND UP0, UPT, UR4, 0x1, UPT ;  /* 0x000000010400788c */ /* 0x000fd2000bf05270 */
[----:B------:R-:W-:Y:S05]  /*2200*/  BRA.U !UP0, `(.L_x_98) ;  /* 0x0000000508507547 */ /* 0x000fea000b800000 */
[----:B------:R-:W2:Y:S01]  /*2210*/  LDC.64 R6, c[0x0][0x398] ;  /* 0x0000e600ff067b82 */ /* 0x000ea20000000a00 */
[----:B------:R-:W-:-:S04]  /*2220*/  VIADD R11, R0, 0xffffffff ;  /* 0xffffffff000b7836 */ /* 0x000fc80000000000 */
[----:B--2---:R-:W-:-:S05]  /*2230*/  IMAD.WIDE.U32 R6, R11, 0x8, R6 ;  /* 0x000000080b067825 */ /* 0x004fca00078e0006 */
[----:B0-----:R-:W2:Y:S01]  /*2240*/  LDG.E.64 R14, desc[UR8][R6.64] ;  /* 0x00000008060e7981 */ /* 0x001ea2000c1e1b00 */
[----:B------:R-:W-:Y:S01]  /*2250*/  BSSY.RECONVERGENT B0, `(.L_x_99) ;  /* 0x0000024000007945 */ /* 0x000fe20003800200 */
        /* <DEDUP_REMOVED lines=26> */
.L_x_100:
[----:B------:R-:W-:Y:S01]  /*2400*/  MOV R21, R9 ;  /* 0x0000000900157202 */ /* 0x000fe20000000f00 */
[----:B------:R-:W-:Y:S01]  /*2410*/  IMAD.MOV.U32 R8, RZ, RZ, R14 ;  /* 0x000000ffff087224 */ /* 0x000fe200078e000e */
[----:B------:R-:W-:Y:S02]  /*2420*/  MOV R9, R15 ;  /* 0x0000000f00097202 */ /* 0x000fe40000000f00 */
[----:B------:R-:W-:-:S07]  /*2430*/  MOV R6, 0x2450 ;  /* 0x0000245000067802 */ /* 0x000fce0000000f00 */
[----:B-1----:R-:W-:Y:S05]  /*2440*/  CALL.REL.NOINC `($__internal_2_$__cuda_sm20_div_u64) ;  /* 0x0000001400307944 */ /* 0x002fea0003c00000 */
[----:B------:R-:W-:Y:S02]  /*2450*/  IADD3 R11, PT, PT, -R8, RZ, RZ ;  /* 0x000000ff080b7210 */ /* 0x000fe40007ffe1ff */
[----:B------:R-:W-:-:S03]  /*2460*/  MOV R15, R9 ;  /* 0x00000009000f7202 */ /* 0x000fc60000000f00 */
[----:B------:R-:W-:Y:S02]  /*2470*/  IMAD R11, R14, R11, R2 ;  /* 0x0000000b0e0b7224 */ /* 0x000fe400078e0202 */
[----:B------:R-:W-:-:S07]  /*2480*/  IMAD.MOV.U32 R14, RZ, RZ, R8 ;  /* 0x000000ffff0e7224 */ /* 0x000fce00078e0008 */
.L_x_101:
[----:B------:R-:W-:Y:S05]  /*2490*/  BSYNC.RECONVERGENT B0 ;  /* 0x0000000000007941 */ /* 0x000fea0003800200 */
.L_x_99:
[----:B------:R-:W0:Y:S01]  /*24a0*/  LDC.64 R6, c[0x0][0x398] ;  /* 0x0000e600ff067b82 */ /* 0x000e220000000a00 */
[C---:B------:R-:W-:Y:S01]  /*24b0*/  LEA R18, R0.reuse, R3, 0x2 ;  /* 0x0000000300127211 */ /* 0x040fe200078e10ff */
[----:B------:R-:W-:-:S04]  /*24c0*/  VIADD R0, R0, 0xfffffffe ;  /* 0xfffffffe00007836 */ /* 0x000fc80000000000 */
[----:B0-----:R-:W-:-:S05]  /*24d0*/  IMAD.WIDE.U32 R6, R0, 0x8, R6 ;  /* 0x0000000800067825 */ /* 0x001fca00078e0006 */
[----:B-1----:R-:W2:Y:S01]  /*24e0*/  LDG.E.64 R16, desc[UR8][R6.64] ;  /* 0x0000000806107981 */ /* 0x002ea2000c1e1b00 */
        /* <DEDUP_REMOVED lines=13> */
[----:B------:R-:W-:-:S04]  /*25c0*/  IMAD.HI.U32 R7, R7, R9, R6 ;  /* 0x0000000907077227 */ /* 0x000fc800078e0006 */
[----:B------:R-:W-:Y:S02]  /*25d0*/  IMAD.MOV.U32 R9, RZ, RZ, RZ ;  /* 0x000000ffff097224 */ /* 0x000fe400078e00ff */
        /* <DEDUP_REMOVED lines=12> */
.L_x_103:
[----:B------:R-:W-:Y:S01]  /*26a0*/  MOV R2, R14 ;  /* 0x0000000e00027202 */ /* 0x000fe20000000f00 */
[----:B------:R-:W-:Y:S01]  /*26b0*/  IMAD.MOV.U32 R8, RZ, RZ, R16 ;  /* 0x000000ffff087224 */ /* 0x000fe200078e0010 */
[----:B------:R-:W-:Y:S02]  /*26c0*/  MOV R21, R15 ;  /* 0x0000000f00157202 */ /* 0x000fe40000000f00 */
[----:B------:R-:W-:Y:S02]  /*26d0*/  MOV R9, R17 ;  /* 0x0000001100097202 */ /* 0x000fe40000000f00 */
[----:B------:R-:W-:-:S07]  /*26e0*/  MOV R6, 0x2700 ;  /* 0x0000270000067802 */ /* 0x000fce0000000f00 */
[----:B------:R-:W-:Y:S05]  /*26f0*/  CALL.REL.NOINC `($__internal_2_$__cuda_sm20_div_u64) ;  /* 0x0000001000847944 */ /* 0x000fea0003c00000 */
[----:B------:R-:W-:Y:S01]  /*2700*/  IADD3 R15, PT, PT, -R8, RZ, RZ ;  /* 0x000000ff080f7210 */ /* 0x000fe20007ffe1ff */
[----:B------:R-:W-:-:S04]  /*2710*/  IMAD.MOV.U32 R2, RZ, RZ, R8 ;  /* 0x000000ffff027224 */ /* 0x000fc800078e0008 */
[----:B------:R-:W-:-:S07]  /*2720*/  IMAD R15, R16, R15, R14 ;  /* 0x0000000f100f7224 */ /* 0x000fce00078e020e */
.L_x_104:
[----:B------:R-:W-:Y:S05]  /*2730*/  BSYNC.RECONVERGENT B0 ;  /* 0x0000000000007941 */ /* 0x000fea0003800200 */
.L_x_102:
[----:B------:R2:W-:Y:S02]  /*2740*/  STS [R18+-0x8], R15 ;  /* 0xfffff80f12007388 */ /* 0x0005e40000000800 */
.L_x_98:
[----:B------:R-:W3:Y:S02]  /*2750*/  LDCU UR4, c[0x0][0x394] ;  /* 0x00007280ff0477ac */ /* 0x000ee40008000800 */
[----:B---3--:R-:W-:-:S04]  /*2760*/  ULOP3.LUT UR4, UR4, 0x1, URZ, 0xc0, !UPT ;  /* 0x0000000104047892 */ /* 0x008fc8000f8ec0ff */
[----:B------:R-:W-:-:S09]  /*2770*/  UISETP.NE.U32.AND UP0, UPT, UR4, 0x1, UPT ;  /* 0x000000010400788c */ /* 0x000fd2000bf05070 */
[----:B------:R-:W-:Y:S05]  /*2780*/  BRA.U UP0, `(.L_x_58) ;  /* 0x0000000100807547 */ /* 0x000fea000b800000 */
[----:B------:R-:W3:Y:S01]  /*2790*/  LDC.64 R6, c[0x0][0x398] ;  /* 0x0000e600ff067b82 */ /* 0x000ee20000000a00 */
[----:B------:R-:W-:-:S05]  /*27a0*/  IADD3 R11, PT, PT, R0, -0x1, RZ ;  /* 0xffffffff000b7810 */ /* 0x000fca0007ffe0ff */
[----:B---3--:R-:W-:-:S06]  /*27b0*/  IMAD.WIDE.U32 R6, R11, 0x8, R6 ;  /* 0x000000080b067825 */ /* 0x008fcc00078e0006 */
[----:B------:R-:W3:Y:S01]  /*27c0*/  LDG.E.64 R6, desc[UR8][R6.64] ;  /* 0x0000000806067981 */ /* 0x000ee2000c1e1b00 */
[----:B------:R-:W-:Y:S01]  /*27d0*/  BSSY.RECONVERGENT B0, `(.L_x_105) ;  /* 0x0000019000007945 */ /* 0x000fe20003800200 */
[----:B---3--:R-:W-:-:S04]  /*27e0*/  LOP3.LUT R8, R9, R7, RZ, 0xfc, !PT ;  /* 0x0000000709087212 */ /* 0x008fc800078efcff */
[----:B------:R-:W-:-:S13]  /*27f0*/  ISETP.NE.U32.AND P0, PT, R8, RZ, PT ;  /* 0x000000ff0800720c */ /* 0x000fda0003f05070 */
[----:B------:R-:W-:Y:S05]  /*2800*/  @P0 BRA `(.L_x_106) ;  /* 0x0000000000480947 */ /* 0x000fea0003800000 */
[----:B------:R-:W3:Y:S01]  /*2810*/  I2F.U32.RP R7, R6 ;  /* 0x0000000600077306 */ /* 0x000ee20000209000 */
[----:B------:R-:W-:Y:S01]  /*2820*/  IMAD.MOV R11, RZ, RZ, -R6 ;  /* 0x000000ffff0b7224 */ /* 0x000fe200078e0a06 */
[----:B------:R-:W-:-:S06]  /*2830*/  ISETP.NE.U32.AND P1, PT, R6, RZ, PT ;  /* 0x000000ff0600720c */ /* 0x000fcc0003f25070 */
[----:B---3--:R-:W3:Y:S02]  /*2840*/  MUFU.RCP R7, R7 ;  /* 0x0000000700077308 */ /* 0x008ee40000001000 */
[----:B---3--:R-:W-:-:S06]  /*2850*/  IADD3 R8, PT, PT, R7, 0xffffffe, RZ ;  /* 0x0ffffffe07087810 */ /* 0x008fcc0007ffe0ff */
[----:B------:R3:W4:Y:S02]  /*2860*/  F2I.FTZ.U32.TRUNC.NTZ R9, R8 ;  /* 0x0000000800097305 */ /* 0x000724000021f000 */
[----:B---3--:R-:W-:Y:S02]  /*2870*/  HFMA2 R8, -RZ, RZ, 0, 0 ;  /* 0x00000000ff087431 */ /* 0x008fe400000001ff */
[----:B----4-:R-:W-:-:S04]  /*2880*/  IMAD R11, R11, R9, RZ ;  /* 0x000000090b0b7224 */ /* 0x010fc800078e02ff */
[----:B------:R-:W-:-:S06]  /*2890*/  IMAD.HI.U32 R9, R9, R11, R8 ;  /* 0x0000000b09097227 */ /* 0x000fcc00078e0008 */
[----:B------:R-:W-:-:S05]  /*28a0*/  IMAD.HI.U32 R9, R9, R2, RZ ;  /* 0x0000000209097227 */ /* 0x000fca00078e00ff */
[----:B------:R-:W-:-:S05]  /*28b0*/  IADD3 R9, PT, PT, -R9, RZ, RZ ;  /* 0x000000ff09097210 */ /* 0x000fca0007ffe1ff */
[----:B------:R-:W-:-:S05]  /*28c0*/  IMAD R9, R6, R9, R2 ;  /* 0x0000000906097224 */ /* 0x000fca00078e0202 */
[----:B------:R-:W-:-:S13]  /*28d0*/  ISETP.GE.U32.AND P0, PT, R9, R6, PT ;  /* 0x000000060900720c */ /* 0x000fda0003f06070 */
[----:B------:R-:W-:-:S05]  /*28e0*/  @P0 IMAD.IADD R9, R9, 0x1, -R6 ;  /* 0x0000000109090824 */ /* 0x000fca00078e0a06 */
[----:B------:R-:W-:-:S13]  /*28f0*/  ISETP.GE.U32.AND P0, PT, R9, R6, PT ;  /* 0x000000060900720c */ /* 0x000fda0003f06070 */
[----:B------:R-:W-:Y:S02]  /*2900*/  @P0 IADD3 R9, PT, PT, -R6, R9, RZ ;  /* 0x0000000906090210 */ /* 0x000fe40007ffe1ff */
[----:B------:R-:W-:Y:S01]  /*2910*/  @!P1 LOP3.LUT R9, RZ, R6, RZ, 0x33, !PT ;  /* 0x00000006ff099212 */ /* 0x000fe200078e33ff */
[----:B------:R-:W-:Y:S06]  /*2920*/  BRA `(.L_x_107) ;  /* 0x00000000000c7947 */ /* 0x000fec0003800000 */
.L_x_106:
[----:B------:R-:W-:-:S07]  /*2930*/  MOV R8, 0x2950 ;  /* 0x0000295000087802 */ /* 0x000fce0000000f00 */
[----:B012---:R-:W-:Y:S05]  /*2940*/  CALL.REL.NOINC `($__internal_3_$__cuda_sm20_rem_u64) ;  /* 0x0000001000fc7944 */ /* 0x007fea0003c00000 */
[----:B------:R-:W-:-:S07]  /*2950*/  MOV R9, R2 ;  /* 0x0000000200097202 */ /* 0x000fce0000000f00 */
.L_x_107:
[----:B------:R-:W-:Y:S05]  /*2960*/  BSYNC.RECONVERGENT B0 ;  /* 0x0000000000007941 */ /* 0x000fea0003800200 */
.L_x_105:
[----:B------:R-:W-:-:S05]  /*2970*/  IMAD R0, R0, 0x4, R3 ;  /* 0x0000000400007824 */ /* 0x000fca00078e0203 */
[----:B------:R3:W-:Y:S02]  /*2980*/  STS [R0+-0x4], R9 ;  /* 0xfffffc0900007388 */ /* 0x0007e40000000800 */
.L_x_58:
[----:B---3--:R-:W3:Y:S02]  /*2990*/  LDC R0, c[0x0][0x394] ;  /* 0x0000e500ff007b82 */ /* 0x008ee40000000800 */
[C---:B---3--:R-:W-:Y:S02]  /*29a0*/  ISETP.GE.AND P0, PT, R0.reuse, 0x2, PT ;  /* 0x000000020000780c */ /* 0x048fe40003f06270 */
[----:B------:R-:W-:-:S11]  /*29b0*/  ISETP.GE.AND P1, PT, R0, 0x1, PT ;  /* 0x000000010000780c */ /* 0x000fd60003f26270 */
[----:B------:R-:W-:Y:S05]  /*29c0*/  @!P0 BRA `(.L_x_108) ;  /* 0x0000000000288947 */ /* 0x000fea0003800000 */
[----:B------:R-:W3:Y:S02]  /*29d0*/  LDC.64 R6, c[0x0][0x3a8] ;  /* 0x0000ea00ff067b82 */ /* 0x000ee40000000a00 */
[----:B---3--:R-:W3:Y:S04]  /*29e0*/  LDG.E R2, desc[UR8][R6.64+0x10] ;  /* 0x0000100806027981 */ /* 0x008ee8000c1e1900 */
[----:B------:R-:W4:Y:S01]  /*29f0*/  LDG.E R10, desc[UR8][R6.64] ;  /* 0x00000008060a7981 */ /* 0x000f22000c1e1900 */
[----:B------:R-:W-:-:S05]  /*2a00*/  LEA R8, R0, R3, 0x2 ;  /* 0x0000000300087211 */ /* 0x000fca00078e10ff */
[----:B------:R-:W3:Y:S04]  /*2a10*/  LDS R9, [R8+-0x8] ;  /* 0xfffff80008097984 */ /* 0x000ee80000000800 */
[----:B------:R-:W4:Y:S01]  /*2a20*/  LDS R11, [R8+-0x4] ;  /* 0xfffffc00080b7984 */ /* 0x000f220000000800 */
[----:B---3--:R-:W-:Y:S01]  /*2a30*/  IADD3 R9, PT, PT, R2, R9, RZ ;  /* 0x0000000902097210 */ /* 0x008fe20007ffe0ff */
[----:B----4-:R-:W-:-:S04]  /*2a40*/  IMAD.IADD R11, R10, 0x1, R11 ;  /* 0x000000010a0b7824 */ /* 0x010fc800078e020b */
[----:B------:R3:W-:Y:S04]  /*2a50*/  STS [R8+-0x8], R9 ;  /* 0xfffff80908007388 */ /* 0x0007e80000000800 */
[----:B------:R3:W-:Y:S02]  /*2a60*/  STS [R8+-0x4], R11 ;  /* 0xfffffc0b08007388 */ /* 0x0007e40000000800 */
.L_x_108:
[----:B---3--:R-:W-:Y:S01]  /*2a70*/  CS2R R10, SRZ ;  /* 0x00000000000a7805 */ /* 0x008fe2000001ff00 */
[----:B------:R-:W-:Y:S06]  /*2a80*/  @!P1 BRA `(.L_x_109) ;  /* 0x0000000c00809947 */ /* 0x000fec0003800000 */
[----:B------:R-:W3:Y:S01]  /*2a90*/  LDCU UR4, c[0x0][0x394] ;  /* 0x00007280ff0477ac */ /* 0x000ee20008000800 */
[C---:B------:R-:W-:Y:S01]  /*2aa0*/  ISETP.GE.U32.AND P0, PT, R0.reuse, 0x8, PT ;  /* 0x000000080000780c */ /* 0x040fe20003f06070 */
[----:B------:R-:W-:Y:S01]  /*2ab0*/  HFMA2 R14, -RZ, RZ, 0, 5.9604644775390625e-08 ;  /* 0x00000001ff0e7431 */ /* 0x000fe200000001ff */
[----:B------:R-:W-:Y:S02]  /*2ac0*/  LOP3.LUT R6, R0, 0x7, RZ, 0xc0, !PT ;  /* 0x0000000700067812 */ /* 0x000fe400078ec0ff */
[----:B------:R-:W-:Y:S02]  /*2ad0*/  CS2R R10, SRZ ;  /* 0x00000000000a7805 */ /* 0x000fe4000001ff00 */
[----:B-1----:R-:W-:Y:S02]  /*2ae0*/  MOV R23, RZ ;  /* 0x000000ff00177202 */ /* 0x002fe40000000f00 */
[----:B------:R-:W-:Y:S01]  /*2af0*/  ISETP.NE.AND P1, PT, R6, RZ, PT ;  /* 0x000000ff0600720c */ /* 0x000fe20003f25270 */
[----:B---3--:R-:W-:-:S04]  /*2b00*/  IMAD.U32 R24, RZ, RZ, UR4 ;  /* 0x00000004ff187e24 */ /* 0x008fc8000f8e00ff */
[----:B------:R-:W-:Y:S08]  /*2b10*/  @!P0 BRA `(.L_x_110) ;  /* 0x0000000400cc8947 */ /* 0x000ff00003800000 */
[----:B------:R-:W1:Y:S01]  /*2b20*/  LDC.64 R12, c[0x0][0x3a0] ;  /* 0x0000e800ff0c7b82 */ /* 0x000e620000000a00 */
[----:B------:R-:W-:Y:S02]  /*2b30*/  LOP3.LUT R7, R0, 0x7ffffff8, RZ, 0xc0, !PT ;  /* 0x7ffffff800077812 */ /* 0x000fe400078ec0ff */
[----:B------:R-:W-:Y:S02]  /*2b40*/  CS2R R10, SRZ ;  /* 0x00000000000a7805 */ /* 0x000fe4000001ff00 */
[----:B------:R-:W-:Y:S01]  /*2b50*/  MOV R14, 0x1 ;  /* 0x00000001000e7802 */ /* 0x000fe20000000f00 */
[----:B------:R-:W-:Y:S01]  /*2b60*/  IMAD.U32 R24, RZ, RZ, UR4 ;  /* 0x00000004ff187e24 */ /* 0x000fe2000f8e00ff */
[----:B------:R-:W-:Y:S01]  /*2b70*/  MOV R23, RZ ;  /* 0x000000ff00177202 */ /* 0x000fe20000000f00 */
[----:B------:R-:W-:-:S06]  /*2b80*/  UMOV UR4, URZ ;  /* 0x000000ff00047c82 */ /* 0x000fcc0008000000 */
.L_x_111:
[----:B------:R-:W-:-:S05]  /*2b90*/  IADD3 R21, PT, PT, R24, -0x1, RZ ;  /* 0xffffffff18157810 */ /* 0x000fca0007ffe0ff */
[----:B-1----:R-:W-:-:S06]  /*2ba0*/  IMAD.WIDE.U32 R20, R21, 0x8, R12 ;  /* 0x0000000815147825 */ /* 0x002fcc00078e000c */
[----:B------:R-:W3:Y:S01]  /*2bb0*/  LDG.E.64 R20, desc[UR8][R20.64] ;  /* 0x0000000814147981 */ /* 0x000ee2000c1e1b00 */
[----:B------:R-:W-:-:S05]  /*2bc0*/  IADD3 R17, PT, PT, R24, -0x2, RZ ;  /* 0xfffffffe18117810 */ /* 0x000fca0007ffe0ff */
[----:B0-----:R-:W-:-:S06]  /*2bd0*/  IMAD.WIDE.U32 R16, R17, 0x8, R12 ;  /* 0x0000000811107825 */ /* 0x001fcc00078e000c */
[----:B------:R-:W4:Y:S01]  /*2be0*/  LDG.E.64 R16, desc[UR8][R16.64] ;  /* 0x0000000810107981 */ /* 0x000f22000c1e1b00 */
[----:B------:R-:W-:-:S04]  /*2bf0*/  VIADD R9, R24, 0xfffffffd ;  /* 0xfffffffd18097836 */ /* 0x000fc80000000000 */
[----:B------:R-:W-:-:S06]  /*2c00*/  IMAD.WIDE.U32 R8, R9, 0x8, R12 ;  /* 0x0000000809087825 */ /* 0x000fcc00078e000c */
[----:B------:R-:W5:Y:S01]  /*2c10*/  LDG.E.64 R8, desc[UR8][R8.64] ;  /* 0x0000000808087981 */ /* 0x000f62000c1e1b00 */
[C---:B------:R-:W-:Y:S02]  /*2c20*/  LEA R25, R24.reuse, R3, 0x2 ;  /* 0x0000000318197211 */ /* 0x040fe400078e10ff */
[----:B------:R-:W-:-:S03]  /*2c30*/  IADD3 R19, PT, PT, R24, -0x4, RZ ;  /* 0xfffffffc18137810 */ /* 0x000fc60007ffe0ff */
[----:B------:R-:W0:Y:S02]  /*2c40*/  LDS R29, [R25+-0x4] ;  /* 0xfffffc00191d7984 */ /* 0x000e240000000800 */
[----:B--2---:R-:W-:Y:S02]  /*2c50*/  IMAD.WIDE.U32 R18, R19, 0x8, R12 ;  /* 0x0000000813127825 */ /* 0x004fe400078e000c */
[----:B------:R-:W1:Y:S04]  /*2c60*/  LDS R15, [R25+-0x8] ;  /* 0xfffff800190f7984 */ /* 0x000e680000000800 */
[----:B------:R-:W2:Y:S01]  /*2c70*/  LDG.E.64 R18, desc[UR8][R18.64] ;  /* 0x0000000812127981 */ /* 0x000ea2000c1e1b00 */
[----:B0-----:R-:W-:Y:S01]  /*2c80*/  SHF.R.S32.HI R27, RZ, 0x1f, R29 ;  /* 0x0000001fff1b7819 */ /* 0x001fe2000001141d */
[----:B------:R-:W-:-:S02]  /*2c90*/  IMAD R2, R23, R29, RZ ;  /* 0x0000001d17027224 */ /* 0x000fc400078e02ff */
[----:B------:R-:W-:Y:S01]  /*2ca0*/  IMAD.WIDE.U32 R10, R29, R14, R10 ;  /* 0x0000000e1d0a7225 */ /* 0x000fe200078e000a */
[----:B-1----:R-:W-:-:S03]  /*2cb0*/  SHF.R.S32.HI R29, RZ, 0x1f, R15 ;  /* 0x0000001fff1d7819 */ /* 0x002fc6000001140f */
[-C--:B------:R-:W-:Y:S02]  /*2cc0*/  IMAD R27, R27, R14.reuse, R2 ;  /* 0x0000000e1b1b7224 */ /* 0x080fe400078e0202 */
[----:B------:R-:W0:Y:S02]  /*2cd0*/  LDS R2, [R25+-0xc] ;  /* 0xfffff40019027984 */ /* 0x000e240000000800 */
[----:B------:R-:W-:Y:S02]  /*2ce0*/  IMAD.IADD R11, R11, 0x1, R27 ;  /* 0x000000010b0b7824 */ /* 0x000fe400078e021b */
[----:B---3--:R-:W-:-:S04]  /*2cf0*/  IMAD R21, R21, R14, RZ ;  /* 0x0000000e15157224 */ /* 0x008fc800078e02ff */
[C---:B------:R-:W-:Y:S02]  /*2d00*/  IMAD R23, R20.reuse, R23, R21 ;  /* 0x0000001714177224 */ /* 0x040fe400078e0215 */
[----:B------:R-:W-:-:S05]  /*2d10*/  IMAD.WIDE.U32 R20, R20, R14, RZ ;  /* 0x0000000e14147225 */ /* 0x000fca00078e00ff */
[----:B------:R-:W-:Y:S01]  /*2d20*/  IADD3 R27, PT, PT, R21, R23, RZ ;  /* 0x00000017151b7210 */ /* 0x000fe20007ffe0ff */
[----:B------:R-:W-:Y:S01]  /*2d30*/  IMAD.WIDE.U32 R10, R15, R20, R10 ;  /* 0x000000140f0a7225 */ /* 0x000fe200078e000a */
[----:B------:R-:W-:Y:S01]  /*2d40*/  IADD3 R21, PT, PT, R24, -0x5, RZ ;  /* 0xfffffffb18157810 */ /* 0x000fe20007ffe0ff */
[----:B------:R-:W1:Y:S02]  /*2d50*/  LDS R23, [R25+-0x10] ;  /* 0xfffff00019177984 */ /* 0x000e640000000800 */
[----:B------:R-:W-:Y:S02]  /*2d60*/  IMAD R22, R27, R15, RZ ;  /* 0x0000000f1b167224 */ /* 0x000fe400078e02ff */
[----:B------:R-:W-:-:S04]  /*2d70*/  IMAD.WIDE.U32 R14, R21, 0x8, R12 ;  /* 0x00000008150e7825 */ /* 0x000fc800078e000c */
[-C--:B----4-:R-:W-:Y:S02]  /*2d80*/  IMAD R17, R17, R20.reuse, RZ ;  /* 0x0000001411117224 */ /* 0x090fe400078e02ff */
[----:B------:R-:W3:Y:S01]  /*2d90*/  LDG.E.64 R14, desc[UR8][R14.64] ;  /* 0x000000080e0e7981 */ /* 0x000ee2000c1e1b00 */
[-C--:B------:R-:W-:Y:S02]  /*2da0*/  IMAD R29, R29, R20.reuse, R22 ;  /* 0x000000141d1d7224 */ /* 0x080fe400078e0216 */
[C---:B------:R-:W-:Y:S02]  /*2db0*/  IMAD R27, R16.reuse, R27, R17 ;  /* 0x0000001b101b7224 */ /* 0x040fe400078e0211 */
[----:B------:R-:W-:-:S05]  /*2dc0*/  IMAD.WIDE.U32 R20, R16, R20, RZ ;  /* 0x0000001410147225 */ /* 0x000fca00078e00ff */
[----:B------:R-:W-:Y:S01]  /*2dd0*/  IADD3 R27, PT, PT, R21, R27, RZ ;  /* 0x0000001b151b7210 */ /* 0x000fe20007ffe0ff */
[----:B------:R-:W-:Y:S01]  /*2de0*/  IMAD.IADD R11, R11, 0x1, R29 ;  /* 0x000000010b0b7824 */ /* 0x000fe200078e021d */
[----:B0-----:R-:W-:Y:S02]  /*2df0*/  SHF.R.S32.HI R29, RZ, 0x1f, R2 ;  /* 0x0000001fff1d7819 */ /* 0x001fe40000011402 */
[----:B------:R-:W-:Y:S01]  /*2e00*/  IADD3 R17, PT, PT, R24, -0x6, RZ ;  /* 0xfffffffa18117810 */ /* 0x000fe20007ffe0ff */
[----:B------:R-:W-:-:S04]  /*2e10*/  IMAD R16, R27, R2, RZ ;  /* 0x000000021b107224 */ /* 0x000fc800078e02ff */
[----:B------:R-:W-:Y:S02]  /*2e20*/  IMAD R29, R29, R20, R16 ;  /* 0x000000141d1d7224 */ /* 0x000fe400078e0210 */
[----:B------:R-:W-:-:S04]  /*2e30*/  IMAD.WIDE.U32 R16, R17, 0x8, R12 ;  /* 0x0000000811107825 */ /* 0x000fc800078e000c */
[-C--:B------:R-:W-:Y:S02]  /*2e40*/  IMAD.WIDE.U32 R10, R2, R20.reuse, R10 ;  /* 0x00000014020a7225 */ /* 0x080fe400078e000a */
[----:B------:R-:W4:Y:S02]  /*2e50*/  LDG.E.64 R16, desc[UR8][R16.64] ;  /* 0x0000000810107981 */ /* 0x000f24000c1e1b00 */
[-C--:B-----5:R-:W-:Y:S02]  /*2e60*/  IMAD R2, R9, R20.reuse, RZ ;  /* 0x0000001409027224 */ /* 0x0a0fe400078e02ff */
[----:B------:R-:W-:Y:S02]  /*2e70*/  VIADD R9, R24, 0xfffffff9 ;  /* 0xfffffff918097836 */ /* 0x000fe40000000000 */
[C---:B------:R-:W-:Y:S02]  /*2e80*/  IMAD R27, R8.reuse, R27, R2 ;  /* 0x0000001b081b7224 */ /* 0x040fe400078e0202 */
[----:B------:R-:W-:-:S04]  /*2e90*/  IMAD.WIDE.U32 R20, R8, R20, RZ ;  /* 0x0000001408147225 */ /* 0x000fc800078e00ff */
[----:B------:R-:W-:-:S06]  /*2ea0*/  IMAD.WIDE.U32 R8, R9, 0x8, R12 ;  /* 0x0000000809087825 */ /* 0x000fcc00078e000c */
[----:B------:R-:W5:Y:S01]  /*2eb0*/  LDG.E.64 R8, desc[UR8][R8.64] ;  /* 0x0000000808087981 */ /* 0x000f62000c1e1b00 */
[----:B------:R-:W-:Y:S02]  /*2ec0*/  IADD3 R11, PT, PT, R11, R29, RZ ;  /* 0x0000001d0b0b7210 */ /* 0x000fe40007ffe0ff */
[----:B------:R-:W-:Y:S01]  /*2ed0*/  IADD3 R27, PT, PT, R21, R27, RZ ;  /* 0x0000001b151b7210 */ /* 0x000fe20007ffe0ff */
[----:B------:R-:W-:Y:S01]  /*2ee0*/  VIADD R24, R24, 0xfffffff8 ;  /* 0xfffffff818187836 */ /* 0x000fe20000000000 */
[----:B-1----:R-:W-:Y:S01]  /*2ef0*/  SHF.R.S32.HI R21, RZ, 0x1f, R23 ;  /* 0x0000001fff157819 */ /* 0x002fe20000011417 */
[----:B------:R-:W-:-:S04]  /*2f00*/  IMAD.WIDE.U32 R10, R23, R20, R10 ;  /* 0x00000014170a7225 */ /* 0x000fc800078e000a */
[----:B------:R-:W-:Y:S02]  /*2f10*/  IMAD R2, R27, R23, RZ ;  /* 0x000000171b027224 */ /* 0x000fe400078e02ff */
[----:B------:R-:W-:-:S06]  /*2f20*/  IMAD.WIDE.U32 R22, R24, 0x8, R12 ;  /* 0x0000000818167825 */ /* 0x000fcc00078e000c */
[----:B------:R-:W5:Y:S01]  /*2f30*/  LDG.E.64 R22, desc[UR8][R22.64] ;  /* 0x0000000816167981 */ /* 0x000f62000c1e1b00 */
[-C--:B------:R-:W-:Y:S02]  /*2f40*/  IMAD R21, R21, R20.reuse, R2 ;  /* 0x0000001415157224 */ /* 0x080fe400078e0202 */
[----:B--2---:R-:W-:-:S04]  /*2f50*/  IMAD R2, R19, R20, RZ ;  /* 0x0000001413027224 */ /* 0x004fc800078e02ff */
[C---:B------:R-:W-:Y:S02]  /*2f60*/  IMAD R2, R18.reuse, R27, R2 ;  /* 0x0000001b12027224 */ /* 0x040fe400078e0202 */
[----:B------:R-:W0:Y:S01]  /*2f70*/  LDS R27, [R25+-0x14] ;  /* 0xffffec00191b7984 */ /* 0x000e220000000800 */
[----:B------:R-:W-:Y:S01]  /*2f80*/  IMAD.WIDE.U32 R18, R18, R20, RZ ;  /* 0x0000001412127225 */ /* 0x000fe200078e00ff */
[----:B------:R-:W-:Y:S02]  /*2f90*/  IADD3 R11, PT, PT, R11, R21, RZ ;  /* 0x000000150b0b7210 */ /* 0x000fe40007ffe0ff */
[----:B------:R-:W-:Y:S02]  /*2fa0*/  LDS R20, [R25+-0x20] ;  /* 0xffffe00019147984 */ /* 0x000fe40000000800 */
[----:B------:R-:W-:Y:S02]  /*2fb0*/  IADD3 R19, PT, PT, R19, R2, RZ ;  /* 0x0000000213137210 */ /* 0x000fe40007ffe0ff */
[----:B0-----:R-:W-:-:S03]  /*2fc0*/  SHF.R.S32.HI R21, RZ, 0x1f, R27 ;  /* 0x0000001fff157819 */ /* 0x001fc6000001141b */
[----:B------:R-:W-:-:S04]  /*2fd0*/  IMAD R2, R19, R27, RZ ;  /* 0x0000001b13027224 */ /* 0x000fc800078e02ff */
[-C--:B------:R-:W-:Y:S02]  /*2fe0*/  IMAD R21, R21, R18.reuse, R2 ;  /* 0x0000001215157224 */ /* 0x080fe400078e0202 */
[----:B------:R-:W0:Y:S01]  /*2ff0*/  LDS R2, [R25+-0x18] ;  /* 0xffffe80019027984 */ /* 0x000e220000000800 */
[----:B------:R-:W-:-:S04]  /*3000*/  IMAD.WIDE.U32 R10, R27, R18, R10 ;  /* 0x000000121b0a7225 */ /* 0x000fc800078e000a */
[----:B------:R-:W-:Y:S01]  /*3010*/  IMAD.IADD R11, R11, 0x1, R21 ;  /* 0x000000010b0b7824 */ /* 0x000fe200078e0215 */
[----:B------:R-:W-:-:S06]  /*3020*/  UIADD3 UR4, UPT, UPT, UR4, 0x8, URZ ;  /* 0x0000000804047890 */ /* 0x000fcc000fffe0ff */
[----:B------:R-:W-:Y:S02]  /*3030*/  ISETP.NE.AND P0, PT, R7, UR4, PT ;  /* 0x0000000407007c0c */ /* 0x000fe4000bf05270 */
[----:B0-----:R-:W-:Y:S01]  /*3040*/  SHF.R.S32.HI R21, RZ, 0x1f, R2 ;  /* 0x0000001fff157819 */ /* 0x001fe20000011402 */
[----:B---3--:R-:W-:-:S04]  /*3050*/  IMAD R27, R15, R18, RZ ;  /* 0x000000120f1b7224 */ /* 0x008fc800078e02ff */
[C---:B------:R-:W-:Y:S02]  /*3060*/  IMAD R27, R14.reuse, R19, R27 ;  /* 0x000000130e1b7224 */ /* 0x040fe400078e021b */
[----:B------:R-:W0:Y:S01]  /*3070*/  LDS R19, [R25+-0x1c] ;  /* 0xffffe40019137984 */ /* 0x000e220000000800 */
[----:B------:R-:W-:-:S05]  /*3080*/  IMAD.WIDE.U32 R14, R14, R18, RZ ;  /* 0x000000120e0e7225 */ /* 0x000fca00078e00ff */
[----:B------:R-:W-:Y:S01]  /*3090*/  IADD3 R27, PT, PT, R15, R27, RZ ;  /* 0x0000001b0f1b7210 */ /* 0x000fe20007ffe0ff */
[----:B------:R-:W-:-:S04]  /*30a0*/  IMAD.WIDE.U32 R10, R2, R14, R10 ;  /* 0x0000000e020a7225 */ /* 0x000fc800078e000a */
[----:B----4-:R-:W-:-:S04]  /*30b0*/  IMAD R15, R17, R14, RZ ;  /* 0x0000000e110f7224 */ /* 0x010fc800078e02ff */
[C---:B------:R-:W-:Y:S02]  /*30c0*/  IMAD R15, R16.reuse, R27, R15 ;  /* 0x0000001b100f7224 */ /* 0x040fe400078e020f */
[----:B------:R-:W-:-:S04]  /*30d0*/  IMAD.WIDE.U32 R16, R16, R14, RZ ;  /* 0x0000000e10107225 */ /* 0x000fc800078e00ff */
[----:B------:R-:W-:Y:S01]  /*30e0*/  IMAD R27, R27, R2, RZ ;  /* 0x000000021b1b7224 */ /* 0x000fe200078e02ff */
[----:B------:R-:W-:Y:S01]  /*30f0*/  IADD3 R2, PT, PT, R17, R15, RZ ;  /* 0x0000000f11027210 */ /* 0x000fe20007ffe0ff */
[----:B-----5:R-:W-:-:S04]  /*3100*/  IMAD R9, R9, R16, RZ ;  /* 0x0000001009097224 */ /* 0x020fc800078e02ff */
[C---:B------:R-:W-:Y:S02]  /*3110*/  IMAD R17, R8.reuse, R2, R9 ;  /* 0x0000000208117224 */ /* 0x040fe400078e0209 */
[----:B------:R-:W-:Y:S01]  /*3120*/  IMAD.WIDE.U32 R8, R8, R16, RZ ;  /* 0x0000001008087225 */ /* 0x000fe200078e00ff */
[----:B0-----:R-:W-:-:S03]  /*3130*/  SHF.R.S32.HI R15, RZ, 0x1f, R19 ;  /* 0x0000001fff0f7819 */ /* 0x001fc60000011413 */
[----:B------:R-:W-:Y:S01]  /*3140*/  IMAD R21, R21, R14, R27 ;  /* 0x0000000e15157224 */ /* 0x000fe200078e021b */
[----:B------:R-:W-:Y:S01]  /*3150*/  IADD3 R17, PT, PT, R9, R17, RZ ;  /* 0x0000001109117210 */ /* 0x000fe20007ffe0ff */
[----:B------:R-:W-:Y:S02]  /*3160*/  IMAD R14, R2, R19, RZ ;  /* 0x00000013020e7224 */ /* 0x000fe400078e02ff */
[----:B------:R-:W-:Y:S01]  /*3170*/  IMAD.IADD R11, R11, 0x1, R21 ;  /* 0x000000010b0b7824 */ /* 0x000fe200078e0215 */
[----:B------:R-:W-:Y:S01]  /*3180*/  SHF.R.S32.HI R9, RZ, 0x1f, R20 ;  /* 0x0000001fff097819 */ /* 0x000fe20000011414 */
[-C--:B------:R-:W-:Y:S02]  /*3190*/  IMAD R15, R15, R16.reuse, R14 ;  /* 0x000000100f0f7224 */ /* 0x080fe400078e020e */
[----:B------:R-:W-:-:S04]  /*31a0*/  IMAD.WIDE.U32 R10, R19, R16, R10 ;  /* 0x00000010130a7225 */ /* 0x000fc800078e000a */
[----:B------:R-:W-:Y:S01]  /*31b0*/  IMAD R2, R17, R20, RZ ;  /* 0x0000001411027224 */ /* 0x000fe200078e02ff */
[----:B------:R-:W-:-:S03]  /*31c0*/  IADD3 R11, PT, PT, R11, R15, RZ ;  /* 0x0000000f0b0b7210 */ /* 0x000fc60007ffe0ff */
[-C--:B------:R-:W-:Y:S02]  /*31d0*/  IMAD R9, R9, R8.reuse, R2 ;  /* 0x0000000809097224 */ /* 0x080fe400078e0202 */
[-C--:B------:R-:W-:Y:S02]  /*31e0*/  IMAD R2, R23, R8.reuse, RZ ;  /* 0x0000000817027224 */ /* 0x080fe400078e02ff */
[----:B------:R-:W-:-:S04]  /*31f0*/  IMAD.WIDE.U32 R14, R22, R8, RZ ;  /* 0x00000008160e7225 */ /* 0x000fc800078e00ff */
[----:B------:R-:W-:Y:S02]  /*3200*/  IMAD R23, R22, R17, R2 ;  /* 0x0000001116177224 */ /* 0x000fe400078e0202 */
[----:B------:R-:W-:-:S03]  /*3210*/  IMAD.WIDE.U32 R10, R20, R8, R10 ;  /* 0x00000008140a7225 */ /* 0x000fc600078e000a */
[----:B------:R-:W-:Y:S01]  /*3220*/  IADD3 R23, PT, PT, R15, R23, RZ ;  /* 0x000000170f177210 */ /* 0x000fe20007ffe0ff */
[----:B------:R-:W-:Y:S01]  /*3230*/  IMAD.IADD R11, R11, 0x1, R9 ;  /* 0x000000010b0b7824 */ /* 0x000fe200078e0209 */
[----:B------:R-:W-:Y:S06]  /*3240*/  @P0 BRA `(.L_x_111) ;  /* 0xfffffff800500947 */ /* 0x000fec000383ffff */
.L_x_110:
[----:B------:R-:W-:Y:S05]  /*3250*/  @!P1 BRA `(.L_x_109) ;  /* 0x00000004008c9947 */ /* 0x000fea0003800000 */
[----:B------:R-:W-:Y:S02]  /*3260*/  ISETP.GE.U32.AND P0, PT, R6, 0x4, PT ;  /* 0x000000040600780c */ /* 0x000fe40003f06070 */
[----:B--2---:R-:W-:-:S04]  /*3270*/  LOP3.LUT R18, R0, 0x3, RZ, 0xc0, !PT ;  /* 0x0000000300127812 */ /* 0x004fc800078ec0ff */
[----:B------:R-:W-:-:S07]  /*3280*/  ISETP.NE.AND P1, PT, R18, RZ, PT ;  /* 0x000000ff1200720c */ /* 0x000fce0003f25270 */
[----:B------:R-:W-:Y:S06]  /*3290*/  @!P0 BRA `(.L_x_112) ;  /* 0x0000000000d88947 */ /* 0x000fec0003800000 */
[----:B------:R-:W0:Y:S01]  /*32a0*/  LDC.64 R12, c[0x0][0x3a0] ;  /* 0x0000e800ff0c7b82 */ /* 0x000e220000000a00 */
[C---:B------:R-:W-:Y:S01]  /*32b0*/  IADD3 R17, PT, PT, R24.reuse, -0x1, RZ ;  /* 0xffffffff18117810 */ /* 0x040fe20007ffe0ff */
[C---:B------:R-:W-:Y:S01]  /*32c0*/  VIADD R9, R24.reuse, 0xfffffffe ;  /* 0xfffffffe18097836 */ /* 0x040fe20000000000 */
[----:B------:R-:W-:-:S03]  /*32d0*/  IADD3 R7, PT, PT, R24, -0x3, RZ ;  /* 0xfffffffd18077810 */ /* 0x000fc60007ffe0ff */
[----:B0-----:R-:W-:-:S06]  /*32e0*/  IMAD.WIDE.U32 R16, R17, 0x8, R12 ;  /* 0x0000000811107825 */ /* 0x001fcc00078e000c */
[----:B------:R-:W2:Y:S01]  /*32f0*/  LDG.E.64 R16, desc[UR8][R16.64] ;  /* 0x0000000810107981 */ /* 0x000ea2000c1e1b00 */
[----:B------:R-:W-:-:S06]  /*3300*/  IMAD.WIDE.U32 R8, R9, 0x8, R12 ;  /* 0x0000000809087825 */ /* 0x000fcc00078e000c */
[----:B------:R-:W3:Y:S01]  /*3310*/  LDG.E.64 R8, desc[UR8][R8.64] ;  /* 0x0000000808087981 */ /* 0x000ee2000c1e1b00 */
[----:B------:R-:W-:Y:S01]  /*3320*/  IMAD.WIDE.U32 R6, R7, 0x8, R12 ;  /* 0x0000000807067825 */ /* 0x000fe200078e000c */
[----:B------:R-:W-:-:S05]  /*3330*/  LEA R22, R24, R3, 0x2 ;  /* 0x0000000318167211 */ /* 0x000fca00078e10ff */
[----:B------:R-:W4:Y:S01]  /*3340*/  LDG.E.64 R6, desc[UR8][R6.64] ;  /* 0x0000000806067981 */ /* 0x000f22000c1e1b00 */
[----:B------:R-:W-:-:S03]  /*3350*/  VIADD R24, R24, 0xfffffffc ;  /* 0xfffffffc18187836 */ /* 0x000fc60000000000 */
[----:B------:R-:W0:Y:S01]  /*3360*/  LDS R25, [R22+-0x4] ;  /* 0xfffffc0016197984 */ /* 0x000e220000000800 */
[----:B------:R-:W-:-:S03]  /*3370*/  IMAD.WIDE.U32 R12, R24, 0x8, R12 ;  /* 0x00000008180c7825 */ /* 0x000fc600078e000c */
[----:B------:R-:W1:Y:S04]  /*3380*/  LDS R19, [R22+-0x8] ;  /* 0xfffff80016137984 */ /* 0x000e680000000800 */
[----:B------:R-:W5:Y:S04]  /*3390*/  LDG.E.64 R12, desc[UR8][R12.64] ;  /* 0x000000080c0c7981 */ /* 0x000f68000c1e1b00 */
[----:B------:R-:W1:Y:S04]  /*33a0*/  LDS R15, [R22+-0xc] ;  /* 0xfffff400160f7984 */ /* 0x000e680000000800 */
[----:B------:R-:W5:Y:S01]  /*33b0*/  LDS R2, [R22+-0x10] ;  /* 0xfffff00016027984 */ /* 0x000f620000000800 */
[----:B0-----:R-:W-:Y:S01]  /*33c0*/  SHF.R.S32.HI R20, RZ, 0x1f, R25 ;  /* 0x0000001fff147819 */ /* 0x001fe20000011419 */
[----:B------:R-:W-:-:S04]  /*33d0*/  IMAD.WIDE.U32 R10, R25, R14, R10 ;  /* 0x0000000e190a7225 */ /* 0x000fc800078e000a */
[----:B--2---:R-:W-:-:S04]  /*33e0*/  IMAD R21, R17, R14, RZ ;  /* 0x0000000e11157224 */ /* 0x004fc800078e02ff */
[C---:B------:R-:W-:Y:S02]  /*33f0*/  IMAD R21, R16.reuse, R23, R21 ;  /* 0x0000001710157224 */ /* 0x040fe400078e0215 */
[----:B------:R-:W-:Y:S02]  /*3400*/  IMAD R23, R23, R25, RZ ;  /* 0x0000001917177224 */ /* 0x000fe400078e02ff */
[----:B------:R-:W-:-:S04]  /*3410*/  IMAD.WIDE.U32 R16, R16, R14, RZ ;  /* 0x0000000e10107225 */ /* 0x000fc800078e00ff */
[----:B------:R-:W-:Y:S01]  /*3420*/  IMAD R23, R20, R14, R23 ;  /* 0x0000000e14177224 */ /* 0x000fe200078e0217 */
[----:B------:R-:W-:Y:S01]  /*3430*/  IADD3 R14, PT, PT, R17, R21, RZ ;  /* 0x00000015110e7210 */ /* 0x000fe20007ffe0ff */
[----:B---3--:R-:W-:Y:S01]  /*3440*/  IMAD R21, R9, R16, RZ ;  /* 0x0000001009157224 */ /* 0x008fe200078e02ff */
[----:B-1----:R-:W-:Y:S02]  /*3450*/  SHF.R.S32.HI R17, RZ, 0x1f, R19 ;  /* 0x0000001fff117819 */ /* 0x002fe40000011413 */
[----:B------:R-:W-:Y:S01]  /*3460*/  IADD3 R11, PT, PT, R11, R23, RZ ;  /* 0x000000170b0b7210 */ /* 0x000fe20007ffe0ff */
[----:B------:R-:W-:Y:S02]  /*3470*/  IMAD R21, R8, R14, R21 ;  /* 0x0000000e08157224 */ /* 0x000fe400078e0215 */
[----:B------:R-:W-:Y:S02]  /*3480*/  IMAD R14, R14, R19, RZ ;  /* 0x000000130e0e7224 */ /* 0x000fe400078e02ff */
[----:B------:R-:W-:-:S04]  /*3490*/  IMAD.WIDE.U32 R8, R8, R16, RZ ;  /* 0x0000001008087225 */ /* 0x000fc800078e00ff */
[----:B------:R-:W-:-:S04]  /*34a0*/  IMAD.WIDE.U32 R10, R19, R16, R10 ;  /* 0x00000010130a7225 */ /* 0x000fc800078e000a */
[----:B------:R-:W-:Y:S02]  /*34b0*/  IMAD R17, R17, R16, R14 ;  /* 0x0000001011117224 */ /* 0x000fe400078e020e */
[----:B------:R-:W-:Y:S01]  /*34c0*/  IMAD.IADD R21, R9, 0x1, R21 ;  /* 0x0000000109157824 */ /* 0x000fe200078e0215 */
[----:B------:R-:W-:Y:S01]  /*34d0*/  SHF.R.S32.HI R9, RZ, 0x1f, R15 ;  /* 0x0000001fff097819 */ /* 0x000fe2000001140f */
[----:B----4-:R-:W-:Y:S01]  /*34e0*/  IMAD R7, R7, R8, RZ ;  /* 0x0000000807077224 */ /* 0x010fe200078e02ff */
[----:B------:R-:W-:-:S03]  /*34f0*/  IADD3 R11, PT, PT, R11, R17, RZ ;  /* 0x000000110b0b7210 */ /* 0x000fc60007ffe0ff */
[C---:B------:R-:W-:Y:S02]  /*3500*/  IMAD R17, R6.reuse, R21, R7 ;  /* 0x0000001506117224 */ /* 0x040fe400078e0207 */
[----:B------:R-:W-:-:S04]  /*3510*/  IMAD.WIDE.U32 R6, R6, R8, RZ ;  /* 0x0000000806067225 */ /* 0x000fc800078e00ff */
[----:B------:R-:W-:Y:S01]  /*3520*/  IMAD R21, R21, R15, RZ ;  /* 0x0000000f15157224 */ /* 0x000fe200078e02ff */
[----:B------:R-:W-:Y:S01]  /*3530*/  IADD3 R7, PT, PT, R7, R17, RZ ;  /* 0x0000001107077210 */ /* 0x000fe20007ffe0ff */
[----:B-----5:R-:W-:Y:S02]  /*3540*/  IMAD R16, R13, R6, RZ ;  /* 0x000000060d107224 */ /* 0x020fe400078e02ff */
[-C--:B------:R-:W-:Y:S02]  /*3550*/  IMAD R21, R9, R8.reuse, R21 ;  /* 0x0000000809157224 */ /* 0x080fe400078e0215 */
[----:B------:R-:W-:Y:S01]  /*3560*/  IMAD.WIDE.U32 R8, R15, R8, R10 ;  /* 0x000000080f087225 */ /* 0x000fe200078e000a */
[----:B------:R-:W-:-:S03]  /*3570*/  SHF.R.S32.HI R11, RZ, 0x1f, R2 ;  /* 0x0000001fff0b7819 */ /* 0x000fc60000011402 */
[----:B------:R-:W-:Y:S02]  /*3580*/  IMAD R10, R7, R2, RZ ;  /* 0x00000002070a7224 */ /* 0x000fe400078e02ff */
[----:B------:R-:W-:Y:S02]  /*3590*/  IMAD.IADD R9, R9, 0x1, R21 ;  /* 0x0000000109097824 */ /* 0x000fe400078e0215 */
[-C--:B------:R-:W-:Y:S02]  /*35a0*/  IMAD R13, R11, R6.reuse, R10 ;  /* 0x000000060b0d7224 */ /* 0x080fe400078e020a */
[----:B------:R-:W-:-:S04]  /*35b0*/  IMAD.WIDE.U32 R10, R2, R6, R8 ;  /* 0x00000006020a7225 */ /* 0x000fc800078e0008 */
[----:B------:R-:W-:Y:S01]  /*35c0*/  IMAD.WIDE.U32 R14, R12, R6, RZ ;  /* 0x000000060c0e7225 */ /* 0x000fe200078e00ff */
[----:B------:R-:W-:-:S03]  /*35d0*/  IADD3 R11, PT, PT, R11, R13, RZ ;  /* 0x0000000d0b0b7210 */ /* 0x000fc60007ffe0ff */
[----:B------:R-:W-:-:S05]  /*35e0*/  IMAD R7, R12, R7, R16 ;  /* 0x000000070c077224 */ /* 0x000fca00078e0210 */
[----:B------:R-:W-:-:S07]  /*35f0*/  IADD3 R23, PT, PT, R15, R7, RZ ;  /* 0x000000070f177210 */ /* 0x000fce0007ffe0ff */
.L_x_112:
[----:B------:R-:W-:Y:S05]  /*3600*/  @!P1 BRA `(.L_x_109) ;  /* 0x0000000000a09947 */ /* 0x000fea0003800000 */
[----:B------:R-:W-:Y:S02]  /*3610*/  ISETP.NE.AND P0, PT, R18, 0x1, PT ;  /* 0x000000011200780c */ /* 0x000fe40003f05270 */
[----:B------:R-:W-:-:S04]  /*3620*/  LOP3.LUT R0, R0, 0x1, RZ, 0xc0, !PT ;  /* 0x0000000100007812 */ /* 0x000fc800078ec0ff */
[----:B------:R-:W-:-:S07]  /*3630*/  ISETP.NE.U32.AND P1, PT, R0, 0x1, PT ;  /* 0x000000010000780c */ /* 0x000fce0003f25070 */
[----:B------:R-:W-:Y:S06]  /*3640*/  @!P0 BRA `(.L_x_113) ;  /* 0x0000000000708947 */ /* 0x000fec0003800000 */
[----:B------:R-:W1:Y:S01]  /*3650*/  LDC.64 R8, c[0x0][0x3a0] ;  /* 0x0000e800ff087b82 */ /* 0x000e620000000a00 */
[C---:B------:R-:W-:Y:S01]  /*3660*/  VIADD R7, R24.reuse, 0xffffffff ;  /* 0xffffffff18077836 */ /* 0x040fe20000000000 */
[C---:B------:R-:W-:Y:S02]  /*3670*/  LEA R0, R24.reuse, R3, 0x2 ;  /* 0x0000000318007211 */ /* 0x040fe400078e10ff */
[----:B------:R-:W-:-:S03]  /*3680*/  IADD3 R24, PT, PT, R24, -0x2, RZ ;  /* 0xfffffffe18187810 */ /* 0x000fc60007ffe0ff */
[----:B0-----:R-:W0:Y:S04]  /*3690*/  LDS R15, [R0+-0x4] ;  /* 0xfffffc00000f7984 */ /* 0x001e280000000800 */
[----:B------:R-:W2:Y:S01]  /*36a0*/  LDS R13, [R0+-0x8] ;  /* 0xfffff800000d7984 */ /* 0x000ea20000000800 */
[----:B-1----:R-:W-:-:S06]  /*36b0*/  IMAD.WIDE.U32 R6, R7, 0x8, R8 ;  /* 0x0000000807067825 */ /* 0x002fcc00078e0008 */
[----:B------:R-:W3:Y:S01]  /*36c0*/  LDG.E.64 R6, desc[UR8][R6.64] ;  /* 0x0000000806067981 */ /* 0x000ee2000c1e1b00 */
[----:B------:R-:W-:-:S06]  /*36d0*/  IMAD.WIDE.U32 R8, R24, 0x8, R8 ;  /* 0x0000000818087825 */ /* 0x000fcc00078e0008 */
[----:B------:R-:W4:Y:S01]  /*36e0*/  LDG.E.64 R8, desc[UR8][R8.64] ;  /* 0x0000000808087981 */ /* 0x000f22000c1e1b00 */
[----:B0-----:R-:W-:Y:S01]  /*36f0*/  SHF.R.S32.HI R17, RZ, 0x1f, R15 ;  /* 0x0000001fff117819 */ /* 0x001fe2000001140f */
[----:B------:R-:W-:-:S04]  /*3700*/  IMAD.WIDE.U32 R10, R15, R14, R10 ;  /* 0x0000000e0f0a7225 */ /* 0x000fc800078e000a */
[----:B---3--:R-:W-:-:S04]  /*3710*/  IMAD R2, R7, R14, RZ ;  /* 0x0000000e07027224 */ /* 0x008fc800078e02ff */
[C---:B------:R-:W-:Y:S02]  /*3720*/  IMAD R19, R6.reuse, R23, R2 ;  /* 0x0000001706137224 */ /* 0x040fe400078e0202 */
[----:B------:R-:W-:Y:S02]  /*3730*/  IMAD R23, R23, R15, RZ ;  /* 0x0000000f17177224 */ /* 0x000fe400078e02ff */
[----:B------:R-:W-:-:S04]  /*3740*/  IMAD.WIDE.U32 R6, R6, R14, RZ ;  /* 0x0000000e06067225 */ /* 0x000fc800078e00ff */
[----:B------:R-:W-:Y:S02]  /*3750*/  IMAD R17, R17, R14, R23 ;  /* 0x0000000e11117224 */ /* 0x000fe400078e0217 */
[----:B------:R-:W-:Y:S01]  /*3760*/  IMAD.IADD R19, R7, 0x1, R19 ;  /* 0x0000000107137824 */ /* 0x000fe200078e0213 */
[----:B--2---:R-:W-:Y:S01]  /*3770*/  SHF.R.S32.HI R7, RZ, 0x1f, R13 ;  /* 0x0000001fff077819 */ /* 0x004fe2000001140d */
[-C--:B----4-:R-:W-:Y:S01]  /*3780*/  IMAD R2, R9, R6.reuse, RZ ;  /* 0x0000000609027224 */ /* 0x090fe200078e02ff */
[----:B------:R-:W-:Y:S01]  /*3790*/  IADD3 R11, PT, PT, R11, R17, RZ ;  /* 0x000000110b0b7210 */ /* 0x000fe20007ffe0ff */
[----:B------:R-:W-:-:S04]  /*37a0*/  IMAD.WIDE.U32 R14, R8, R6, RZ ;  /* 0x00000006080e7225 */ /* 0x000fc800078e00ff */
[----:B------:R-:W-:Y:S02]  /*37b0*/  IMAD R23, R8, R19, R2 ;  /* 0x0000001308177224 */ /* 0x000fe400078e0202 */
[----:B------:R-:W-:Y:S02]  /*37c0*/  IMAD R19, R19, R13, RZ ;  /* 0x0000000d13137224 */ /* 0x000fe400078e02ff */
[----:B------:R-:W-:Y:S01]  /*37d0*/  IMAD.WIDE.U32 R10, R13, R6, R10 ;  /* 0x000000060d0a7225 */ /* 0x000fe200078e000a */
[----:B------:R-:W-:-:S03]  /*37e0*/  IADD3 R23, PT, PT, R15, R23, RZ ;  /* 0x000000170f177210 */ /* 0x000fc60007ffe0ff */
[----:B------:R-:W-:-:S04]  /*37f0*/  IMAD R7, R7, R6, R19 ;  /* 0x0000000607077224 */ /* 0x000fc800078e0213 */
[----:B------:R-:W-:-:S07]  /*3800*/  IMAD.IADD R11, R11, 0x1, R7 ;  /* 0x000000010b0b7824 */ /* 0x000fce00078e0207 */
.L_x_113:
[----:B------:R-:W-:Y:S05]  /*3810*/  @P1 BRA `(.L_x_109) ;  /* 0x00000000001c1947 */ /* 0x000fea0003800000 */
[----:B------:R-:W-:-:S06]  /*3820*/  LEA R3, R24, R3, 0x2 ;  /* 0x0000000318037211 */ /* 0x000fcc00078e10ff */
[----:B------:R-:W1:Y:S02]  /*3830*/  LDS R3, [R3+-0x4] ;  /* 0xfffffc0003037984 */ /* 0x000e640000000800 */
[----:B-1----:R-:W-:Y:S01]  /*3840*/  SHF.R.S32.HI R7, RZ, 0x1f, R3 ;  /* 0x0000001fff077819 */ /* 0x002fe20000011403 */
[----:B------:R-:W-:Y:S02]  /*3850*/  IMAD R23, R23, R3, RZ ;  /* 0x0000000317177224 */ /* 0x000fe400078e02ff */
[----:B------:R-:W-:-:S04]  /*3860*/  IMAD.WIDE.U32 R10, R3, R14, R10 ;  /* 0x0000000e030a7225 */ /* 0x000fc800078e000a */
[----:B------:R-:W-:-:S05]  /*3870*/  IMAD R7, R7, R14, R23 ;  /* 0x0000000e07077224 */ /* 0x000fca00078e0217 */
[----:B------:R-:W-:-:S07]  /*3880*/  IADD3 R11, PT, PT, R11, R7, RZ ;  /* 0x000000070b0b7210 */ /* 0x000fce0007ffe0ff */
.L_x_109:
[----:B------:R-:W3:Y:S02]  /*3890*/  LDCU.128 UR4, c[0x0][0x380] ;  /* 0x00007000ff0477ac */ /* 0x000ee40008000c00 */
[----:B---3--:R-:W-:-:S04]  /*38a0*/  LEA R2, P0, R5, UR4, 0x3 ;  /* 0x0000000405027c11 */ /* 0x008fc8000f8018ff */
[----:B------:R-:W-:-:S06]  /*38b0*/  LEA.HI.X R3, R5, UR5, R4, 0x3, P0 ;  /* 0x0000000505037c11 */ /* 0x000fcc00080f1c04 */
[----:B------:R-:W3:Y:S01]  /*38c0*/  LDG.E.64 R2, desc[UR8][R2.64] ;  /* 0x0000000802027981 */ /* 0x000ee2000c1e1b00 */
[----:B------:R-:W-:-:S04]  /*38d0*/  LEA R4, P0, R10, UR6, 0x3 ;  /* 0x000000060a047c11 */ /* 0x000fc8000f8018ff */
[----:B------:R-:W-:-:S05]  /*38e0*/  LEA.HI.X R5, R10, UR7, R11, 0x3, P0 ;  /* 0x000000070a057c11 */ /* 0x000fca00080f1c0b */
[----:B---3--:R-:W-:Y:S01]  /*38f0*/  STG.E.64 desc[UR8][R4.64], R2 ;  /* 0x0000000204007986 */ /* 0x008fe2000c101b08 */
[----:B------:R-:W-:Y:S05]  /*3900*/  EXIT ;  /* 0x000000000000794d */ /* 0x000fea0003800000 */
        .weak           $__internal_2_$__cuda_sm20_div_u64
        .type           $__internal_2_$__cuda_sm20_div_u64,@function
        .size           $__internal_2_$__cuda_sm20_div_u64,($__internal_3_$__cuda_sm20_rem_u64 - $__internal_2_$__cuda_sm20_div_u64)
$__internal_2_$__cuda_sm20_div_u64:
[----:B------:R-:W0:Y:S08]  /*3910*/  I2F.U64.RP R13, R8 ;  /* 0x00000008000d7312 */ /* 0x000e300000309000 */
[----:B0-----:R0:W1:Y:S02]  /*3920*/  MUFU.RCP R11, R13 ;  /* 0x0000000d000b7308 */ /* 0x0010640000001000 */
[----:B0-----:R-:W-:-:S02]  /*3930*/  IMAD.MOV.U32 R13, RZ, RZ, RZ ;  /* 0x000000ffff0d7224 */ /* 0x001fc400078e00ff */
[----:B-1----:R-:W-:-:S04]  /*3940*/  VIADD R11, R11, 0x1ffffffe ;  /* 0x1ffffffe0b0b7836 */ /* 0x002fc80000000000 */
[----:B------:R-:W0:Y:S02]  /*3950*/  F2I.U64.TRUNC R24, R11 ;  /* 0x0000000b00187311 */ /* 0x000e24000020d800 */
[----:B0-----:R-:W-:-:S04]  /*3960*/  IMAD.WIDE.U32 R26, R24, R8, RZ ;  /* 0x00000008181a7225 */ /* 0x001fc800078e00ff */
[C---:B------:R-:W-:Y:S01]  /*3970*/  IMAD R7, R24.reuse, R9, R27 ;  /* 0x0000000918077224 */ /* 0x040fe200078e021b */
[----:B------:R-:W-:Y:S02]  /*3980*/  IADD3 R12, P0, PT, RZ, -R26, RZ ;  /* 0x8000001aff0c7210 */ /* 0x000fe40007f1e0ff */
[----:B------:R-:W-:Y:S01]  /*3990*/  MOV R27, R24 ;  /* 0x00000018001b7202 */ /* 0x000fe20000000f00 */
[----:B------:R-:W-:Y:S02]  /*39a0*/  IMAD R10, R25, R8, R7 ;  /* 0x00000008190a7224 */ /* 0x000fe400078e0207 */
[----:B------:R-:W-:-:S03]  /*39b0*/  IMAD.HI.U32 R26, R24, R12, RZ ;  /* 0x0000000c181a7227 */ /* 0x000fc600078e00ff */
[----:B------:R-:W-:-:S05]  /*39c0*/  IADD3.X R10, PT, PT, RZ, ~R10, RZ, P0, !PT ;  /* 0x8000000aff0a7210 */ /* 0x000fca00007fe4ff */
[----:B------:R-:W-:-:S04]  /*39d0*/  IMAD.WIDE.U32 R26, P0, R24, R10, R26 ;  /* 0x0000000a181a7225 */ /* 0x000fc8000780001a */
[C---:B------:R-:W-:Y:S02]  /*39e0*/  IMAD R7, R25.reuse, R10, RZ ;  /* 0x0000000a19077224 */ /* 0x040fe400078e02ff */
[----:B------:R-:W-:-:S04]  /*39f0*/  IMAD.HI.U32 R12, P1, R25, R12, R26 ;  /* 0x0000000c190c7227 */ /* 0x000fc8000782001a */
[----:B------:R-:W-:Y:S01]  /*3a00*/  IMAD.HI.U32 R10, R25, R10, RZ ;  /* 0x0000000a190a7227 */ /* 0x000fe200078e00ff */
[----:B------:R-:W-:-:S03]  /*3a10*/  IADD3 R11, P2, PT, R7, R12, RZ ;  /* 0x0000000c070b7210 */ /* 0x000fc60007f5e0ff */
[----:B------:R-:W-:Y:S02]  /*3a20*/  IMAD.X R7, R10, 0x1, R25, P0 ;  /* 0x000000010a077824 */ /* 0x000fe400000e0619 */
        /* <DEDUP_REMOVED lines=9> */
[----:B------:R-:W-:-:S04]  /*3ac0*/  IMAD.HI.U32 R11, P1, R7, R20, R24 ;  /* 0x00000014070b7227 */ /* 0x000fc80007820018 */
        /* <DEDUP_REMOVED lines=11> */
[----:B------:R-:W-:-:S03]  /*3b80*/  IMAD.WIDE.U32 R12, R7, R8, RZ ;  /* 0x00000008070c7225 */ /* 0x000fc600078e00ff */
[----:B------:R-:W-:Y:S01]  /*3b90*/  IADD3.X R11, PT, PT, RZ, R10, RZ, P1, !PT ;  /* 0x0000000aff0b7210 */ /* 0x000fe20000ffe4ff */
[----:B------:R-:W-:Y:S01]  /*3ba0*/  IMAD R10, R7, R9, R13 ;  /* 0x00000009070a7224 */ /* 0x000fe200078e020d */
[----:B------:R-:W-:-:S03]  /*3bb0*/  IADD3 R13, P1, PT, -R12, R2, RZ ;  /* 0x000000020c0d7210 */ /* 0x000fc60007f3e1ff */
[-C--:B------:R-:W-:Y:S01]  /*3bc0*/  IMAD R10, R11, R8.reuse, R10 ;  /* 0x000000080b0a7224 */ /* 0x080fe200078e020a */
[----:B------:R-:W-:Y:S02]  /*3bd0*/  ISETP.GE.U32.AND P0, PT, R13, R8, PT ;  /* 0x000000080d00720c */ /* 0x000fe40003f06070 */
[----:B------:R-:W-:Y:S01]  /*3be0*/  IADD3 R22, P2, PT, -R8, R13, RZ ;  /* 0x0000000d08167210 */ /* 0x000fe20007f5e1ff */
[----:B------:R-:W-:Y:S01]  /*3bf0*/  IMAD.X R10, R21, 0x1, ~R10, P1 ;  /* 0x00000001150a7824 */ /* 0x000fe200008e0e0a */
[----:B------:R-:W-:-:S04]  /*3c00*/  IADD3 R12, P1, PT, R7, 0x1, RZ ;  /* 0x00000001070c7810 */ /* 0x000fc80007f3e0ff */
[----:B------:R-:W-:Y:S02]  /*3c10*/  ISETP.GE.U32.AND.EX P0, PT, R10, R9, PT, P0 ;  /* 0x000000090a00720c */ /* 0x000fe40003f06100 */
[-C--:B------:R-:W-:Y:S02]  /*3c20*/  IADD3.X R21, PT, PT, ~R9, R10.reuse, RZ, P2, !PT ;  /* 0x0000000a09157210 */ /* 0x080fe400017fe5ff */
[----:B------:R-:W-:Y:S02]  /*3c30*/  IADD3.X R20, PT, PT, RZ, R11, RZ, P1, !PT ;  /* 0x0000000bff147210 */ /* 0x000fe40000ffe4ff */
[----:B------:R-:W-:Y:S02]  /*3c40*/  SEL R13, R22, R13, P0 ;  /* 0x0000000d160d7207 */ /* 0x000fe40000000000 */
[----:B------:R-:W-:Y:S02]  /*3c50*/  SEL R12, R12, R7, P0 ;  /* 0x000000070c0c7207 */ /* 0x000fe40000000000 */
[----:B------:R-:W-:-:S02]  /*3c60*/  SEL R10, R21, R10, P0 ;  /* 0x0000000a150a7207 */ /* 0x000fc40000000000 */
[----:B------:R-:W-:Y:S02]  /*3c70*/  SEL R20, R20, R11, P0 ;  /* 0x0000000b14147207 */ /* 0x000fe40000000000 */
[----:B------:R-:W-:Y:S02]  /*3c80*/  ISETP.GE.U32.AND P0, PT, R13, R8, PT ;  /* 0x000000080d00720c */ /* 0x000fe40003f06070 */
[----:B------:R-:W-:Y:S02]  /*3c90*/  IADD3 R7, P2, PT, R12, 0x1, RZ ;  /* 0x000000010c077810 */ /* 0x000fe40007f5e0ff */
[----:B------:R-:W-:Y:S02]  /*3ca0*/  ISETP.NE.U32.AND P1, PT, R8, RZ, PT ;  /* 0x000000ff0800720c */ /* 0x000fe40003f25070 */
[----:B------:R-:W-:Y:S01]  /*3cb0*/  ISETP.GE.U32.AND.EX P0, PT, R10, R9, PT, P0 ;  /* 0x000000090a00720c */ /* 0x000fe20003f06100 */
[----:B------:R-:W-:Y:S01]  /*3cc0*/  IMAD.X R11, RZ, RZ, R20, P2 ;  /* 0x000000ffff0b7224 */ /* 0x000fe200010e0614 */
[----:B------:R-:W-:-:S02]  /*3cd0*/  ISETP.NE.AND.EX P1, PT, R9, RZ, PT, P1 ;  /* 0x000000ff0900720c */ /* 0x000fc40003f25310 */
[----:B------:R-:W-:Y:S02]  /*3ce0*/  SEL R7, R7, R12, P0 ;  /* 0x0000000c07077207 */ /* 0x000fe40000000000 */
[----:B------:R-:W-:Y:S02]  /*3cf0*/  SEL R11, R11, R20, P0 ;  /* 0x000000140b0b7207 */ /* 0x000fe40000000000 */
[----:B------:R-:W-:Y:S01]  /*3d00*/  SEL R8, R7, 0xffffffff, P1 ;  /* 0xffffffff07087807 */ /* 0x000fe20000800000 */
[----:B------:R-:W-:Y:S01]  /*3d10*/  HFMA2 R7, -RZ, RZ, 0, 0 ;  /* 0x00000000ff077431 */ /* 0x000fe200000001ff */
[----:B------:R-:W-:-:S03]  /*3d20*/  SEL R9, R11, 0xffffffff, P1 ;  /* 0xffffffff0b097807 */ /* 0x000fc60000800000 */
[----:B------:R-:W-:Y:S05]  /*3d30*/  RET.REL.NODEC R6 `(_Z12pad2d_kernelPdS_iiPmS0_S0_) ;  /* 0xffffffc006b07950 */ /* 0x000fea0003c3ffff */
        .weak           $__internal_3_$__cuda_sm20_rem_u64
        .type           $__internal_3_$__cuda_sm20_rem_u64,@function
        .size           $__internal_3_$__cuda_sm20_rem_u64,(.L_x_216 - $__internal_3_$__cuda_sm20_rem_u64)
$__internal_3_$__cuda_sm20_rem_u64:
        /* <DEDUP_REMOVED lines=8> */
[----:B------:R-:W-:-:S04]  /*3dc0*/  IMAD.HI.U32 R12, R10, R15, RZ ;  /* 0x0000000f0a0c7227 */ /* 0x000fc800078e00ff */
[----:B------:R-:W-:Y:S01]  /*3dd0*/  IMAD.X R17, RZ, RZ, ~R13, P0 ;  /* 0x000000ffff117224 */ /* 0x000fe200000e0e0d */
[----:B------:R-:W-:-:S03]  /*3de0*/  MOV R13, R10 ;  /* 0x0000000a000d7202 */ /* 0x000fc60000000f00 */
[-C--:B------:R-:W-:Y:S02]  /*3df0*/  IMAD R19, R11, R17.reuse, RZ ;  /* 0x000000110b137224 */ /* 0x080fe400078e02ff */
[----:B------:R-:W-:-:S04]  /*3e00*/  IMAD.WIDE.U32 R12, P0, R10, R17, R12 ;  /* 0x000000110a0c7225 */ /* 0x000fc8000780000c */
[----:B------:R-:W-:-:S04]  /*3e10*/  IMAD.HI.U32 R17, R11, R17, RZ ;  /* 0x000000110b117227 */ /* 0x000fc800078e00ff */
[----:B------:R-:W-:-:S05]  /*3e20*/  IMAD.HI.U32 R12, P1, R11, R15, R12 ;  /* 0x0000000f0b0c7227 */ /* 0x000fca000782000c */
[----:B------:R-:W-:Y:S02]  /*3e30*/  IADD3 R13, P2, PT, R19, R12, RZ ;  /* 0x0000000c130d7210 */ /* 0x000fe40007f5e0ff */
[----:B------:R-:W-:-:S03]  /*3e40*/  IADD3.X R12, PT, PT, R17, R11, RZ, P0, !PT ;  /* 0x0000000b110c7210 */ /* 0x000fc600007fe4ff */
[----:B------:R-:W-:Y:S01]  /*3e50*/  IMAD.WIDE.U32 R10, R13, R6, RZ ;  /* 0x000000060d0a7225 */ /* 0x000fe200078e00ff */
[----:B------:R-:W-:-:S03]  /*3e60*/  IADD3.X R15, PT, PT, RZ, RZ, R12, P2, P1 ;  /* 0x000000ffff0f7210 */ /* 0x000fc600017e240c */
[----:B------:R-:W-:Y:S01]  /*3e70*/  IMAD R11, R13, R7, R11 ;  /* 0x000000070d0b7224 */ /* 0x000fe200078e020b */
[----:B------:R-:W-:-:S03]  /*3e80*/  IADD3 R17, P0, PT, RZ, -R10, RZ ;  /* 0x8000000aff117210 */ /* 0x000fc60007f1e0ff */
[----:B------:R-:W-:Y:S02]  /*3e90*/  IMAD R11, R15, R6, R11 ;  /* 0x000000060f0b7224 */ /* 0x000fe400078e020b */
[----:B------:R-:W-:-:S04]  /*3ea0*/  IMAD.HI.U32 R12, R13, R17, RZ ;  /* 0x000000110d0c7227 */ /* 0x000fc800078e00ff */
[----:B------:R-:W-:Y:S02]  /*3eb0*/  IMAD.X R10, RZ, RZ, ~R11, P0 ;  /* 0x000000ffff0a7224 */ /* 0x000fe400000e0e0b */
[----:B------:R-:W-:Y:S02]  /*3ec0*/  HFMA2 R11, -RZ, RZ, 0, 0 ;  /* 0x00000000ff0b7431 */ /* 0x000fe400000001ff */
        /* <DEDUP_REMOVED lines=19> */
[----:B------:R-:W-:-:S04]  /*4000*/  ISETP.GE.U32.AND P0, PT, R17, R6, PT ;  /* 0x000000061100720c */ /* 0x000fc80003f06070 */
[----:B------:R-:W-:Y:S02]  /*4010*/  IADD3.X R13, PT, PT, ~R2, R9, RZ, P1, !PT ;  /* 0x00000009020d7210 */ /* 0x000fe40000ffe5ff */
[----:B------:R-:W-:Y:S02]  /*4020*/  IADD3 R9, P1, PT, -R6, R17, RZ ;  /* 0x0000001106097210 */ /* 0x000fe40007f3e1ff */
[----:B------:R-:W-:-:S03]  /*4030*/  ISETP.GE.U32.AND.EX P0, PT, R13, R7, PT, P0 ;  /* 0x000000070d00720c */ /* 0x000fc60003f06100 */
[----:B------:R-:W-:Y:S01]  /*4040*/  IMAD.X R11, R13, 0x1, ~R7, P1 ;  /* 0x000000010d0b7824 */ /* 0x000fe200008e0e07 */
[----:B------:R-:W-:Y:S02]  /*4050*/  SEL R9, R9, R17, P0 ;  /* 0x0000001109097207 */ /* 0x000fe40000000000 */
[C---:B------:R-:W-:Y:S02]  /*4060*/  ISETP.NE.U32.AND P1, PT, R6.reuse, RZ, PT ;  /* 0x000000ff0600720c */ /* 0x040fe40003f25070 */
[----:B------:R-:W-:Y:S02]  /*4070*/  SEL R11, R11, R13, P0 ;  /* 0x0000000d0b0b7207 */ /* 0x000fe40000000000 */
[----:B------:R-:W-:Y:S02]  /*4080*/  ISETP.GE.U32.AND P0, PT, R9, R6, PT ;  /* 0x000000060900720c */ /* 0x000fe40003f06070 */
[----:B------:R-:W-:Y:S02]  /*4090*/  IADD3 R2, PT, PT, -R6, R9, RZ ;  /* 0x0000000906027210 */ /* 0x000fe40007ffe1ff */
[----:B------:R-:W-:-:S02]  /*40a0*/  ISETP.GE.U32.AND.EX P0, PT, R11, R7, PT, P0 ;  /* 0x000000070b00720c */ /* 0x000fc40003f06100 */
[----:B------:R-:W-:Y:S02]  /*40b0*/  ISETP.NE.AND.EX P1, PT, R7, RZ, PT, P1 ;  /* 0x000000ff0700720c */ /* 0x000fe40003f25310 */
[----:B------:R-:W-:Y:S02]  /*40c0*/  SEL R2, R2, R9, P0 ;  /* 0x0000000902027207 */ /* 0x000fe40000000000 */
[----:B------:R-:W-:Y:S02]  /*40d0*/  MOV R9, 0x0 ;  /* 0x0000000000097802 */ /* 0x000fe40000000f00 */
[----:B------:R-:W-:Y:S02]  /*40e0*/  SEL R2, R2, 0xffffffff, P1 ;  /* 0xffffffff02027807 */ /* 0x000fe40000800000 */
[----:B------:R-:W-:Y:S05]  /*40f0*/  RET.REL.NODEC R8 `(_Z12pad2d_kernelPdS_iiPmS0_S0_) ;  /* 0xffffffbc08c07950 */ /* 0x000fea0003c3ffff */
.L_x_114:
        /* <DEDUP_REMOVED lines=16> */
.L_x_216:


//--------------------- .text._Z13expand_kernelPdS_iiPmS0_ --------------------------
	.section	.text._Z13expand_kernelPdS_iiPmS0_,"ax",@progbits
	.align	128
        .global         _Z13expand_kernelPdS_iiPmS0_
        .type           _Z13expand_kernelPdS_iiPmS0_,@function
        .size           _Z13expand_kernelPdS_iiPmS0_,(.L_x_218 - _Z13expand_kernelPdS_iiPmS0_)
        .other          _Z13expand_kernelPdS_iiPmS0_,@"STO_CUDA_ENTRY STV_DEFAULT"
_Z13expand_kernelPdS_iiPmS0_:
.text._Z13expand_kernelPdS_iiPmS0_:
[----:B------:R-:W-:Y:S01]  /*0000*/  LDC R1, c[0x0][0x37c] ;  /* 0x0000df00ff017b82 */ /* 0x000fe20000000800 */
[----:B------:R-:W0:Y:S07]  /*0010*/  S2R R3, SR_TID.X ;  /* 0x0000000000037919 */ /* 0x000e2e0000002100 */
[----:B------:R-:W0:Y:S01]  /*0020*/  S2UR UR4, SR_CTAID.X ;  /* 0x00000000000479c3 */ /* 0x000e220000002500 */
[----:B------:R-:W1:Y:S07]  /*0030*/  LDCU UR5, c[0x0][0x390] ;  /* 0x00007200ff0577ac */ /* 0x000e6e0008000800 */
[----:B------:R-:W0:Y:S02]  /*0040*/  LDC R0, c[0x0][0x360] ;  /* 0x0000d800ff007b82 */ /* 0x000e240000000800 */
[----:B0-----:R-:W-:-:S05]  /*0050*/  IMAD R0, R0, UR4, R3 ;  /* 0x0000000400007c24 */ /* 0x001fca000f8e0203 */
[----:B-1----:R-:W-:-:S13]  /*0060*/  ISETP.GE.AND P0, PT, R0, UR5, PT ;  /* 0x0000000500007c0c */ /* 0x002fda000bf06270 */
[----:B------:R-:W-:Y:S05]  /*0070*/  @P0 EXIT ;  /* 0x000000000000094d */ /* 0x000fea0003800000 */
[----:B------:R-:W0:Y:S01]  /*0080*/  LDCU UR4, c[0x0][0x394] ;  /* 0x00007280ff0477ac */ /* 0x000e220008000800 */
[----:B------:R-:W-:Y:S02]  /*0090*/  IMAD.MOV.U32 R12, RZ, RZ, RZ ;  /* 0x000000ffff0c7224 */ /* 0x000fe400078e00ff */
[----:B------:R-:W-:Y:S01]  /*00a0*/  IMAD.MOV.U32 R11, RZ, RZ, RZ ;  /* 0x000000ffff0b7224 */ /* 0x000fe200078e00ff */
[----:B------:R-:W1:Y:S01]  /*00b0*/  LDCU.64 UR8, c[0x0][0x358] ;  /* 0x00006b00ff0877ac */ /* 0x000e620008000a00 */
[----:B0-----:R-:W-:-:S09]  /*00c0*/  UISETP.GE.AND UP0, UPT, UR4, 0x1, UPT ;  /* 0x000000010400788c */ /* 0x001fd2000bf06270 */
[----:B-1----:R-:W-:Y:S05]  /*00d0*/  BRA.U !UP0, `(.L_x_115) ;  /* 0x0000002108907547 */ /* 0x002fea000b800000 */
[----:B------:R-:W0:Y:S01]  /*00e0*/  LDCU UR5, c[0x0][0x394] ;  /* 0x00007280ff0577ac */ /* 0x000e220008000800 */
[----:B------:R-:W-:Y:S02]  /*00f0*/  HFMA2 R12, -RZ, RZ, 0, 0 ;  /* 0x00000000ff0c7431 */ /* 0x000fe400000001ff */
[----:B------:R-:W-:Y:S01]  /*0100*/  IMAD.MOV.U32 R11, RZ, RZ, RZ ;  /* 0x000000ffff0b7224 */ /* 0x000fe200078e00ff */
[----:B------:R-:W-:Y:S01]  /*0110*/  MOV R20, RZ ;  /* 0x000000ff00147202 */ /* 0x000fe20000000f00 */
[----:B------:R-:W-:Y:S01]  /*0120*/  UISETP.GE.U32.AND UP0, UPT, UR4, 0x4, UPT ;  /* 0x000000040400788c */ /* 0x000fe2000bf06070 */
[----:B------:R-:W-:Y:S01]  /*0130*/  IMAD.MOV.U32 R10, RZ, RZ, 0x1 ;  /* 0x00000001ff0a7424 */ /* 0x000fe200078e00ff */
[----:B------:R-:W-:Y:S01]  /*0140*/  ULOP3.LUT UR6, UR4, 0x3, URZ, 0xc0, !UPT ;  /* 0x0000000304067892 */ /* 0x000fe2000f8ec0ff */
[----:B------:R-:W-:Y:S02]  /*0150*/  IMAD.MOV.U32 R9, RZ, RZ, R0 ;  /* 0x000000ffff097224 */ /* 0x000fe400078e0000 */
[----:B0-----:R-:W-:-:S04]  /*0160*/  IMAD.U32 R3, RZ, RZ, UR5 ;  /* 0x00000005ff037e24 */ /* 0x001fc8000f8e00ff */
[----:B------:R-:W-:Y:S05]  /*0170*/  BRA.U !UP0, `(.L_x_116) ;  /* 0x0000001508107547 */ /* 0x000fea000b800000 */
[----:B------:R-:W0:Y:S01]  /*0180*/  LDC.64 R18, c[0x0][0x3a0] ;  /* 0x0000e800ff127b82 */ /* 0x000e220000000a00 */
[----:B------:R-:W-:Y:S01]  /*0190*/  ULOP3.LUT UR5, UR4, 0x7ffffffc, URZ, 0xc0, !UPT ;  /* 0x7ffffffc04057892 */ /* 0x000fe2000f8ec0ff */
[----:B------:R-:W-:Y:S01]  /*01a0*/  MOV R12, RZ ;  /* 0x000000ff000c7202 */ /* 0x000fe20000000f00 */
[----:B------:R-:W-:Y:S01]  /*01b0*/  UIADD3 UR4, UPT, UPT, UR4, -0x2, URZ ;  /* 0xfffffffe04047890 */ /* 0x000fe2000fffe0ff */
[----:B------:R-:W-:Y:S01]  /*01c0*/  IMAD.MOV.U32 R11, RZ, RZ, RZ ;  /* 0x000000ffff0b7224 */ /* 0x000fe200078e00ff */
[----:B------:R-:W-:Y:S01]  /*01d0*/  MOV R20, RZ ;  /* 0x000000ff00147202 */ /* 0x000fe20000000f00 */
[----:B------:R-:W-:Y:S01]  /*01e0*/  IMAD.MOV.U32 R10, RZ, RZ, 0x1 ;  /* 0x00000001ff0a7424 */ /* 0x000fe200078e00ff */
[----:B------:R-:W-:Y:S01]  /*01f0*/  UIADD3 UR5, UPT, UPT, -UR5, URZ, URZ ;  /* 0x000000ff05057290 */ /* 0x000fe2000fffe1ff */
[----:B------:R-:W1:Y:S01]  /*0200*/  LDC.64 R16, c[0x0][0x398] ;  /* 0x0000e600ff107b82 */ /* 0x000e620000000a00 */
[----:B------:R-:W-:Y:S02]  /*0210*/  IMAD.MOV.U32 R9, RZ, RZ, R0 ;  /* 0x000000ffff097224 */ /* 0x000fe400078e0000 */
[----:B------:R-:W-:-:S08]  /*0220*/  IMAD.U32 R3, RZ, RZ, UR4 ;  /* 0x00000004ff037e24 */ /* 0x000fd0000f8e00ff */
.L_x_145:
[----:B------:R-:W-:-:S05]  /*0230*/  IADD3 R15, PT, PT, R3, 0x1, RZ ;  /* 0x00000001030f7810 */ /* 0x000fca0007ffe0ff */
[----:B-1----:R-:W-:-:S06]  /*0240*/  IMAD.WIDE.U32 R24, R15, 0x8, R16 ;  /* 0x000000080f187825 */ /* 0x002fcc00078e0010 */
[----:B------:R-:W2:Y:S01]  /*0250*/  LDG.E.64 R24, desc[UR8][R24.64] ;  /* 0x0000000818187981 */ /* 0x000ea2000c1e1b00 */
[----:B0-----:R-:W-:-:S06]  /*0260*/  IMAD.WIDE.U32 R14, R15, 0x8, R18 ;  /* 0x000000080f0e7825 */ /* 0x001fcc00078e0012 */
[----:B------:R-:W5:Y:S01]  /*0270*/  LDG.E.64 R14, desc[UR8][R14.64] ;  /* 0x000000080e0e7981 */ /* 0x000f62000c1e1b00 */
[----:B------:R-:W-:Y:S01]  /*0280*/  UIADD3 UR5, UPT, UPT, UR5, 0x4, URZ ;  /* 0x0000000405057890 */ /* 0x000fe2000fffe0ff */
[----:B------:R-:W-:-:S03]  /*0290*/  CS2R R4, SRZ ;  /* 0x0000000000047805 */ /* 0x000fc6000001ff00 */
[----:B------:R-:W-:Y:S01]  /*02a0*/  UISETP.NE.AND UP0, UPT, UR5, URZ, UPT ;  /* 0x000000ff0500728c */ /* 0x000fe2000bf05270 */
[----:B--2---:R-:W-:-:S04]  /*02b0*/  ISETP.NE.U32.AND P0, PT, R24, 0x1, PT ;  /* 0x000000011800780c */ /* 0x004fc80003f05070 */
[----:B------:R-:W-:-:S13]  /*02c0*/  ISETP.NE.AND.EX P0, PT, R25, RZ, PT, P0 ;  /* 0x000000ff1900720c */ /* 0x000fda0003f05300 */
[----:B------:R-:W-:Y:S05]  /*02d0*/  @!P0 BRA `(.L_x_117) ;  /* 0x0000000000788947 */ /* 0x000fea0003800000 */
[----:B------:R-:W-:Y:S01]  /*02e0*/  SHF.R.S32.HI R4, RZ, 0x1f, R9 ;  /* 0x0000001fff047819 */ /* 0x000fe20000011409 */
[----:B------:R-:W-:Y:S03]  /*02f0*/  BSSY.RECONVERGENT B0, `(.L_x_118) ;  /* 0x000001b000007945 */ /* 0x000fe60003800200 */
[----:B-----5:R-:W-:-:S04]  /*0300*/  LOP3.LUT R2, R4, R15, RZ, 0xfc, !PT ;  /* 0x0000000f04027212 */ /* 0x020fc800078efcff */
[----:B------:R-:W-:-:S13]  /*0310*/  ISETP.NE.U32.AND P0, PT, R2, RZ, PT ;  /* 0x000000ff0200720c */ /* 0x000fda0003f05070 */
[----:B------:R-:W-:Y:S05]  /*0320*/  @P0 BRA `(.L_x_119) ;  /* 0x00000000004c0947 */ /* 0x000fea0003800000 */
[----:B------:R-:W0:Y:S01]  /*0330*/  I2F.U32.RP R2, R14 ;  /* 0x0000000e00027306 */ /* 0x000e220000209000 */
[----:B------:R-:W-:Y:S01]  /*0340*/  IMAD.MOV R7, RZ, RZ, -R14 ;  /* 0x000000ffff077224 */ /* 0x000fe200078e0a0e */
[----:B------:R-:W-:-:S06]  /*0350*/  ISETP.NE.U32.AND P1, PT, R14, RZ, PT ;  /* 0x000000ff0e00720c */ /* 0x000fcc0003f25070 */
        /* <DEDUP_REMOVED lines=10> */
[----:B------:R-:W-:-:S05]  /*0400*/  @P0 IMAD.IADD R5, R5, 0x1, -R14 ;  /* 0x0000000105050824 */ /* 0x000fca00078e0a0e */
[----:B------:R-:W-:-:S13]  /*0410*/  ISETP.GE.U32.AND P0, PT, R5, R14, PT ;  /* 0x0000000e0500720c */ /* 0x000fda0003f06070 */
[----:B------:R-:W-:Y:S02]  /*0420*/  @P0 IADD3 R5, PT, PT, -R14, R5, RZ ;  /* 0x000000050e050210 */ /* 0x000fe40007ffe1ff */
[----:B------:R-:W-:-:S05]  /*0430*/  @!P1 LOP3.LUT R5, RZ, R14, RZ, 0x33, !PT ;  /* 0x0000000eff059212 */ /* 0x000fca00078e33ff */
[----:B------:R-:W-:Y:S01]  /*0440*/  IMAD.MOV.U32 R4, RZ, RZ, R5 ;  /* 0x000000ffff047224 */ /* 0x000fe200078e0005 */
[----:B------:R-:W-:Y:S06]  /*0450*/  BRA `(.L_x_120) ;  /* 0x0000000000107947 */ /* 0x000fec0003800000 */
.L_x_119:
[----:B------:R-:W-:Y:S01]  /*0460*/  IMAD.MOV.U32 R5, RZ, RZ, R14 ;  /* 0x000000ffff057224 */ /* 0x000fe200078e000e */
[----:B------:R-:W-:Y:S02]  /*0470*/  MOV R6, R15 ;  /* 0x0000000f00067202 */ /* 0x000fe40000000f00 */
[----:B------:R-:W-:-:S07]  /*0480*/  MOV R2, 0x4a0 ;  /* 0x000004a000027802 */ /* 0x000fce0000000f00 */
[----:B------:R-:W-:Y:S05]  /*0490*/  CALL.REL.NOINC `($__internal_5_$__cuda_sm20_rem_u64) ;  /* 0x0000002000c07944 */ /* 0x000fea0003c00000 */
.L_x_120:
[----:B------:R-:W-:Y:S05]  /*04a0*/  BSYNC.RECONVERGENT B0 ;  /* 0x0000000000007941 */ /* 0x000fea0003800200 */
.L_x_118:
[----:B------:R-:W-:-:S07]  /*04b0*/  SHF.R.S32.HI R5, RZ, 0x1f, R4 ;  /* 0x0000001fff057819 */ /* 0x000fce0000011404 */
.L_x_117:
[----:B------:R-:W-:Y:S01]  /*04c0*/  SHF.R.S32.HI R7, RZ, 0x1f, R9 ;  /* 0x0000001fff077819 */ /* 0x000fe20000011409 */
[----:B------:R-:W-:Y:S01]  /*04d0*/  IMAD.MOV.U32 R13, RZ, RZ, R11 ;  /* 0x000000ffff0d7224 */ /* 0x000fe200078e000b */
[----:B------:R-:W-:Y:S01]  /*04e0*/  BSSY.RECONVERGENT B0, `(.L_x_121) ;  /* 0x0000023000007945 */ /* 0x000fe20003800200 */
[-C--:B------:R-:W-:Y:S01]  /*04f0*/  IMAD R21, R25, R10.reuse, RZ ;  /* 0x0000000a19157224 */ /* 0x080fe200078e02ff */
[----:B-----5:R-:W-:Y:S01]  /*0500*/  LOP3.LUT R2, R7, R15, RZ, 0xfc, !PT ;  /* 0x0000000f07027212 */ /* 0x020fe200078efcff */
[----:B------:R-:W-:Y:S02]  /*0510*/  IMAD R5, R5, R10, RZ ;  /* 0x0000000a05057224 */ /* 0x000fe400078e02ff */
[----:B------:R-:W-:Y:S01]  /*0520*/  IMAD.WIDE.U32 R12, R10, R4, R12 ;  /* 0x000000040a0c7225 */ /* 0x000fe200078e000c */
[----:B------:R-:W-:-:S03]  /*0530*/  ISETP.NE.U32.AND P0, PT, R2, RZ, PT ;  /* 0x000000ff0200720c */ /* 0x000fc60003f05070 */
[----:B------:R-:W-:-:S04]  /*0540*/  IMAD.WIDE.U32 R10, R24, R10, RZ ;  /* 0x0000000a180a7225 */ /* 0x000fc800078e00ff */
[----:B------:R-:W-:Y:S02]  /*0550*/  IMAD R21, R24, R20, R21 ;  /* 0x0000001418157224 */ /* 0x000fe400078e0215 */
[----:B------:R-:W-:-:S03]  /*0560*/  IMAD R5, R20, R4, R5 ;  /* 0x0000000414057224 */ /* 0x000fc600078e0205 */
[----:B------:R-:W-:Y:S01]  /*0570*/  IADD3 R21, PT, PT, R11, R21, RZ ;  /* 0x000000150b157210 */ /* 0x000fe20007ffe0ff */
[----:B------:R-:W-:Y:S01]  /*0580*/  IMAD.IADD R20, R13, 0x1, R5 ;  /* 0x000000010d147824 */ /* 0x000fe200078e0205 */
[----:B------:R-:W-:Y:S06]  /*0590*/  @P0 BRA `(.L_x_122) ;  /* 0x0000000000500947 */ /* 0x000fec0003800000 */
        /* <DEDUP_REMOVED lines=13> */
[----:B------:R-:W-:Y:S01]  /*0670*/  @P0 IMAD.IADD R5, R5, 0x1, -R14 ;  /* 0x0000000105050824 */ /* 0x000fe200078e0a0e */
[----:B------:R-:W-:-:S04]  /*0680*/  @P0 IADD3 R6, PT, PT, R6, 0x1, RZ ;  /* 0x0000000106060810 */ /* 0x000fc80007ffe0ff */
[----:B------:R-:W-:-:S13]  /*0690*/  ISETP.GE.U32.AND P1, PT, R5, R14, PT ;  /* 0x0000000e0500720c */ /* 0x000fda0003f26070 */
[----:B------:R-:W-:Y:S01]  /*06a0*/  @P1 VIADD R6, R6, 0x1 ;  /* 0x0000000106061836 */ /* 0x000fe20000000000 */
[----:B------:R-:W-:-:S05]  /*06b0*/  @!P2 LOP3.LUT R6, RZ, R14, RZ, 0x33, !PT ;  /* 0x0000000eff06a212 */ /* 0x000fca00078e33ff */
[----:B------:R-:W-:Y:S01]  /*06c0*/  IMAD.MOV.U32 R9, RZ, RZ, R6 ;  /* 0x000000ffff097224 */ /* 0x000fe200078e0006 */
[----:B------:R-:W-:Y:S06]  /*06d0*/  BRA `(.L_x_123) ;  /* 0x00000000000c7947 */ /* 0x000fec0003800000 */
.L_x_122:
[----:B------:R-:W-:Y:S02]  /*06e0*/  MOV R2, R14 ;  /* 0x0000000e00027202 */ /* 0x000fe40000000f00 */
[----:B------:R-:W-:-:S07]  /*06f0*/  MOV R6, 0x710 ;  /* 0x0000071000067802 */ /* 0x000fce0000000f00 */
[----:B------:R-:W-:Y:S05]  /*0700*/  CALL.REL.NOINC `($__internal_4_$__cuda_sm20_div_u64) ;  /* 0x0000001c00247944 */ /* 0x000fea0003c00000 */
.L_x_123:
[----:B------:R-:W-:Y:S05]  /*0710*/  BSYNC.RECONVERGENT B0 ;  /* 0x0000000000007941 */ /* 0x000fea0003800200 */
.L_x_121:
[----:B------:R-:W-:-:S06]  /*0720*/  IMAD.WIDE.U32 R26, R3, 0x8, R16 ;  /* 0x00000008031a7825 */ /* 0x000fcc00078e0010 */
[----:B------:R-:W2:Y:S01]  /*0730*/  LDG.E.64 R26, desc[UR8][R26.64] ;  /* 0x000000081a1a7981 */ /* 0x000ea2000c1e1b00 */
[----:B------:R-:W-:-:S06]  /*0740*/  IMAD.WIDE.U32 R14, R3, 0x8, R18 ;  /* 0x00000008030e7825 */ /* 0x000fcc00078e0012 */
[----:B------:R-:W5:Y:S01]  /*0750*/  LDG.E.64 R14, desc[UR8][R14.64] ;  /* 0x000000080e0e7981 */ /* 0x000f62000c1e1b00 */
[----:B------:R-:W-:Y:S02]  /*0760*/  CS2R R4, SRZ ;  /* 0x0000000000047805 */ /* 0x000fe4000001ff00 */
        /* <DEDUP_REMOVED lines=27> */
.L_x_126:
[----:B------:R-:W-:Y:S01]  /*0920*/  IMAD.MOV.U32 R5, RZ, RZ, R14 ;  /* 0x000000ffff057224 */ /* 0x000fe200078e000e */
[----:B------:R-:W-:Y:S02]  /*0930*/  MOV R6, R15 ;  /* 0x0000000f00067202 */ /* 0x000fe40000000f00 */
[----:B------:R-:W-:-:S07]  /*0940*/  MOV R2, 0x960 ;  /* 0x0000096000027802 */ /* 0x000fce0000000f00 */
[----:B------:R-:W-:Y:S05]  /*0950*/  CALL.REL.NOINC `($__internal_5_$__cuda_sm20_rem_u64) ;  /* 0x0000001c00907944 */ /* 0x000fea0003c00000 */
.L_x_127:
[----:B------:R-:W-:Y:S05]  /*0960*/  BSYNC.RECONVERGENT B0 ;  /* 0x0000000000007941 */ /* 0x000fea0003800200 */
.L_x_125:
[----:B------:R-:W-:-:S07]  /*0970*/  SHF.R.S32.HI R5, RZ, 0x1f, R4 ;  /* 0x0000001fff057819 */ /* 0x000fce0000011404 */
.L_x_124:
[----:B------:R-:W-:Y:S01]  /*0980*/  SHF.R.S32.HI R7, RZ, 0x1f, R9 ;  /* 0x0000001fff077819 */ /* 0x000fe20000011409 */
[-C--:B------:R-:W-:Y:S01]  /*0990*/  IMAD R2, R5, R10.reuse, RZ ;  /* 0x0000000a05027224 */ /* 0x080fe200078e02ff */
[----:B------:R-:W-:Y:S01]  /*09a0*/  BSSY.RECONVERGENT B0, `(.L_x_128) ;  /* 0x0000023000007945 */ /* 0x000fe20003800200 */
[-C--:B------:R-:W-:Y:S01]  /*09b0*/  IMAD R5, R27, R10.reuse, RZ ;  /* 0x0000000a1b057224 */ /* 0x080fe200078e02ff */
[----:B-----5:R-:W-:Y:S01]  /*09c0*/  LOP3.LUT R6, R7, R15, RZ, 0xfc, !PT ;  /* 0x0000000f07067212 */ /* 0x020fe200078efcff */
[----:B------:R-:W-:Y:S02]  /*09d0*/  IMAD.MOV.U32 R13, RZ, RZ, R20 ;  /* 0x000000ffff0d7224 */ /* 0x000fe400078e0014 */
[----:B------:R-:W-:Y:S01]  /*09e0*/  IMAD.WIDE.U32 R24, R26, R10, RZ ;  /* 0x0000000a1a187225 */ /* 0x000fe200078e00ff */
[----:B------:R-:W-:-:S03]  /*09f0*/  ISETP.NE.U32.AND P0, PT, R6, RZ, PT ;  /* 0x000000ff0600720c */ /* 0x000fc60003f05070 */
[----:B------:R-:W-:Y:S02]  /*0a00*/  IMAD R5, R26, R21, R5 ;  /* 0x000000151a057224 */ /* 0x000fe400078e0205 */
[----:B------:R-:W-:-:S03]  /*0a10*/  IMAD.WIDE.U32 R12, R4, R10, R12 ;  /* 0x0000000a040c7225 */ /* 0x000fc600078e000c */
[----:B------:R-:W-:Y:S01]  /*0a20*/  IADD3 R10, PT, PT, R25, R5, RZ ;  /* 0x00000005190a7210 */ /* 0x000fe20007ffe0ff */
[----:B------:R-:W-:-:S04]  /*0a30*/  IMAD R11, R4, R21, R2 ;  /* 0x00000015040b7224 */ /* 0x000fc800078e0202 */
[----:B------:R-:W-:Y:S01]  /*0a40*/  IMAD.IADD R11, R13, 0x1, R11 ;  /* 0x000000010d0b7824 */ /* 0x000fe200078e020b */
[----:B------:R-:W-:Y:S06]  /*0a50*/  @P0 BRA `(.L_x_129) ;  /* 0x0000000000500947 */ /* 0x000fec0003800000 */
[----:B------:R-:W0:Y:S01]  /*0a60*/  I2F.U32.RP R2, R14 ;  /* 0x0000000e00027306 */ /* 0x000e220000209000 */
[----:B------:R-:W-:Y:S02]  /*0a70*/  IADD3 R7, PT, PT, RZ, -R14, RZ ;  /* 0x8000000eff077210 */ /* 0x000fe40007ffe0ff */
        /* <DEDUP_REMOVED lines=16> */
[----:B------:R-:W-:Y:S01]  /*0b80*/  MOV R9, R6 ;  /* 0x0000000600097202 */ /* 0x000fe20000000f00 */
[----:B------:R-:W-:Y:S06]  /*0b90*/  BRA `(.L_x_130) ;  /* 0x00000000000c7947 */ /* 0x000fec0003800000 */
.L_x_129:
[----:B------:R-:W-:Y:S01]  /*0ba0*/  IMAD.MOV.U32 R2, RZ, RZ, R14 ;  /* 0x000000ffff027224 */ /* 0x000fe200078e000e */
[----:B------:R-:W-:-:S07]  /*0bb0*/  MOV R6, 0xbd0 ;  /* 0x00000bd000067802 */ /* 0x000fce0000000f00 */
[----:B------:R-:W-:Y:S05]  /*0bc0*/  CALL.REL.NOINC `($__internal_4_$__cuda_sm20_div_u64) ;  /* 0x0000001400f47944 */ /* 0x000fea0003c00000 */
.L_x_130:
[----:B------:R-:W-:Y:S05]  /*0bd0*/  BSYNC.RECONVERGENT B0 ;  /* 0x0000000000007941 */ /* 0x000fea0003800200 */
.L_x_128:
[----:B------:R-:W-:-:S05]  /*0be0*/  IADD3 R15, PT, PT, R3, -0x1, RZ ;  /* 0xffffffff030f7810 */ /* 0x000fca0007ffe0ff */
        /* <DEDUP_REMOVED lines=32> */
.L_x_133:
[----:B------:R-:W-:Y:S01]  /*0df0*/  MOV R5, R14 ;  /* 0x0000000e00057202 */ /* 0x000fe20000000f00 */
[----:B------:R-:W-:Y:S01]  /*0e00*/  IMAD.MOV.U32 R6, RZ, RZ, R15 ;  /* 0x000000ffff067224 */ /* 0x000fe200078e000f */
[----:B------:R-:W-:-:S07]  /*0e10*/  MOV R2, 0xe30 ;  /* 0x00000e3000027802 */ /* 0x000fce0000000f00 */
[----:B------:R-:W-:Y:S05]  /*0e20*/  CALL.REL.NOINC `($__internal_5_$__cuda_sm20_rem_u64) ;  /* 0x00000018005c7944 */ /* 0x000fea0003c00000 */
.L_x_134:
[----:B------:R-:W-:Y:S05]  /*0e30*/  BSYNC.RECONVERGENT B0 ;  /* 0x0000000000007941 */ /* 0x000fea0003800200 */
.L_x_132:
[----:B------:R-:W-:-:S07]  /*0e40*/  SHF.R.S32.HI R5, RZ, 0x1f, R4 ;  /* 0x0000001fff057819 */ /* 0x000fce0000011404 */
.L_x_131:
[----:B------:R-:W-:Y:S01]  /*0e50*/  SHF.R.S32.HI R7, RZ, 0x1f, R9 ;  /* 0x0000001fff077819 */ /* 0x000fe20000011409 */
[-C--:B------:R-:W-:Y:S01]  /*0e60*/  IMAD R5, R5, R24.reuse, RZ ;  /* 0x0000001805057224 */ /* 0x080fe200078e02ff */
[----:B------:R-:W-:Y:S01]  /*0e70*/  MOV R13, R11 ;  /* 0x0000000b000d7202 */ /* 0x000fe20000000f00 */
[----:B------:R-:W-:Y:S01]  /*0e80*/  IMAD R11, R21, R24, RZ ;  /* 0x00000018150b7224 */ /* 0x000fe200078e02ff */
[----:B-----5:R-:W-:Y:S01]  /*0e90*/  LOP3.LUT R2, R7, R15, RZ, 0xfc, !PT ;  /* 0x0000000f07027212 */ /* 0x020fe200078efcff */
[C---:B------:R-:W-:Y:S01]  /*0ea0*/  IMAD R5, R4.reuse, R10, R5 ;  /* 0x0000000a04057224 */ /* 0x040fe200078e0205 */
[----:B------:R-:W-:Y:S01]  /*0eb0*/  BSSY.RECONVERGENT B0, `(.L_x_135) ;  /* 0x000001f000007945 */ /* 0x000fe20003800200 */
[----:B------:R-:W-:Y:S01]  /*0ec0*/  IMAD.WIDE.U32 R12, R4, R24, R12 ;  /* 0x00000018040c7225 */ /* 0x000fe200078e000c */
[----:B------:R-:W-:-:S03]  /*0ed0*/  ISETP.NE.U32.AND P0, PT, R2, RZ, PT ;  /* 0x000000ff0200720c */ /* 0x000fc60003f05070 */
[----:B------:R-:W-:-:S04]  /*0ee0*/  IMAD.WIDE.U32 R24, R20, R24, RZ ;  /* 0x0000001814187225 */ /* 0x000fc800078e00ff */
[----:B------:R-:W-:Y:S02]  /*0ef0*/  IMAD R21, R20, R10, R11 ;  /* 0x0000000a14157224 */ /* 0x000fe400078e020b */
[----:B------:R-:W-:-:S03]  /*0f00*/  IMAD.IADD R11, R13, 0x1, R5 ;  /* 0x000000010d0b7824 */ /* 0x000fc600078e0205 */
[----:B------:R-:W-:Y:S01]  /*0f10*/  IADD3 R10, PT, PT, R25, R21, RZ ;  /* 0x00000015190a7210 */ /* 0x000fe20007ffe0ff */
        /* <DEDUP_REMOVED lines=21> */
.L_x_136:
[----:B------:R-:W-:Y:S01]  /*1070*/  IMAD.MOV.U32 R2, RZ, RZ, R14 ;  /* 0x000000ffff027224 */ /* 0x000fe200078e000e */
[----:B------:R-:W-:-:S07]  /*1080*/  MOV R6, 0x10a0 ;  /* 0x000010a000067802 */ /* 0x000fce0000000f00 */
[----:B------:R-:W-:Y:S05]  /*1090*/  CALL.REL.NOINC `($__internal_4_$__cuda_sm20_div_u64) ;  /* 0x0000001000c07944 */ /* 0x000fea0003c00000 */
.L_x_137:
[----:B------:R-:W-:Y:S05]  /*10a0*/  BSYNC.RECONVERGENT B0 ;  /* 0x0000000000007941 */ /* 0x000fea0003800200 */
.L_x_135:
        /* <DEDUP_REMOVED lines=33> */
.L_x_140:
[----:B------:R-:W-:Y:S01]  /*12c0*/  MOV R5, R14 ;  /* 0x0000000e00057202 */ /* 0x000fe20000000f00 */
[----:B------:R-:W-:Y:S01]  /*12d0*/  IMAD.MOV.U32 R6, RZ, RZ, R15 ;  /* 0x000000ffff067224 */ /* 0x000fe200078e000f */
[----:B------:R-:W-:-:S07]  /*12e0*/  MOV R2, 0x1300 ;  /* 0x0000130000027802 */ /* 0x000fce0000000f00 */
[----:B------:R-:W-:Y:S05]  /*12f0*/  CALL.REL.NOINC `($__internal_5_$__cuda_sm20_rem_u64) ;  /* 0x0000001400287944 */ /* 0x000fea0003c00000 */
.L_x_141:
[----:B------:R-:W-:Y:S05]  /*1300*/  BSYNC.RECONVERGENT B0 ;  /* 0x0000000000007941 */ /* 0x000fea0003800200 */
.L_x_139:
[----:B------:R-:W-:-:S07]  /*1310*/  SHF.R.S32.HI R5, RZ, 0x1f, R4 ;  /* 0x0000001fff057819 */ /* 0x000fce0000011404 */
.L_x_138:
        /* <DEDUP_REMOVED lines=11> */
[----:B------:R-:W-:-:S03]  /*13d0*/  IMAD.MOV.U32 R10, RZ, RZ, R24 ;  /* 0x000000ffff0a7224 */ /* 0x000fc600078e0018 */
[----:B------:R-:W-:Y:S01]  /*13e0*/  IADD3 R20, PT, PT, R25, R11, RZ ;  /* 0x0000000b19147210 */ /* 0x000fe20007ffe0ff */
[----:B------:R-:W-:Y:S01]  /*13f0*/  IMAD.IADD R11, R13, 0x1, R5 ;  /* 0x000000010d0b7824 */ /* 0x000fe200078e0205 */
[----:B------:R-:W-:Y:S06]  /*1400*/  @P0 BRA `(.L_x_143) ;  /* 0x0000000000500947 */ /* 0x000fec0003800000 */
        /* <DEDUP_REMOVED lines=18> */
[----:B------:R-:W-:Y:S01]  /*1530*/  IMAD.MOV.U32 R9, RZ, RZ, R6 ;  /* 0x000000ffff097224 */ /* 0x000fe200078e0006 */
[----:B------:R-:W-:Y:S06]  /*1540*/  BRA `(.L_x_144) ;  /* 0x00000000000c7947 */ /* 0x000fec0003800000 */
.L_x_143:
[----:B------:R-:W-:Y:S02]  /*1550*/  MOV R2, R14 ;  /* 0x0000000e00027202 */ /* 0x000fe40000000f00 */
[----:B------:R-:W-:-:S07]  /*1560*/  MOV R6, 0x1580 ;  /* 0x0000158000067802 */ /* 0x000fce0000000f00 */
[----:B------:R-:W-:Y:S05]  /*1570*/  CALL.REL.NOINC `($__internal_4_$__cuda_sm20_div_u64) ;  /* 0x0000000c00887944 */ /* 0x000fea0003c00000 */
.L_x_144:
[----:B------:R-:W-:Y:S05]  /*1580*/  BSYNC.RECONVERGENT B0 ;  /* 0x0000000000007941 */ /* 0x000fea0003800200 */
.L_x_142:
[----:B------:R-:W-:Y:S01]  /*1590*/  VIADD R3, R3, 0xfffffffc ;  /* 0xfffffffc03037836 */ /* 0x000fe20000000000 */
[----:B------:R-:W-:Y:S06]  /*15a0*/  BRA.U UP0, `(.L_x_145) ;  /* 0xffffffed00207547 */ /* 0x000fec000b83ffff */
[----:B------:R-:W-:-:S07]  /*15b0*/  IADD3 R3, PT, PT, R3, 0x2, RZ ;  /* 0x0000000203037810 */ /* 0x000fce0007ffe0ff */
.L_x_116:
[----:B------:R-:W-:-:S09]  /*15c0*/  UISETP.NE.AND UP0, UPT, UR6, URZ, UPT ;  /* 0x000000ff0600728c */ /* 0x000fd2000bf05270 */
[----:B------:R-:W-:Y:S05]  /*15d0*/  BRA.U !UP0, `(.L_x_115) ;  /* 0x0000000d08507547 */ /* 0x000fea000b800000 */
[----:B------:R-:W-:-:S09]  /*15e0*/  UISETP.NE.AND UP0, UPT, UR6, 0x1, UPT ;  /* 0x000000010600788c */ /* 0x000fd2000bf05270 */
[----:B------:R-:W-:Y:S05]  /*15f0*/  BRA.U !UP0, `(.L_x_146) ;  /* 0x00000009087c7547 */ /* 0x000fea000b800000 */
[----:B------:R-:W0:Y:S01]  /*1600*/  LDC.64 R18, c[0x0][0x398] ;  /* 0x0000e600ff127b82 */ /* 0x000e220000000a00 */
[----:B------:R-:W-:-:S07]  /*1610*/  VIADD R5, R3, 0xffffffff ;  /* 0xffffffff03057836 */ /* 0x000fce0000000000 */
[----:B------:R-:W1:Y:S01]  /*1620*/  LDC.64 R14, c[0x0][0x3a0] ;  /* 0x0000e800ff0e7b82 */ /* 0x000e620000000a00 */
[----:B0-----:R-:W-:-:S06]  /*1630*/  IMAD.WIDE.U32 R18, R5, 0x8, R18 ;  /* 0x0000000805127825 */ /* 0x001fcc00078e0012 */
[----:B------:R-:W2:Y:S01]  /*1640*/  LDG.E.64 R18, desc[UR8][R18.64] ;  /* 0x0000000812127981 */ /* 0x000ea2000c1e1b00 */
[----:B-1----:R-:W-:-:S06]  /*1650*/  IMAD.WIDE.U32 R14, R5, 0x8, R14 ;  /* 0x00000008050e7825 */ /* 0x002fcc00078e000e */
        /* <DEDUP_REMOVED lines=25> */
[----:B------:R-:W-:Y:S01]  /*17f0*/  @P0 IMAD.IADD R5, R5, 0x1, -R14 ;  /* 0x0000000105050824 */ /* 0x000fe200078e0a0e */
[----:B------:R-:W-:-:S04]  /*1800*/  @!P1 LOP3.LUT R5, RZ, R14, RZ, 0x33, !PT ;  /* 0x0000000eff059212 */ /* 0x000fc800078e33ff */
[----:B------:R-:W-:Y:S01]  /*1810*/  MOV R4, R5 ;  /* 0x0000000500047202 */ /* 0x000fe20000000f00 */
[----:B------:R-:W-:Y:S06]  /*1820*/  BRA `(.L_x_150) ;  /* 0x0000000000107947 */ /* 0x000fec0003800000 */
.L_x_149:
[----:B------:R-:W-:Y:S01]  /*1830*/  IMAD.MOV.U32 R5, RZ, RZ, R14 ;  /* 0x000000ffff057224 */ /* 0x000fe200078e000e */
[----:B------:R-:W-:Y:S02]  /*1840*/  MOV R6, R15 ;  /* 0x0000000f00067202 */ /* 0x000fe40000000f00 */
[----:B------:R-:W-:-:S07]  /*1850*/  MOV R2, 0x1870 ;  /* 0x0000187000027802 */ /* 0x000fce0000000f00 */
[----:B------:R-:W-:Y:S05]  /*1860*/  CALL.REL.NOINC `($__internal_5_$__cuda_sm20_rem_u64) ;  /* 0x0000000c00cc7944 */ /* 0x000fea0003c00000 */
.L_x_150:
[----:B------:R-:W-:Y:S05]  /*1870*/  BSYNC.RECONVERGENT B0 ;  /* 0x0000000000007941 */ /* 0x000fea0003800200 */
.L_x_148:
[----:B------:R-:W-:-:S07]  /*1880*/  SHF.R.S32.HI R5, RZ, 0x1f, R4 ;  /* 0x0000001fff057819 */ /* 0x000fce0000011404 */
.L_x_147:
[----:B------:R-:W-:Y:S01]  /*1890*/  SHF.R.S32.HI R7, RZ, 0x1f, R9 ;  /* 0x0000001fff077819 */ /* 0x000fe20000011409 */
[----:B------:R-:W-:Y:S01]  /*18a0*/  IMAD.MOV.U32 R13, RZ, RZ, R11 ;  /* 0x000000ffff0d7224 */ /* 0x000fe200078e000b */
[----:B------:R-:W-:Y:S01]  /*18b0*/  BSSY.RECONVERGENT B0, `(.L_x_151) ;  /* 0x0000023000007945 */ /* 0x000fe20003800200 */
[-C--:B------:R-:W-:Y:S01]  /*18c0*/  IMAD R5, R5, R10.reuse, RZ ;  /* 0x0000000a05057224 */ /* 0x080fe200078e02ff */
[----:B-----5:R-:W-:Y:S01]  /*18d0*/  LOP3.LUT R2, R7, R15, RZ, 0xfc, !PT ;  /* 0x0000000f07027212 */ /* 0x020fe200078efcff */
[-C--:B------:R-:W-:Y:S02]  /*18e0*/  IMAD R11, R19, R10.reuse, RZ ;  /* 0x0000000a130b7224 */ /* 0x080fe400078e02ff */
[----:B------:R-:W-:Y:S01]  /*18f0*/  IMAD.WIDE.U32 R12, R4, R10, R12 ;  /* 0x0000000a040c7225 */ /* 0x000fe200078e000c */
[----:B------:R-:W-:-:S03]  /*1900*/  ISETP.NE.U32.AND P0, PT, R2, RZ, PT ;  /* 0x000000ff0200720c */ /* 0x000fc60003f05070 */
[----:B------:R-:W-:Y:S02]  /*1910*/  IMAD R5, R4, R20, R5 ;  /* 0x0000001404057224 */ /* 0x000fe400078e0205 */
[----:B------:R-:W-:-:S03]  /*1920*/  IMAD.WIDE.U32 R16, R18, R10, RZ ;  /* 0x0000000a12107225 */ /* 0x000fc600078e00ff */
[----:B------:R-:W-:Y:S01]  /*1930*/  IADD3 R19, PT, PT, R13, R5, RZ ;  /* 0x000000050d137210 */ /* 0x000fe20007ffe0ff */
[----:B------:R-:W-:-:S04]  /*1940*/  IMAD R11, R18, R20, R11 ;  /* 0x00000014120b7224 */ /* 0x000fc800078e020b */
        /* <DEDUP_REMOVED lines=22> */
.L_x_152:
[----:B------:R-:W-:Y:S02]  /*1ab0*/  MOV R2, R14 ;  /* 0x0000000e00027202 */ /* 0x000fe40000000f00 */
[----:B------:R-:W-:-:S07]  /*1ac0*/  MOV R6, 0x1ae0 ;  /* 0x00001ae000067802 */ /* 0x000fce0000000f00 */
[----:B------:R-:W-:Y:S05]  /*1ad0*/  CALL.REL.NOINC `($__internal_4_$__cuda_sm20_div_u64) ;  /* 0x0000000800307944 */ /* 0x000fea0003c00000 */
.L_x_153:
[----:B------:R-:W-:Y:S05]  /*1ae0*/  BSYNC.RECONVERGENT B0 ;  /* 0x0000000000007941 */ /* 0x000fea0003800200 */
.L_x_151:
        /* <DEDUP_REMOVED lines=35> */
.L_x_156:
[----:B------:R-:W-:Y:S01]  /*1d20*/  IMAD.MOV.U32 R5, RZ, RZ, R14 ;  /* 0x000000ffff057224 */ /* 0x000fe200078e000e */
[----:B------:R-:W-:Y:S02]  /*1d30*/  MOV R6, R15 ;  /* 0x0000000f00067202 */ /* 0x000fe40000000f00 */
[----:B------:R-:W-:-:S07]  /*1d40*/  MOV R2, 0x1d60 ;  /* 0x00001d6000027802 */ /* 0x000fce0000000f00 */
[----:B------:R-:W-:Y:S05]  /*1d50*/  CALL.REL.NOINC `($__internal_5_$__cuda_sm20_rem_u64) ;  /* 0x0000000800907944 */ /* 0x000fea0003c00000 */
.L_x_157:
[----:B------:R-:W-:Y:S05]  /*1d60*/  BSYNC.RECONVERGENT B0 ;  /* 0x0000000000007941 */ /* 0x000fea0003800200 */
.L_x_155:
[----:B------:R-:W-:-:S07]  /*1d70*/  SHF.R.S32.HI R5, RZ, 0x1f, R4 ;  /* 0x0000001fff057819 */ /* 0x000fce0000011404 */
.L_x_154:
        /* <DEDUP_REMOVED lines=9> */
[----:B------:R-:W-:-:S04]  /*1e10*/  IMAD.WIDE.U32 R16, R20, R16, RZ ;  /* 0x0000001014107225 */ /* 0x000fc800078e00ff */
[----:B------:R-:W-:Y:S01]  /*1e20*/  IMAD R11, R20, R10, R11 ;  /* 0x0000000a140b7224 */ /* 0x000fe200078e020b */
[----:B------:R-:W-:-:S03]  /*1e30*/  MOV R10, R16 ;  /* 0x00000010000a7202 */ /* 0x000fc60000000f00 */
[----:B------:R-:W-:Y:S01]  /*1e40*/  IMAD.IADD R20, R17, 0x1, R11 ;  /* 0x0000000111147824 */ /* 0x000fe200078e020b */
        /* <DEDUP_REMOVED lines=22> */
.L_x_158:
[----:B------:R-:W-:Y:S01]  /*1fb0*/  IMAD.MOV.U32 R2, RZ, RZ, R14 ;  /* 0x000000ffff027224 */ /* 0x000fe200078e000e */
[----:B------:R-:W-:-:S07]  /*1fc0*/  MOV R6, 0x1fe0 ;  /* 0x00001fe000067802 */ /* 0x000fce0000000f00 */
[----:B------:R-:W-:Y:S05]  /*1fd0*/  CALL.REL.NOINC `($__internal_4_$__cuda_sm20_div_u64) ;  /* 0x0000000000f07944 */ /* 0x000fea0003c00000 */
.L_x_159:
[----:B------:R-:W-:Y:S05]  /*1fe0*/  BSYNC.RECONVERGENT B0 ;  /* 0x0000000000007941 */ /* 0x000fea0003800200 */
.L_x_146:
[----:B------:R-:W0:Y:S02]  /*1ff0*/  LDCU UR4, c[0x0][0x394] ;  /* 0x00007280ff0477ac */ /* 0x000e240008000800 */
[----:B0-----:R-:W-:-:S04]  /*2000*/  ULOP3.LUT UR4, UR4, 0x1, URZ, 0xc0, !UPT ;  /* 0x0000000104047892 */ /* 0x001fc8000f8ec0ff */
[----:B------:R-:W-:-:S09]  /*2010*/  UISETP.NE.U32.AND UP0, UPT, UR4, 0x1, UPT ;  /* 0x000000010400788c */ /* 0x000fd2000bf05070 */
[----:B------:R-:W-:Y:S05]  /*2020*/  BRA.U UP0, `(.L_x_115) ;  /* 0x0000000100bc7547 */ /* 0x000fea000b800000 */
[----:B------:R-:W0:Y:S01]  /*2030*/  LDC.64 R4, c[0x0][0x398] ;  /* 0x0000e600ff047b82 */ /* 0x000e220000000a00 */
[----:B------:R-:W-:-:S07]  /*2040*/  IADD3 R13, PT, PT, R3, -0x1, RZ ;  /* 0xffffffff030d7810 */ /* 0x000fce0007ffe0ff */
[----:B------:R-:W1:Y:S01]  /*2050*/  LDC.64 R6, c[0x0][0x3a0] ;  /* 0x0000e800ff067b82 */ /* 0x000e620000000a00 */
[----:B0-----:R-:W-:-:S06]  /*2060*/  IMAD.WIDE.U32 R2, R13, 0x8, R4 ;  /* 0x000000080d027825 */ /* 0x001fcc00078e0004 */
[----:B------:R-:W2:Y:S01]  /*2070*/  LDG.E.64 R2, desc[UR8][R2.64] ;  /* 0x0000000802027981 */ /* 0x000ea2000c1e1b00 */
[----:B------:R-:W-:Y:S01]  /*2080*/  CS2R R4, SRZ ;  /* 0x0000000000047805 */ /* 0x000fe2000001ff00 */
[----:B-1----:R-:W-:Y:S01]  /*2090*/  IMAD.WIDE.U32 R6, R13, 0x8, R6 ;  /* 0x000000080d067825 */ /* 0x002fe200078e0006 */
[----:B--2---:R-:W-:-:S04]  /*20a0*/  ISETP.NE.U32.AND P0, PT, R2, 0x1, PT ;  /* 0x000000010200780c */ /* 0x004fc80003f05070 */
[----:B------:R-:W-:-:S13]  /*20b0*/  ISETP.NE.AND.EX P0, PT, R3, RZ, PT, P0 ;  /* 0x000000ff0300720c */ /* 0x000fda0003f05300 */
[----:B------:R-:W-:Y:S05]  /*20c0*/  @!P0 BRA `(.L_x_160) ;  /* 0x0000000000808947 */ /* 0x000fea0003800000 */
[----:B------:R-:W2:Y:S01]  /*20d0*/  LDG.E.64 R2, desc[UR8][R6.64] ;  /* 0x0000000806027981 */ /* 0x000ea2000c1e1b00 */
[----:B------:R-:W-:Y:S01]  /*20e0*/  SHF.R.S32.HI R13, RZ, 0x1f, R9 ;  /* 0x0000001fff0d7819 */ /* 0x000fe20000011409 */
[----:B------:R-:W-:Y:S03]  /*20f0*/  BSSY.RECONVERGENT B0, `(.L_x_161) ;  /* 0x000001c000007945 */ /* 0x000fe60003800200 */
[----:B--2---:R-:W-:-:S04]  /*2100*/  LOP3.LUT R4, R13, R3, RZ, 0xfc, !PT ;  /* 0x000000030d047212 */ /* 0x004fc800078efcff */
        /* <DEDUP_REMOVED lines=21> */
.L_x_162:
[----:B------:R-:W-:Y:S01]  /*2260*/  MOV R5, R2 ;  /* 0x0000000200057202 */ /* 0x000fe20000000f00 */
[----:B------:R-:W-:Y:S01]  /*2270*/  IMAD.MOV.U32 R6, RZ, RZ, R3 ;  /* 0x000000ffff067224 */ /* 0x000fe200078e0003 */
[----:B------:R-:W-:Y:S02]  /*2280*/  MOV R4, R13 ;  /* 0x0000000d00047202 */ /* 0x000fe40000000f00 */
[----:B------:R-:W-:-:S07]  /*2290*/  MOV R2, 0x22b0 ;  /* 0x000022b000027802 */ /* 0x000fce0000000f00 */
[----:B------:R-:W-:Y:S05]  /*22a0*/  CALL.REL.NOINC `($__internal_5_$__cuda_sm20_rem_u64) ;  /* 0x00000004003c7944 */ /* 0x000fea0003c00000 */
.L_x_163:
[----:B------:R-:W-:Y:S05]  /*22b0*/  BSYNC.RECONVERGENT B0 ;  /* 0x0000000000007941 */ /* 0x000fea0003800200 */
.L_x_161:
[----:B------:R-:W-:-:S07]  /*22c0*/  SHF.R.S32.HI R5, RZ, 0x1f, R4 ;  /* 0x0000001fff057819 */ /* 0x000fce0000011404 */
.L_x_160:
[----:B------:R-:W-:Y:S02]  /*22d0*/  IMAD R3, R5, R10, RZ ;  /* 0x0000000a05037224 */ /* 0x000fe400078e02ff */
[----:B------:R-:W-:Y:S02]  /*22e0*/  IMAD.MOV.U32 R13, RZ, RZ, R11 ;  /* 0x000000ffff0d7224 */ /* 0x000fe400078e000b */
[-C--:B------:R-:W-:Y:S02]  /*22f0*/  IMAD R3, R20, R4.reuse, R3 ;  /* 0x0000000414037224 */ /* 0x080fe400078e0203 */
[----:B------:R-:W-:-:S05]  /*2300*/  IMAD.WIDE.U32 R12, R10, R4, R12 ;  /* 0x000000040a0c7225 */ /* 0x000fca00078e000c */
[----:B------:R-:W-:-:S07]  /*2310*/  IADD3 R11, PT, PT, R13, R3, RZ ;  /* 0x000000030d0b7210 */ /* 0x000fce0007ffe0ff */
.L_x_115:
[----:B------:R-:W0:Y:S01]  /*2320*/  LDCU.64 UR4, c[0x0][0x380] ;  /* 0x00007000ff0477ac */ /* 0x000e220008000a00 */
[----:B------:R-:W1:Y:S01]  /*2330*/  LDC.64 R4, c[0x0][0x388] ;  /* 0x0000e200ff047b82 */ /* 0x000e620000000a00 */
[----:B0-----:R-:W-:-:S04]  /*2340*/  LEA R2, P0, R12, UR4, 0x3 ;  /* 0x000000040c027c11 */ /* 0x001fc8000f8018ff */
[----:B------:R-:W-:-:S06]  /*2350*/  LEA.HI.X R3, R12, UR5, R11, 0x3, P0 ;  /* 0x000000050c037c11 */ /* 0x000fcc00080f1c0b */
[----:B------:R-:W2:Y:S01]  /*2360*/  LDG.E.64 R2, desc[UR8][R2.64] ;  /* 0x0000000802027981 */ /* 0x000ea2000c1e1b00 */
[----:B-1----:R-:W-:-:S05]  /*2370*/  IMAD.WIDE R4, R0, 0x8, R4 ;  /* 0x0000000800047825 */ /* 0x002fca00078e0204 */
[----:B--2---:R-:W-:Y:S01]  /*2380*/  STG.E.64 desc[UR8][R4.64], R2 ;  /* 0x0000000204007986 */ /* 0x004fe2000c101b08 */
[----:B------:R-:W-:Y:S05]  /*2390*/  EXIT ;  /* 0x000000000000794d */ /* 0x000fea0003800000 */
        .weak           $__internal_4_$__cuda_sm20_div_u64
        .type           $__internal_4_$__cuda_sm20_div_u64,@function
        .size           $__internal_4_$__cuda_sm20_div_u64,($__internal_5_$__cuda_sm20_rem_u64 - $__internal_4_$__cuda_sm20_div_u64)
$__internal_4_$__cuda_sm20_div_u64:
[----:B------:R-:W-:Y:S01]  /*23a0*/  IMAD.MOV.U32 R4, RZ, RZ, R2 ;  /* 0x000000ffff047224 */ /* 0x000fe200078e0002 */
[----:B------:R-:W-:-:S05]  /*23b0*/  MOV R5, R15 ;  /* 0x0000000f00057202 */ /* 0x000fca0000000f00 */
[----:B------:R-:W0:Y:S08]  /*23c0*/  I2F.U64.RP R4, R4 ;  /* 0x0000000400047312 */ /* 0x000e300000309000 */
[----:B0-----:R-:W0:Y:S02]  /*23d0*/  MUFU.RCP R4, R4 ;  /* 0x0000000400047308 */ /* 0x001e240000001000 */
[----:B0-----:R-:W-:-:S06]  /*23e0*/  VIADD R4, R4, 0x1ffffffe ;  /* 0x1ffffffe04047836 */ /* 0x001fcc0000000000 */
[----:B------:R-:W0:Y:S02]  /*23f0*/  F2I.U64.TRUNC R26, R4 ;  /* 0x00000004001a7311 */ /* 0x000e24000020d800 */
[----:B0-----:R-:W-:-:S04]  /*2400*/  IMAD.WIDE.U32 R4, R26, R2, RZ ;  /* 0x000000021a047225 */ /* 0x001fc800078e00ff */
[C---:B------:R-:W-:Y:S01]  /*2410*/  IMAD R5, R26.reuse, R15, R5 ;  /* 0x0000000f1a057224 */ /* 0x040fe200078e0205 */
[----:B------:R-:W-:Y:S01]  /*2420*/  IADD3 R8, P0, PT, RZ, -R4, RZ ;  /* 0x80000004ff087210 */ /* 0x000fe20007f1e0ff */
[----:B------:R-:W-:Y:S02]  /*2430*/  IMAD.MOV.U32 R23, RZ, RZ, R26 ;  /* 0x000000ffff177224 */ /* 0x000fe400078e001a */
        /* <DEDUP_REMOVED lines=19> */
[----:B------:R-:W-:Y:S01]  /*2570*/  IMAD.HI.U32 R5, R14, R5, RZ ;  /* 0x000000050e057227 */ /* 0x000fe200078e00ff */
[----:B------:R-:W-:-:S03]  /*2580*/  IADD3 R4, P2, PT, R4, R8, RZ ;  /* 0x0000000804047210 */ /* 0x000fc60007f5e0ff */
[----:B------:R-:W-:Y:S01]  /*2590*/  IMAD.MOV.U32 R23, RZ, RZ, RZ ;  /* 0x000000ffff177224 */ /* 0x000fe200078e00ff */
        /* <DEDUP_REMOVED lines=9> */
[C---:B------:R-:W-:Y:S01]  /*2630*/  IMAD.WIDE.U32 R22, R4.reuse, R2, RZ ;  /* 0x0000000204167225 */ /* 0x040fe200078e00ff */
[----:B------:R-:W-:-:S03]  /*2640*/  IADD3 R14, PT, PT, R4, 0x1, RZ ;  /* 0x00000001040e7810 */ /* 0x000fc60007ffe0ff */
[----:B------:R-:W-:Y:S01]  /*2650*/  IMAD.X R8, RZ, RZ, R5, P1 ;  /* 0x000000ffff087224 */ /* 0x000fe200008e0605 */
[----:B------:R-:W-:Y:S01]  /*2660*/  IADD3 R9, P1, PT, -R22, R9, RZ ;  /* 0x0000000916097210 */ /* 0x000fe20007f3e1ff */
[----:B------:R-:W-:-:S03]  /*2670*/  IMAD R5, R4, R15, R23 ;  /* 0x0000000f04057224 */ /* 0x000fc600078e0217 */
[-C--:B------:R-:W-:Y:S01]  /*2680*/  ISETP.GE.U32.AND P0, PT, R9, R2.reuse, PT ;  /* 0x000000020900720c */ /* 0x080fe20003f06070 */
[----:B------:R-:W-:-:S05]  /*2690*/  IMAD R5, R8, R2, R5 ;  /* 0x0000000208057224 */ /* 0x000fca00078e0205 */
[----:B------:R-:W-:Y:S02]  /*26a0*/  IADD3.X R7, PT, PT, ~R5, R7, RZ, P1, !PT ;  /* 0x0000000705077210 */ /* 0x000fe40000ffe5ff */
[----:B------:R-:W-:Y:S02]  /*26b0*/  IADD3 R8, P1, PT, -R2, R9, RZ ;  /* 0x0000000902087210 */ /* 0x000fe40007f3e1ff */
[----:B------:R-:W-:-:S03]  /*26c0*/  ISETP.GE.U32.AND.EX P0, PT, R7, R15, PT, P0 ;  /* 0x0000000f0700720c */ /* 0x000fc60003f06100 */
[----:B------:R-:W-:Y:S01]  /*26d0*/  IMAD.X R5, R7, 0x1, ~R15, P1 ;  /* 0x0000000107057824 */ /* 0x000fe200008e0e0f */
[----:B------:R-:W-:Y:S02]  /*26e0*/  SEL R8, R8, R9, P0 ;  /* 0x0000000908087207 */ /* 0x000fe40000000000 */
[----:B------:R-:W-:Y:S02]  /*26f0*/  SEL R14, R14, R4, P0 ;  /* 0x000000040e0e7207 */ /* 0x000fe40000000000 */
[----:B------:R-:W-:Y:S01]  /*2700*/  SEL R5, R5, R7, P0 ;  /* 0x0000000705057207 */ /* 0x000fe20000000000 */
[----:B------:R-:W-:Y:S01]  /*2710*/  HFMA2 R7, -RZ, RZ, 0, 0 ;  /* 0x00000000ff077431 */ /* 0x000fe200000001ff */
[----:B------:R-:W-:Y:S02]  /*2720*/  ISETP.GE.U32.AND P0, PT, R8, R2, PT ;  /* 0x000000020800720c */ /* 0x000fe40003f06070 */
[----:B------:R-:W-:Y:S01]  /*2730*/  ISETP.NE.U32.AND P1, PT, R2, RZ, PT ;  /* 0x000000ff0200720c */ /* 0x000fe20003f25070 */
[----:B------:R-:W-:Y:S01]  /*2740*/  VIADD R2, R14, 0x1 ;  /* 0x000000010e027836 */ /* 0x000fe20000000000 */
[----:B------:R-:W-:-:S02]  /*2750*/  ISETP.GE.U32.AND.EX P0, PT, R5, R15, PT, P0 ;  /* 0x0000000f0500720c */ /* 0x000fc40003f06100 */
[----:B------:R-:W-:Y:S02]  /*2760*/  ISETP.NE.AND.EX P1, PT, R15, RZ, PT, P1 ;  /* 0x000000ff0f00720c */ /* 0x000fe40003f25310 */
[----:B------:R-:W-:-:S04]  /*2770*/  SEL R2, R2, R14, P0 ;  /* 0x0000000e02027207 */ /* 0x000fc80000000000 */
[----:B------:R-:W-:Y:S01]  /*2780*/  SEL R9, R2, 0xffffffff, P1 ;  /* 0xffffffff02097807 */ /* 0x000fe20000800000 */
[----:B------:R-:W-:Y:S06]  /*2790*/  RET.REL.NODEC R6 `(_Z13expand_kernelPdS_iiPmS0_) ;  /* 0xffffffd806187950 */ /* 0x000fec0003c3ffff */
        .weak           $__internal_5_$__cuda_sm20_rem_u64
        .type           $__internal_5_$__cuda_sm20_rem_u64,@function
        .size           $__internal_5_$__cuda_sm20_rem_u64,(.L_x_218 - $__internal_5_$__cuda_sm20_rem_u64)
$__internal_5_$__cuda_sm20_rem_u64:
[----:B------:R-:W-:Y:S01]  /*27a0*/  IMAD.MOV.U32 R22, RZ, RZ, R5 ;  /* 0x000000ffff167224 */ /* 0x000fe200078e0005 */
[----:B------:R-:W-:-:S04]  /*27b0*/  MOV R23, R6 ;  /* 0x0000000600177202 */ /* 0x000fc80000000f00 */
        /* <DEDUP_REMOVED lines=31> */
[----:B------:R-:W-:-:S04]  /*29b0*/  IMAD.HI.U32 R28, R22, R9, RZ ;  /* 0x00000009161c7227 */ /* 0x000fc800078e00ff */
[----:B------:R-:W-:Y:S01]  /*29c0*/  IMAD.WIDE.U32 R28, R22, R4, R28 ;  /* 0x00000004161c7225 */ /* 0x000fe200078e001c */
[----:B------:R-:W-:-:S05]  /*29d0*/  IADD3.X R22, PT, PT, RZ, RZ, R8, P2, P1 ;  /* 0x000000ffff167210 */ /* 0x000fca00017e2408 */
[----:B------:R-:W-:-:S04]  /*29e0*/  IMAD.HI.U32 R8, P0, R22, R9, R28 ;  /* 0x0000000916087227 */ /* 0x000fc8000780001c */
[CC--:B------:R-:W-:Y:S02]  /*29f0*/  IMAD R7, R22.reuse, R4.reuse, RZ ;  /* 0x0000000416077224 */ /* 0x0c0fe400078e02ff */
[----:B------:R-:W-:-:S03]  /*2a00*/  IMAD.HI.U32 R22, R22, R4, RZ ;  /* 0x0000000416167227 */ /* 0x000fc600078e00ff */
[----:B------:R-:W-:Y:S02]  /*2a10*/  IADD3 R7, P1, PT, R7, R8, RZ ;  /* 0x0000000807077210 */ /* 0x000fe40007f3e0ff */
[----:B------:R-:W-:-:S03]  /*2a20*/  IADD3.X R8, PT, PT, R22, RZ, RZ, P0, !PT ;  /* 0x000000ff16087210 */ /* 0x000fc600007fe4ff */
        /* <DEDUP_REMOVED lines=11> */
[----:B------:R-:W-:Y:S02]  /*2ae0*/  ISETP.NE.U32.AND P1, PT, R5, RZ, PT ;  /* 0x000000ff0500720c */ /* 0x000fe40003f25070 */
[----:B------:R-:W-:Y:S02]  /*2af0*/  SEL R7, R7, R4, P0 ;  /* 0x0000000407077207 */ /* 0x000fe40000000000 */
[----:B------:R-:W-:Y:S02]  /*2b00*/  ISETP.GE.U32.AND P0, PT, R8, R5, PT ;  /* 0x000000050800720c */ /* 0x000fe40003f06070 */
[----:B------:R-:W-:Y:S02]  /*2b10*/  IADD3 R4, PT, PT, -R5, R8, RZ ;  /* 0x0000000805047210 */ /* 0x000fe40007ffe1ff */
[----:B------:R-:W-:Y:S01]  /*2b20*/  ISETP.GE.U32.AND.EX P0, PT, R7, R6, PT, P0 ;  /* 0x000000060700720c */ /* 0x000fe20003f06100 */
[----:B------:R-:W-:Y:S01]  /*2b30*/  HFMA2 R7, -RZ, RZ, 0, 0 ;  /* 0x00000000ff077431 */ /* 0x000fe200000001ff */
[----:B------:R-:W-:Y:S01]  /*2b40*/  ISETP.NE.AND.EX P1, PT, R6, RZ, PT, P1 ;  /* 0x000000ff0600720c */ /* 0x000fe20003f25310 */
[----:B------:R-:W-:Y:S01]  /*2b50*/  IMAD.MOV.U32 R6, RZ, RZ, R2 ;  /* 0x000000ffff067224 */ /* 0x000fe200078e0002 */
[----:B------:R-:W-:-:S04]  /*2b60*/  SEL R4, R4, R8, P0 ;  /* 0x0000000804047207 */ /* 0x000fc80000000000 */
[----:B------:R-:W-:Y:S01]  /*2b70*/  SEL R4, R4, 0xffffffff, P1 ;  /* 0xffffffff04047807 */ /* 0x000fe20000800000 */
[----:B------:R-:W-:Y:S06]  /*2b80*/  RET.REL.NODEC R6 `(_Z13expand_kernelPdS_iiPmS0_) ;  /* 0xffffffd4061c7950 */ /* 0x000fec0003c3ffff */
.L_x_164:
        /* <DEDUP_REMOVED lines=15> */
.L_x_218:


//--------------------- .text._Z13matmul_kernelPdS_S_iii --------------------------
	.section	.text._Z13matmul_kernelPdS_S_iii,"ax",@progbits
	.align	128
        .global         _Z13matmul_kernelPdS_S_iii
        .type           _Z13matmul_kernelPdS_S_iii,@function
        .size           _Z13matmul_kernelPdS_S_iii,(.L_x_226 - _Z13matmul_kernelPdS_S_iii)
        .other          _Z13matmul_kernelPdS_S_iii,@"STO_CUDA_ENTRY STV_DEFAULT"
_Z13matmul_kernelPdS_S_iii:
.text._Z13matmul_kernelPdS_S_iii:
[----:B------:R-:W-:Y:S01]  /*0000*/  LDC R1, c[0x0][0x37c] ;  /* 0x0000df00ff017b82 */ /* 0x000fe20000000800 */
[----:B------:R-:W0:Y:S07]  /*0010*/  S2R R4, SR_TID.X ;  /* 0x0000000000047919 */ /* 0x000e2e0000002100 */
[----:B------:R-:W1:Y:S01]  /*0020*/  LDC R2, c[0x0][0x364] ;  /* 0x0000d900ff027b82 */ /* 0x000e620000000800 */
[----:B------:R-:W2:Y:S01]  /*0030*/  LDCU UR6, c[0x0][0x398] ;  /* 0x00007300ff0677ac */ /* 0x000ea20008000800 */
[----:B------:R-:W1:Y:S06]  /*0040*/  S2R R5, SR_TID.Y ;  /* 0x0000000000057919 */ /* 0x000e6c0000002200 */
[----:B------:R-:W0:Y:S08]  /*0050*/  S2UR UR5, SR_CTAID.X ;  /* 0x00000000000579c3 */ /* 0x000e300000002500 */
[----:B------:R-:W0:Y:S08]  /*0060*/  LDC R3, c[0x0][0x360] ;  /* 0x0000d800ff037b82 */ /* 0x000e300000000800 */
[----:B------:R-:W1:Y:S08]  /*0070*/  S2UR UR4, SR_CTAID.Y ;  /* 0x00000000000479c3 */ /* 0x000e700000002600 */
[----:B------:R-:W3:Y:S01]  /*0080*/  LDC R0, c[0x0][0x3a0] ;  /* 0x0000e800ff007b82 */ /* 0x000ee20000000800 */
[----:B0-----:R-:W-:-:S02]  /*0090*/  IMAD R3, R3, UR5, R4 ;  /* 0x0000000503037c24 */ /* 0x001fc4000f8e0204 */
[----:B-1----:R-:W-:-:S03]  /*00a0*/  IMAD R2, R2, UR4, R5 ;  /* 0x0000000402027c24 */ /* 0x002fc6000f8e0205 */
[----:B---3--:R-:W-:-:S04]  /*00b0*/  ISETP.GE.AND P0, PT, R3, R0, PT ;  /* 0x000000000300720c */ /* 0x008fc80003f06270 */
[----:B--2---:R-:W-:-:S13]  /*00c0*/  ISETP.GE.OR P0, PT, R2, UR6, P0 ;  /* 0x0000000602007c0c */ /* 0x004fda0008706670 */
[----:B------:R-:W-:Y:S05]  /*00d0*/  @P0 EXIT ;  /* 0x000000000000094d */ /* 0x000fea0003800000 */
[----:B------:R-:W0:Y:S01]  /*00e0*/  LDC R5, c[0x0][0x39c] ;  /* 0x0000e700ff057b82 */ /* 0x000e220000000800 */
[----:B------:R-:W1:Y:S01]  /*00f0*/  LDCU.64 UR4, c[0x0][0x358] ;  /* 0x00006b00ff0477ac */ /* 0x000e620008000a00 */
[----:B------:R-:W-:Y:S02]  /*0100*/  CS2R R18, SRZ ;  /* 0x0000000000127805 */ /* 0x000fe4000001ff00 */
[----:B0-----:R-:W-:-:S13]  /*0110*/  ISETP.GE.AND P0, PT, R5, 0x1, PT ;  /* 0x000000010500780c */ /* 0x001fda0003f06270 */
[----:B-1----:R-:W-:Y:S05]  /*0120*/  @!P0 BRA `(.L_x_165) ;  /* 0x0000000400e08947 */ /* 0x002fea0003800000 */
[C---:B------:R-:W-:Y:S01]  /*0130*/  ISETP.GE.U32.AND P1, PT, R5.reuse, 0x8, PT ;  /* 0x000000080500780c */ /* 0x040fe20003f26070 */
[----:B------:R-:W-:Y:S01]  /*0140*/  HFMA2 R7, -RZ, RZ, 0, 0 ;  /* 0x00000000ff077431 */ /* 0x000fe200000001ff */
[----:B------:R-:W-:Y:S01]  /*0150*/  LOP3.LUT R4, R5, 0x7, RZ, 0xc0, !PT ;  /* 0x0000000705047812 */ /* 0x000fe200078ec0ff */
[----:B------:R-:W-:Y:S01]  /*0160*/  IMAD R6, R2, R5, RZ ;  /* 0x0000000502067224 */ /* 0x000fe200078e02ff */
[----:B------:R-:W-:Y:S02]  /*0170*/  CS2R R18, SRZ ;  /* 0x0000000000127805 */ /* 0x000fe4000001ff00 */
[----:B------:R-:W-:-:S07]  /*0180*/  ISETP.NE.AND P0, PT, R4, RZ, PT ;  /* 0x000000ff0400720c */ /* 0x000fce0003f05270 */
[----:B------:R-:W-:Y:S06]  /*0190*/  @!P1 BRA `(.L_x_166) ;  /* 0x0000000000c49947 */ /* 0x000fec0003800000 */
[----:B------:R-:W0:Y:S01]  /*01a0*/  LDC.64 R8, c[0x0][0x380] ;  /* 0x0000e000ff087b82 */ /* 0x000e220000000a00 */
[----:B------:R-:W-:Y:S01]  /*01b0*/  LOP3.LUT R7, R5, 0x7ffffff8, RZ, 0xc0, !PT ;  /* 0x7ffffff805077812 */ /* 0x000fe200078ec0ff */
[----:B------:R-:W-:Y:S01]  /*01c0*/  IMAD.MOV.U32 R27, RZ, RZ, R3 ;  /* 0x000000ffff1b7224 */ /* 0x000fe200078e0003 */
[----:B------:R-:W-:-:S03]  /*01d0*/  CS2R R18, SRZ ;  /* 0x0000000000127805 */ /* 0x000fc6000001ff00 */
[----:B------:R-:W-:Y:S02]  /*01e0*/  IMAD.MOV R26, RZ, RZ, -R7 ;  /* 0x000000ffff1a7224 */ /* 0x000fe400078e0a07 */
[----:B0-----:R-:W-:-:S03]  /*01f0*/  IMAD.WIDE.U32 R8, R6, 0x8, R8 ;  /* 0x0000000806087825 */ /* 0x001fc600078e0008 */
[----:B------:R-:W-:-:S04]  /*0200*/  IADD3 R10, P1, PT, R8, 0x20, RZ ;  /* 0x00000020080a7810 */ /* 0x000fc80007f3e0ff */
[----:B------:R-:W-:-:S09]  /*0210*/  IADD3.X R11, PT, PT, RZ, R9, RZ, P1, !PT ;  /* 0x00000009ff0b7210 */ /* 0x000fd20000ffe4ff */
.L_x_167:
[----:B------:R-:W0:Y:S01]  /*0220*/  LDC.64 R22, c[0x0][0x388] ;  /* 0x0000e200ff167b82 */ /* 0x000e220000000a00 */
[----:B------:R-:W-:Y:S01]  /*0230*/  MOV R8, R10 ;  /* 0x0000000a00087202 */ /* 0x000fe20000000f00 */
[----:B------:R-:W-:-:S05]  /*0240*/  IMAD.MOV.U32 R9, RZ, RZ, R11 ;  /* 0x000000ffff097224 */ /* 0x000fca00078e000b */
[----:B------:R-:W2:Y:S04]  /*0250*/  LDG.E.64 R14, desc[UR4][R8.64+-0x20] ;  /* 0xffffe004080e7981 */ /* 0x000ea8000c1e1b00 */
[----:B------:R-:W3:Y:S01]  /*0260*/  LDG.E.64 R10, desc[UR4][R8.64+-0x18] ;  /* 0xffffe804080a7981 */ /* 0x000ee2000c1e1b00 */
[----:B0-----:R-:W-:-:S05]  /*0270*/  IMAD.WIDE R22, R27, 0x8, R22 ;  /* 0x000000081b167825 */ /* 0x001fca00078e0216 */
[----:B------:R-:W2:Y:S01]  /*0280*/  LDG.E.64 R12, desc[UR4][R22.64] ;  /* 0x00000004160c7981 */ /* 0x000ea2000c1e1b00 */
[----:B------:R-:W-:-:S05]  /*0290*/  IMAD.WIDE R28, R0, 0x8, R22 ;  /* 0x00000008001c7825 */ /* 0x000fca00078e0216 */
[----:B------:R-:W3:Y:S01]  /*02a0*/  LDG.E.64 R16, desc[UR4][R28.64] ;  /* 0x000000041c107981 */ /* 0x000ee2000c1e1b00 */
[C---:B------:R-:W-:Y:S01]  /*02b0*/  IMAD.WIDE R24, R0.reuse, 0x8, R28 ;  /* 0x0000000800187825 */ /* 0x040fe200078e021c */
[----:B--2---:R-:W-:Y:S02]  /*02c0*/  DFMA R18, R14, R12, R18 ;  /* 0x0000000c0e12722b */ /* 0x004fe40000000012 */
[----:B------:R-:W2:Y:S04]  /*02d0*/  LDG.E.64 R14, desc[UR4][R8.64+-0x10] ;  /* 0xfffff004080e7981 */ /* 0x000ea8000c1e1b00 */
[----:B------:R-:W2:Y:S01]  /*02e0*/  LDG.E.64 R12, desc[UR4][R24.64] ;  /* 0x00000004180c7981 */ /* 0x000ea2000c1e1b00 */
[----:B------:R-:W-:Y:S01]  /*02f0*/  IMAD.WIDE R20, R0, 0x8, R24 ;  /* 0x0000000800147825 */ /* 0x000fe200078e0218 */
[----:B---3--:R-:W-:-:S02]  /*0300*/  DFMA R16, R10, R16, R18 ;  /* 0x000000100a10722b */ /* 0x008fc40000000012 */
[----:B------:R-:W3:Y:S04]  /*0310*/  LDG.E.64 R10, desc[UR4][R8.64+-0x8] ;  /* 0xfffff804080a7981 */ /* 0x000ee8000c1e1b00 */
        /* <DEDUP_REMOVED lines=9> */
[----:B------:R-:W-:-:S03]  /*03b0*/  IMAD.WIDE R24, R0, 0x8, R28 ;  /* 0x0000000800187825 */ /* 0x000fc600078e021c */
[----:B------:R-:W4:Y:S01]  /*03c0*/  LDG.E.64 R22, desc[UR4][R8.64+0x18] ;  /* 0x0000180408167981 */ /* 0x000f22000c1e1b00 */
[----:B------:R-:W-:-:S06]  /*03d0*/  IMAD.WIDE R20, R0, 0x8, R24 ;  /* 0x0000000800147825 */ /* 0x000fcc00078e0218 */
[----:B------:R-:W4:Y:S01]  /*03e0*/  LDG.E.64 R20, desc[UR4][R20.64] ;  /* 0x0000000414147981 */ /* 0x000f22000c1e1b00 */
[----:B--2---:R-:W-:-:S03]  /*03f0*/  DFMA R14, R16, R14, R18 ;  /* 0x0000000e100e722b */ /* 0x004fc60000000012 */
[----:B------:R-:W2:Y:S04]  /*0400*/  LDG.E.64 R16, desc[UR4][R8.64+0x10] ;  /* 0x0000100408107981 */ /* 0x000ea8000c1e1b00 */
[----:B------:R-:W2:Y:S01]  /*0410*/  LDG.E.64 R18, desc[UR4][R24.64] ;  /* 0x0000000418127981 */ /* 0x000ea2000c1e1b00 */
[----:B------:R-:W-:Y:S01]  /*0420*/  IADD3 R26, PT, PT, R26, 0x8, RZ ;  /* 0x000000081a1a7810 */ /* 0x000fe20007ffe0ff */
[----:B---3--:R-:W-:-:S03]  /*0430*/  DFMA R10, R10, R12, R14 ;  /* 0x0000000c0a0a722b */ /* 0x008fc6000000000e */
[----:B------:R-:W-:Y:S02]  /*0440*/  ISETP.NE.AND P1, PT, R26, RZ, PT ;  /* 0x000000ff1a00720c */ /* 0x000fe40003f25270 */
[----:B------:R-:W-:-:S03]  /*0450*/  LEA R27, R0, R27, 0x3 ;  /* 0x0000001b001b7211 */ /* 0x000fc600078e18ff */
[----:B--2---:R-:W-:Y:S01]  /*0460*/  DFMA R18, R16, R18, R10 ;  /* 0x000000121012722b */ /* 0x004fe2000000000a */
[----:B------:R-:W-:-:S07]  /*0470*/  IADD3 R10, P2, PT, R8, 0x40, RZ ;  /* 0x00000040080a7810 */ /* 0x000fce0007f5e0ff */
[----:B----4-:R-:W-:Y:S01]  /*0480*/  DFMA R18, R22, R20, R18 ;  /* 0x000000141612722b */ /* 0x010fe20000000012 */
[----:B------:R-:W-:Y:S01]  /*0490*/  IMAD.X R11, RZ, RZ, R9, P2 ;  /* 0x000000ffff0b7224 */ /* 0x000fe200010e0609 */
[----:B------:R-:W-:Y:S09]  /*04a0*/  @P1 BRA `(.L_x_167) ;  /* 0xfffffffc005c1947 */ /* 0x000ff2000383ffff */
.L_x_166:
[----:B------:R-:W-:Y:S05]  /*04b0*/  @!P0 BRA `(.L_x_165) ;  /* 0x0000000000fc8947 */ /* 0x000fea0003800000 */
[----:B------:R-:W-:Y:S02]  /*04c0*/  ISETP.GE.U32.AND P1, PT, R4, 0x4, PT ;  /* 0x000000040400780c */ /* 0x000fe40003f26070 */
[----:B------:R-:W-:-:S04]  /*04d0*/  LOP3.LUT R26, R5, 0x3, RZ, 0xc0, !PT ;  /* 0x00000003051a7812 */ /* 0x000fc800078ec0ff */
[----:B------:R-:W-:-:S07]  /*04e0*/  ISETP.NE.AND P0, PT, R26, RZ, PT ;  /* 0x000000ff1a00720c */ /* 0x000fce0003f05270 */
[----:B------:R-:W-:Y:S06]  /*04f0*/  @!P1 BRA `(.L_x_168) ;  /* 0x00000000006c9947 */ /* 0x000fec0003800000 */
[----:B------:R-:W0:Y:S01]  /*0500*/  LDC.64 R24, c[0x0][0x380] ;  /* 0x0000e000ff187b82 */ /* 0x000e220000000a00 */
[----:B------:R-:W1:Y:S01]  /*0510*/  LDCU.64 UR6, c[0x0][0x380] ;  /* 0x00007000ff0677ac */ /* 0x000e620008000a00 */
[C---:B------:R-:W-:Y:S01]  /*0520*/  IMAD.IADD R9, R6.reuse, 0x1, R7 ;  /* 0x0000000106097824 */ /* 0x040fe200078e0207 */
[----:B------:R-:W-:Y:S01]  /*0530*/  IADD3 R4, P1, PT, R6, R7, RZ ;  /* 0x0000000706047210 */ /* 0x000fe20007f3e0ff */
[----:B------:R-:W-:-:S04]  /*0540*/  IMAD R13, R7, R0, R3 ;  /* 0x00000000070d7224 */ /* 0x000fc800078e0203 */
[----:B------:R-:W2:Y:S01]  /*0550*/  LDC.64 R10, c[0x0][0x388] ;  /* 0x0000e200ff0a7b82 */ /* 0x000ea20000000a00 */
[----:B0-----:R-:W-:-:S06]  /*0560*/  IMAD.WIDE.U32 R24, R9, 0x8, R24 ;  /* 0x0000000809187825 */ /* 0x001fcc00078e0018 */
[----:B------:R-:W3:Y:S01]  /*0570*/  LDG.E.64 R24, desc[UR4][R24.64] ;  /* 0x0000000418187981 */ /* 0x000ee2000c1e1b00 */
[----:B--2---:R-:W-:Y:S01]  /*0580*/  IMAD.WIDE R10, R13, 0x8, R10 ;  /* 0x000000080d0a7825 */ /* 0x004fe200078e020a */
[----:B------:R-:W-:Y:S02]  /*0590*/  IADD3.X R13, PT, PT, RZ, RZ, RZ, P1, !PT ;  /* 0x000000ffff0d7210 */ /* 0x000fe40000ffe4ff */
[----:B-1----:R-:W-:Y:S02]  /*05a0*/  LEA R28, P1, R4, UR6, 0x3 ;  /* 0x00000006041c7c11 */ /* 0x002fe4000f8218ff */
[----:B------:R-:W3:Y:S01]  /*05b0*/  LDG.E.64 R8, desc[UR4][R10.64] ;  /* 0x000000040a087981 */ /* 0x000ee2000c1e1b00 */
[----:B------:R-:W-:Y:S01]  /*05c0*/  IMAD.WIDE R14, R0, 0x8, R10 ;  /* 0x00000008000e7825 */ /* 0x000fe200078e020a */
[----:B------:R-:W-:-:S05]  /*05d0*/  LEA.HI.X R29, R4, UR7, R13, 0x3, P1 ;  /* 0x00000007041d7c11 */ /* 0x000fca00088f1c0d */
[----:B------:R-:W2:Y:S01]  /*05e0*/  LDG.E.64 R12, desc[UR4][R28.64+0x8] ;  /* 0x000008041c0c7981 */ /* 0x000ea2000c1e1b00 */
[----:B------:R-:W-:-:S03]  /*05f0*/  IMAD.WIDE R20, R0, 0x8, R14 ;  /* 0x0000000800147825 */ /* 0x000fc600078e020e */
[----:B------:R-:W2:Y:S04]  /*0600*/  LDG.E.64 R10, desc[UR4][R14.64] ;  /* 0x000000040e0a7981 */ /* 0x000ea8000c1e1b00 */
[----:B------:R-:W4:Y:S01]  /*0610*/  LDG.E.64 R16, desc[UR4][R20.64] ;  /* 0x0000000414107981 */ /* 0x000f22000c1e1b00 */
[----:B------:R-:W-:-:S03]  /*0620*/  IMAD.WIDE R22, R0, 0x8, R20 ;  /* 0x0000000800167825 */ /* 0x000fc600078e0214 */
[----:B------:R-:W4:Y:S04]  /*0630*/  LDG.E.64 R14, desc[UR4][R28.64+0x10] ;  /* 0x000010041c0e7981 */ /* 0x000f28000c1e1b00 */
[----:B------:R-:W5:Y:S04]  /*0640*/  LDG.E.64 R20, desc[UR4][R28.64+0x18] ;  /* 0x000018041c147981 */ /* 0x000f68000c1e1b00 */
[----:B------:R-:W5:Y:S01]  /*0650*/  LDG.E.64 R22, desc[UR4][R22.64] ;  /* 0x0000000416167981 */ /* 0x000f62000c1e1b00 */
[----:B------:R-:W-:Y:S01]  /*0660*/  VIADD R7, R7, 0x4 ;  /* 0x0000000407077836 */ /* 0x000fe20000000000 */
[----:B---3--:R-:W-:-:S08]  /*0670*/  DFMA R8, R24, R8, R18 ;  /* 0x000000081808722b */ /* 0x008fd00000000012 */
[----:B--2---:R-:W-:-:S08]  /*0680*/  DFMA R8, R12, R10, R8 ;  /* 0x0000000a0c08722b */ /* 0x004fd00000000008 */
[----:B----4-:R-:W-:-:S08]  /*0690*/  DFMA R8, R14, R16, R8 ;  /* 0x000000100e08722b */ /* 0x010fd00000000008 */
[----:B-----5:R-:W-:-:S11]  /*06a0*/  DFMA R18, R20, R22, R8 ;  /* 0x000000161412722b */ /* 0x020fd60000000008 */
.L_x_168:
[----:B------:R-:W-:Y:S05]  /*06b0*/  @!P0 BRA `(.L_x_165) ;  /* 0x00000000007c8947 */ /* 0x000fea0003800000 */
[----:B------:R-:W-:Y:S01]  /*06c0*/  ISETP.NE.AND P1, PT, R26, 0x1, PT ;  /* 0x000000011a00780c */ /* 0x000fe20003f25270 */
[----:B------:R-:W0:Y:S01]  /*06d0*/  LDC.64 R10, c[0x0][0x380] ;  /* 0x0000e000ff0a7b82 */ /* 0x000e220000000a00 */
[----:B------:R-:W-:-:S04]  /*06e0*/  LOP3.LUT R14, R5, 0x1, RZ, 0xc0, !PT ;  /* 0x00000001050e7812 */ /* 0x000fc800078ec0ff */
[----:B------:R-:W-:-:S03]  /*06f0*/  ISETP.NE.U32.AND P0, PT, R14, 0x1, PT ;  /* 0x000000010e00780c */ /* 0x000fc60003f05070 */
[----:B------:R-:W1:Y:S04]  /*0700*/  LDC.64 R20, c[0x0][0x388] ;  /* 0x0000e200ff147b82 */ /* 0x000e680000000a00 */
[CC--:B------:R-:W-:Y:S01]  /*0710*/  @P1 IADD3 R15, PT, PT, R6.reuse, R7.reuse, RZ ;  /* 0x00000007060f1210 */ /* 0x0c0fe20007ffe0ff */
[C---:B------:R-:W-:Y:S01]  /*0720*/  @P1 IMAD R17, R7.reuse, R0, R3 ;  /* 0x0000000007111224 */ /* 0x040fe200078e0203 */
[----:B------:R-:W-:Y:S01]  /*0730*/  @P1 IADD3 R16, P2, PT, R6, R7, RZ ;  /* 0x0000000706101210 */ /* 0x000fe20007f5e0ff */
[----:B------:R-:W-:Y:S01]  /*0740*/  @P1 VIADD R7, R7, 0x2 ;  /* 0x0000000207071836 */ /* 0x000fe20000000000 */
[----:B------:R-:W2:Y:S08]  /*0750*/  @P1 LDC.64 R8, c[0x0][0x380] ;  /* 0x0000e000ff081b82 */ /* 0x000eb00000000a00 */
[----:B------:R-:W3:Y:S01]  /*0760*/  LDC.64 R12, c[0x0][0x380] ;  /* 0x0000e000ff0c7b82 */ /* 0x000ee20000000a00 */
[----:B0-----:R-:W-:-:S06]  /*0770*/  @P1 IMAD.WIDE.U32 R14, R15, 0x8, R10 ;  /* 0x000000080f0e1825 */ /* 0x001fcc00078e000a */
[----:B------:R-:W4:Y:S01]  /*0780*/  @P1 LDG.E.64 R14, desc[UR4][R14.64] ;  /* 0x000000040e0e1981 */ /* 0x000f22000c1e1b00 */
[----:B------:R-:W0:Y:S01]  /*0790*/  LDC.64 R4, c[0x0][0x388] ;  /* 0x0000e200ff047b82 */ /* 0x000e220000000a00 */
[----:B-1----:R-:W-:Y:S01]  /*07a0*/  @P1 IMAD.WIDE R20, R17, 0x8, R20 ;  /* 0x0000000811141825 */ /* 0x002fe200078e0214 */
[----:B------:R-:W-:-:S04]  /*07b0*/  @P1 IADD3.X R17, PT, PT, RZ, RZ, RZ, P2, !PT ;  /* 0x000000ffff111210 */ /* 0x000fc800017fe4ff */
[----:B------:R-:W4:Y:S01]  /*07c0*/  @P1 LDG.E.64 R10, desc[UR4][R20.64] ;  /* 0x00000004140a1981 */ /* 0x000f22000c1e1b00 */
[----:B--2---:R-:W-:Y:S01]  /*07d0*/  @P1 LEA R8, P2, R16, R8, 0x3 ;  /* 0x0000000810081211 */ /* 0x004fe200078418ff */
[----:B------:R-:W-:-:S03]  /*07e0*/  @P1 IMAD.WIDE R22, R0, 0x8, R20 ;  /* 0x0000000800161825 */ /* 0x000fc600078e0214 */
[----:B------:R-:W-:Y:S01]  /*07f0*/  @P1 LEA.HI.X R9, R16, R9, R17, 0x3, P2 ;  /* 0x0000000910091211 */ /* 0x000fe200010f1c11 */
[----:B------:R-:W-:Y:S01]  /*0800*/  @!P0 IMAD R25, R7, R0, R3 ;  /* 0x0000000007198224 */ /* 0x000fe200078e0203 */
[----:B------:R-:W-:Y:S02]  /*0810*/  @!P0 IADD3 R17, PT, PT, R6, R7, RZ ;  /* 0x0000000706118210 */ /* 0x000fe40007ffe0ff */
[----:B------:R-:W2:Y:S04]  /*0820*/  @P1 LDG.E.64 R6, desc[UR4][R22.64] ;  /* 0x0000000416061981 */ /* 0x000ea8000c1e1b00 */
[----:B------:R-:W2:Y:S01]  /*0830*/  @P1 LDG.E.64 R8, desc[UR4][R8.64+0x8] ;  /* 0x0000080408081981 */ /* 0x000ea2000c1e1b00 */
[----:B---3--:R-:W-:-:S04]  /*0840*/  @!P0 IMAD.WIDE.U32 R12, R17, 0x8, R12 ;  /* 0x00000008110c8825 */ /* 0x008fc800078e000c */
[----:B0-----:R-:W-:Y:S02]  /*0850*/  @!P0 IMAD.WIDE R4, R25, 0x8, R4 ;  /* 0x0000000819048825 */ /* 0x001fe400078e0204 */
[----:B------:R-:W3:Y:S04]  /*0860*/  @!P0 LDG.E.64 R12, desc[UR4][R12.64] ;  /* 0x000000040c0c8981 */ /* 0x000ee8000c1e1b00 */
[----:B------:R-:W3:Y:S01]  /*0870*/  @!P0 LDG.E.64 R4, desc[UR4][R4.64] ;  /* 0x0000000404048981 */ /* 0x000ee2000c1e1b00 */
[----:B----4-:R-:W-:-:S08]  /*0880*/  @P1 DFMA R10, R14, R10, R18 ;  /* 0x0000000a0e0a122b */ /* 0x010fd00000000012 */
[----:B--2---:R-:W-:-:S08]  /*0890*/  @P1 DFMA R18, R8, R6, R10 ;  /* 0x000000060812122b */ /* 0x004fd0000000000a */
[----:B---3--:R-:W-:-:S11]  /*08a0*/  @!P0 DFMA R18, R12, R4, R18 ;  /* 0x000000040c12822b */ /* 0x008fd60000000012 */
.L_x_165:
[----:B------:R-:W0:Y:S01]  /*08b0*/  LDC.64 R4, c[0x0][0x390] ;  /* 0x0000e400ff047b82 */ /* 0x000e220000000a00 */
[----:B------:R-:W-:-:S04]  /*08c0*/  IMAD R3, R2, R0, R3 ;  /* 0x0000000002037224 */ /* 0x000fc800078e0203 */
[----:B0-----:R-:W-:-:S05]  /*08d0*/  IMAD.WIDE R2, R3, 0x8, R4 ;  /* 0x0000000803027825 */ /* 0x001fca00078e0204 */
[----:B------:R-:W-:Y:S01]  /*08e0*/  STG.E.64 desc[UR4][R2.64], R18 ;  /* 0x0000001202007986 */ /* 0x000fe2000c101b04 */
[----:B------:R-:W-:Y:S05]  /*08f0*/  EXIT ;  /* 0x000000000000794d */ /* 0x000fea0003800000 */
.L_x_169:
        /* <DEDUP_REMOVED lines=16> */
.L_x_226:


//--------------------- .text._Z10min_kernelPdS_i --------------------------
	.section	.text._Z10min_kernelPdS_i,"ax",@progbits
	.align	128
        .global         _Z10min_kernelPdS_i
        .type           _Z10min_kernelPdS_i,@function
        .size           _Z10min_kernelPdS_i,(.L_x_227 - _Z10min_kernelPdS_i)
        .other          _Z10min_kernelPdS_i,@"STO_CUDA_ENTRY STV_DEFAULT"
_Z10min_kernelPdS_i:
.text._Z10min_kernelPdS_i:
[----:B------:R-:W-:Y:S01]  /*0000*/  LDC R1, c[0x0][0x37c] ;  /* 0x0000df00ff017b82 */ /* 0x000fe20000000800 */
[----:B------:R-:W0:Y:S01]  /*0010*/  S2R R0, SR_TID.X ;  /* 0x0000000000007919 */ /* 0x000e220000002100 */
[----:B------:R-:W1:Y:S06]  /*0020*/  LDCU UR4, c[0x0][0x360] ;  /* 0x00006c00ff0477ac */ /* 0x000e6c0008000800 */
[----:B------:R-:W2:Y:S01]  /*0030*/  LDC R6, c[0x0][0x370] ;  /* 0x0000dc00ff067b82 */ /* 0x000ea20000000800 */
[----:B------:R-:W-:Y:S01]  /*0040*/  BSSY.RECONVERGENT B0, `(.L_x_170) ;  /* 0x0000067000007945 */ /* 0x000fe20003800200 */
[----:B------:R-:W0:Y:S01]  /*0050*/  S2R R5, SR_CTAID.X ;  /* 0x0000000000057919 */ /* 0x000e220000002500 */
[----:B------:R-:W3:Y:S01]  /*0060*/  LDCU UR5, c[0x0][0x390] ;  /* 0x00007200ff0577ac */ /* 0x000ee20008000800 */
[----:B------:R-:W-:-:S02]  /*0070*/  IMAD.MOV.U32 R2, RZ, RZ, -0x1 ;  /* 0xffffffffff027424 */ /* 0x000fc400078e00ff */
[----:B------:R-:W-:Y:S01]  /*0080*/  IMAD.MOV.U32 R3, RZ, RZ, 0x7fefffff ;  /* 0x7fefffffff037424 */ /* 0x000fe200078e00ff */
[----:B------:R-:W4:Y:S01]  /*0090*/  LDCU.64 UR6, c[0x0][0x358] ;  /* 0x00006b00ff0677ac */ /* 0x000f220008000a00 */
[----:B-1----:R-:W-:Y:S02]  /*00a0*/  IMAD.U32 R4, RZ, RZ, UR4 ;  /* 0x00000004ff047e24 */ /* 0x002fe4000f8e00ff */
[----:B--2---:R-:W-:Y:S02]  /*00b0*/  IMAD R6, R6, UR4, RZ ;  /* 0x0000000406067c24 */ /* 0x004fe4000f8e02ff */
[----:B0-----:R-:W-:-:S05]  /*00c0*/  IMAD R7, R5, UR4, R0 ;  /* 0x0000000405077c24 */ /* 0x001fca000f8e0200 */
[----:B---3--:R-:W-:-:S13]  /*00d0*/  ISETP.GE.AND P0, PT, R7, UR5, PT ;  /* 0x0000000507007c0c */ /* 0x008fda000bf06270 */
[----:B----4-:R-:W-:Y:S05]  /*00e0*/  @P0 BRA `(.L_x_171) ;  /* 0x0000000400700947 */ /* 0x010fea0003800000 */
[----:B------:R-:W0:Y:S01]  /*00f0*/  I2F.U32.RP R11, R6 ;  /* 0x00000006000b7306 */ /* 0x000e220000209000 */
[C---:B------:R-:W-:Y:S01]  /*0100*/  IADD3 R8, PT, PT, R6.reuse, R7, RZ ;  /* 0x0000000706087210 */ /* 0x040fe20007ffe0ff */
[----:B------:R-:W-:Y:S01]  /*0110*/  IMAD.MOV R13, RZ, RZ, -R6 ;  /* 0x000000ffff0d7224 */ /* 0x000fe200078e0a06 */
[----:B------:R-:W-:Y:S01]  /*0120*/  ISETP.NE.U32.AND P2, PT, R6, RZ, PT ;  /* 0x000000ff0600720c */ /* 0x000fe20003f45070 */
[----:B------:R-:W-:Y:S01]  /*0130*/  BSSY.RECONVERGENT B1, `(.L_x_172) ;  /* 0x000002f000017945 */ /* 0x000fe20003800200 */
[C---:B------:R-:W-:Y:S02]  /*0140*/  ISETP.GE.AND P0, PT, R8.reuse, UR5, PT ;  /* 0x0000000508007c0c */ /* 0x040fe4000bf06270 */
[----:B------:R-:W-:Y:S02]  /*0150*/  VIMNMX R9, PT, PT, R8, UR5, !PT ;  /* 0x0000000508097c48 */ /* 0x000fe4000ffe0100 */
[----:B------:R-:W-:-:S04]  /*0160*/  SEL R10, RZ, 0x1, P0 ;  /* 0x00000001ff0a7807 */ /* 0x000fc80000000000 */
[----:B------:R-:W-:Y:S01]  /*0170*/  IADD3 R9, PT, PT, R9, -R8, -R10 ;  /* 0x8000000809097210 */ /* 0x000fe20007ffe80a */
[----:B0-----:R-:W0:Y:S02]  /*0180*/  MUFU.RCP R11, R11 ;  /* 0x0000000b000b7308 */ /* 0x001e240000001000 */
[----:B0-----:R-:W-:-:S06]  /*0190*/  VIADD R2, R11, 0xffffffe ;  /* 0x0ffffffe0b027836 */ /* 0x001fcc0000000000 */
[----:B------:R0:W1:Y:S02]  /*01a0*/  F2I.FTZ.U32.TRUNC.NTZ R3, R2 ;  /* 0x0000000200037305 */ /* 0x000064000021f000 */
[----:B0-----:R-:W-:Y:S02]  /*01b0*/  IMAD.MOV.U32 R2, RZ, RZ, RZ ;  /* 0x000000ffff027224 */ /* 0x001fe400078e00ff */
[----:B-1----:R-:W-:-:S04]  /*01c0*/  IMAD R13, R13, R3, RZ ;  /* 0x000000030d0d7224 */ /* 0x002fc800078e02ff */
[----:B------:R-:W-:-:S06]  /*01d0*/  IMAD.HI.U32 R12, R3, R13, R2 ;  /* 0x0000000d030c7227 */ /* 0x000fcc00078e0002 */
[----:B------:R-:W-:-:S04]  /*01e0*/  IMAD.HI.U32 R3, R12, R9, RZ ;  /* 0x000000090c037227 */ /* 0x000fc800078e00ff */
[----:B------:R-:W-:-:S04]  /*01f0*/  IMAD.MOV R2, RZ, RZ, -R3 ;  /* 0x000000ffff027224 */ /* 0x000fc800078e0a03 */
[----:B------:R-:W-:-:S05]  /*0200*/  IMAD R9, R6, R2, R9 ;  /* 0x0000000206097224 */ /* 0x000fca00078e0209 */
[----:B------:R-:W-:-:S13]  /*0210*/  ISETP.GE.U32.AND P0, PT, R9, R6, PT ;  /* 0x000000060900720c */ /* 0x000fda0003f06070 */
[----:B------:R-:W-:Y:S02]  /*0220*/  @P0 IMAD.IADD R9, R9, 0x1, -R6 ;  /* 0x0000000109090824 */ /* 0x000fe400078e0a06 */
[----:B------:R-:W-:-:S03]  /*0230*/  @P0 VIADD R3, R3, 0x1 ;  /* 0x0000000103030836 */ /* 0x000fc60000000000 */
[----:B------:R-:W-:-:S13]  /*0240*/  ISETP.GE.U32.AND P1, PT, R9, R6, PT ;  /* 0x000000060900720c */ /* 0x000fda0003f26070 */
[----:B------:R-:W-:Y:S02]  /*0250*/  @P1 IADD3 R3, PT, PT, R3, 0x1, RZ ;  /* 0x0000000103031810 */ /* 0x000fe40007ffe0ff */
[----:B------:R-:W-:-:S05]  /*0260*/  @!P2 LOP3.LUT R3, RZ, R6, RZ, 0x33, !PT ;  /* 0x00000006ff03a212 */ /* 0x000fca00078e33ff */
[----:B------:R-:W-:Y:S02]  /*0270*/  IMAD.IADD R10, R10, 0x1, R3 ;  /* 0x000000010a0a7824 */ /* 0x000fe400078e0203 */
[----:B------:R-:W-:-:S03]  /*0280*/  IMAD.MOV.U32 R3, RZ, RZ, 0x7fefffff ;  /* 0x7fefffffff037424 */ /* 0x000fc600078e00ff */
[C---:B------:R-:W-:Y:S02]  /*0290*/  LOP3.LUT R2, R10.reuse, 0x3, RZ, 0xc0, !PT ;  /* 0x000000030a027812 */ /* 0x040fe400078ec0ff */
[----:B------:R-:W-:Y:S02]  /*02a0*/  ISETP.GE.U32.AND P0, PT, R10, 0x3, PT ;  /* 0x000000030a00780c */ /* 0x000fe40003f06070 */
[----:B------:R-:W-:Y:S01]  /*02b0*/  ISETP.NE.AND P1, PT, R2, 0x3, PT ;  /* 0x000000030200780c */ /* 0x000fe20003f25270 */
[----:B------:R-:W-:-:S12]  /*02c0*/  IMAD.MOV.U32 R2, RZ, RZ, -0x1 ;  /* 0xffffffffff027424 */ /* 0x000fd800078e00ff */
[----:B------:R-:W-:Y:S05]  /*02d0*/  @!P1 BRA `(.L_x_173) ;  /* 0x0000000000509947 */ /* 0x000fea0003800000 */
[----:B------:R-:W0:Y:S01]  /*02e0*/  LDC.64 R8, c[0x0][0x380] ;  /* 0x0000e000ff087b82 */ /* 0x000e220000000a00 */
[----:B------:R-:W-:Y:S02]  /*02f0*/  VIADD R2, R10, 0x1 ;  /* 0x000000010a027836 */ /* 0x000fe40000000000 */
[----:B------:R-:W-:-:S03]  /*0300*/  IMAD.MOV.U32 R3, RZ, RZ, 0x7fefffff ;  /* 0x7fefffffff037424 */ /* 0x000fc600078e00ff */
[----:B------:R-:W-:Y:S02]  /*0310*/  LOP3.LUT R10, R2, 0x3, RZ, 0xc0, !PT ;  /* 0x00000003020a7812 */ /* 0x000fe400078ec0ff */
[----:B------:R-:W-:-:S03]  /*0320*/  MOV R2, 0xffffffff ;  /* 0xffffffff00027802 */ /* 0x000fc60000000f00 */
[----:B------:R-:W-:-:S07]  /*0330*/  IMAD.MOV R12, RZ, RZ, -R10 ;  /* 0x000000ffff0c7224 */ /* 0x000fce00078e0a0a */
.L_x_174:
[----:B0-----:R-:W-:-:S06]  /*0340*/  IMAD.WIDE R10, R7, 0x8, R8 ;  /* 0x00000008070a7825 */ /* 0x001fcc00078e0208 */
[----:B------:R-:W2:Y:S01]  /*0350*/  LDG.E.64 R10, desc[UR6][R10.64] ;  /* 0x000000060a0a7981 */ /* 0x000ea2000c1e1b00 */
[----:B------:R-:W-:Y:S01]  /*0360*/  VIADD R12, R12, 0x1 ;  /* 0x000000010c0c7836 */ /* 0x000fe20000000000 */
[----:B------:R-:W-:Y:S01]  /*0370*/  MOV R13, R2 ;  /* 0x00000002000d7202 */ /* 0x000fe20000000f00 */
[----:B------:R-:W-:Y:S02]  /*0380*/  IMAD.MOV.U32 R15, RZ, RZ, R3 ;  /* 0x000000ffff0f7224 */ /* 0x000fe400078e0003 */
[----:B------:R-:W-:Y:S01]  /*0390*/  IMAD.IADD R7, R6, 0x1, R7 ;  /* 0x0000000106077824 */ /* 0x000fe200078e0207 */
[----:B------:R-:W-:Y:S01]  /*03a0*/  ISETP.NE.AND P1, PT, R12, RZ, PT ;  /* 0x000000ff0c00720c */ /* 0x000fe20003f25270 */
[----:B--2---:R-:W-:Y:S01]  /*03b0*/  DSETP.MIN.AND P2, P3, R10, R2, PT ;  /* 0x000000020a00722a */ /* 0x004fe20003b40000 */
[----:B------:R-:W-:-:S05]  /*03c0*/  IMAD.MOV.U32 R2, RZ, RZ, R11 ;  /* 0x000000ffff027224 */ /* 0x000fca00078e000b */
[----:B------:R-:W-:Y:S01]  /*03d0*/  FSEL R3, R2, R15, P2 ;  /* 0x0000000f02037208 */ /* 0x000fe20001000000 */
[----:B------:R-:W-:-:S05]  /*03e0*/  IMAD.MOV.U32 R2, RZ, RZ, R10 ;  /* 0x000000ffff027224 */ /* 0x000fca00078e000a */
[----:B------:R-:W-:Y:S02]  /*03f0*/  SEL R2, R2, R13, P2 ;  /* 0x0000000d02027207 */ /* 0x000fe40001000000 */
[----:B------:R-:W-:Y:S01]  /*0400*/  @P3 LOP3.LUT R3, R15, 0x80000, RZ, 0xfc, !PT ;  /* 0x000800000f033812 */ /* 0x000fe200078efcff */
[----:B------:R-:W-:Y:S06]  /*0410*/  @P1 BRA `(.L_x_174) ;  /* 0xfffffffc00c81947 */ /* 0x000fec000383ffff */
.L_x_173:
[----:B------:R-:W-:Y:S05]  /*0420*/  BSYNC.RECONVERGENT B1 ;  /* 0x0000000000017941 */ /* 0x000fea0003800200 */
.L_x_172:
[----:B------:R-:W-:Y:S05]  /*0430*/  @!P0 BRA `(.L_x_171) ;  /* 0x00000000009c8947 */ /* 0x000fea0003800000 */
.L_x_175:
[----:B------:R-:W0:Y:S02]  /*0440*/  LDC.64 R8, c[0x0][0x380] ;  /* 0x0000e000ff087b82 */ /* 0x000e240000000a00 */
[----:B0-----:R-:W-:-:S05]  /*0450*/  IMAD.WIDE R20, R7, 0x8, R8 ;  /* 0x0000000807147825 */ /* 0x001fca00078e0208 */
[----:B------:R-:W2:Y:S01]  /*0460*/  LDG.E.64 R14, desc[UR6][R20.64] ;  /* 0x00000006140e7981 */ /* 0x000ea2000c1e1b00 */
[----:B------:R-:W-:-:S05]  /*0470*/  IMAD.WIDE R16, R6, 0x8, R20 ;  /* 0x0000000806107825 */ /* 0x000fca00078e0214 */
[----:B------:R-:W3:Y:S01]  /*0480*/  LDG.E.64 R10, desc[UR6][R16.64] ;  /* 0x00000006100a7981 */ /* 0x000ee2000c1e1b00 */
[----:B------:R-:W-:-:S05]  /*0490*/  IMAD.WIDE R18, R6, 0x8, R16 ;  /* 0x0000000806127825 */ /* 0x000fca00078e0210 */
[----:B------:R-:W4:Y:S01]  /*04a0*/  LDG.E.64 R8, desc[UR6][R18.64] ;  /* 0x0000000612087981 */ /* 0x000f22000c1e1b00 */
[----:B------:R-:W-:-:S06]  /*04b0*/  IMAD.WIDE R12, R6, 0x8, R18 ;  /* 0x00000008060c7825 */ /* 0x000fcc00078e0212 */
[----:B------:R-:W5:Y:S01]  /*04c0*/  LDG.E.64 R12, desc[UR6][R12.64] ;  /* 0x000000060c0c7981 */ /* 0x000f62000c1e1b00 */
[----:B------:R-:W-:Y:S01]  /*04d0*/  IMAD.MOV.U32 R23, RZ, RZ, R3 ;  /* 0x000000ffff177224 */ /* 0x000fe200078e0003 */
[----:B------:R-:W-:Y:S01]  /*04e0*/  LEA R7, R6, R7, 0x2 ;  /* 0x0000000706077211 */ /* 0x000fe200078e10ff */
[----:B--2---:R-:W-:Y:S01]  /*04f0*/  DSETP.MIN.AND P0, P1, R14, R2, PT ;  /* 0x000000020e00722a */ /* 0x004fe20003900000 */
[----:B------:R-:W-:-:S05]  /*0500*/  MOV R22, R15 ;  /* 0x0000000f00167202 */ /* 0x000fca0000000f00 */
[----:B------:R-:W-:Y:S01]  /*0510*/  FSEL R25, R22, R23, P0 ;  /* 0x0000001716197208 */ /* 0x000fe20000000000 */
[----:B---3--:R-:W-:Y:S01]  /*0520*/  IMAD.MOV.U32 R15, RZ, RZ, R11 ;  /* 0x000000ffff0f7224 */ /* 0x008fe200078e000b */
[----:B------:R-:W-:-:S06]  /*0530*/  SEL R2, R14, R2, P0 ;  /* 0x000000020e027207 */ /* 0x000fcc0000000000 */
[----:B------:R-:W-:-:S05]  /*0540*/  @P1 LOP3.LUT R25, R23, 0x80000, RZ, 0xfc, !PT ;  /* 0x0008000017191812 */ /* 0x000fca00078efcff */
[----:B------:R-:W-:-:S04]  /*0550*/  IMAD.MOV.U32 R3, RZ, RZ, R25 ;  /* 0x000000ffff037224 */ /* 0x000fc800078e0019 */
[----:B------:R-:W-:Y:S02]  /*0560*/  IMAD.MOV.U32 R14, RZ, RZ, R3 ;  /* 0x000000ffff0e7224 */ /* 0x000fe400078e0003 */
[----:B------:R-:W-:Y:S01]  /*0570*/  DSETP.MIN.AND P0, P1, R2, R10, PT ;  /* 0x0000000a0200722a */ /* 0x000fe20003900000 */
[----:B----4-:R-:W-:-:S05]  /*0580*/  MOV R11, R9 ;  /* 0x00000009000b7202 */ /* 0x010fca0000000f00 */
[----:B------:R-:W-:Y:S02]  /*0590*/  FSEL R17, R14, R15, P0 ;  /* 0x0000000f0e117208 */ /* 0x000fe40000000000 */
[----:B------:R-:W-:-:S06]  /*05a0*/  SEL R2, R2, R10, P0 ;  /* 0x0000000a02027207 */ /* 0x000fcc0000000000 */
[----:B------:R-:W-:-:S05]  /*05b0*/  @P1 LOP3.LUT R17, R15, 0x80000, RZ, 0xfc, !PT ;  /* 0x000800000f111812 */ /* 0x000fca00078efcff */
[----:B------:R-:W-:-:S04]  /*05c0*/  IMAD.MOV.U32 R3, RZ, RZ, R17 ;  /* 0x000000ffff037224 */ /* 0x000fc800078e0011 */
[----:B------:R-:W-:Y:S02]  /*05d0*/  IMAD.MOV.U32 R10, RZ, RZ, R3 ;  /* 0x000000ffff0a7224 */ /* 0x000fe400078e0003 */
[----:B------:R-:W-:-:S06]  /*05e0*/  DSETP.MIN.AND P0, P1, R2, R8, PT ;  /* 0x000000080200722a */ /* 0x000fcc0003900000 */
[----:B------:R-:W-:Y:S01]  /*05f0*/  FSEL R15, R10, R11, P0 ;  /* 0x0000000b0a0f7208 */ /* 0x000fe20000000000 */
[----:B-----5:R-:W-:Y:S01]  /*0600*/  IMAD.MOV.U32 R10, RZ, RZ, R13 ;  /* 0x000000ffff0a7224 */ /* 0x020fe200078e000d */
[----:B------:R-:W-:Y:S02]  /*0610*/  SEL R2, R2, R8, P0 ;  /* 0x0000000802027207 */ /* 0x000fe40000000000 */
[----:B------:R-:W-:-:S03]  /*0620*/  ISETP.GE.AND P0, PT, R7, UR5, PT ;  /* 0x0000000507007c0c */ /* 0x000fc6000bf06270 */
[----:B------:R-:W-:Y:S01]  /*0630*/  IMAD.MOV.U32 R8, RZ, RZ, R2 ;  /* 0x000000ffff087224 */ /* 0x000fe200078e0002 */
[----:B------:R-:W-:-:S05]  /*0640*/  @P1 LOP3.LUT R15, R11, 0x80000, RZ, 0xfc, !PT ;  /* 0x000800000b0f1812 */ /* 0x000fca00078efcff */
[----:B------:R-:W-:-:S06]  /*0650*/  IMAD.MOV.U32 R3, RZ, RZ, R15 ;  /* 0x000000ffff037224 */ /* 0x000fcc00078e000f */
[----:B------:R-:W-:-:S06]  /*0660*/  DSETP.MIN.AND P1, P2, R2, R12, PT ;  /* 0x0000000c0200722a */ /* 0x000fcc0003a20000 */
[----:B------:R-:W-:Y:S02]  /*0670*/  FSEL R3, R3, R10, P1 ;  /* 0x0000000a03037208 */ /* 0x000fe40000800000 */
[----:B------:R-:W-:-:S06]  /*0680*/  SEL R2, R8, R12, P1 ;  /* 0x0000000c08027207 */ /* 0x000fcc0000800000 */
[----:B------:R-:W-:Y:S01]  /*0690*/  @P2 LOP3.LUT R3, R10, 0x80000, RZ, 0xfc, !PT ;  /* 0x000800000a032812 */ /* 0x000fe200078efcff */
[----:B------:R-:W-:Y:S06]  /*06a0*/  @!P0 BRA `(.L_x_175) ;  /* 0xfffffffc00648947 */ /* 0x000fec000383ffff */
.L_x_171:
[----:B------:R-:W-:Y:S05]  /*06b0*/  BSYNC.RECONVERGENT B0 ;  /* 0x0000000000007941 */ /* 0x000fea0003800200 */
.L_x_170:
[----:B------:R-:W0:Y:S01]  /*06c0*/  S2UR UR5, SR_CgaCtaId ;  /* 0x00000000000579c3 */ /* 0x000e220000008800 */
[----:B------:R-:W-:Y:S01]  /*06d0*/  UMOV UR4, 0x400 ;  /* 0x0000040000047882 */ /* 0x000fe20000000000 */
[----:B------:R-:W-:Y:S02]  /*06e0*/  ISETP.GE.U32.AND P1, PT, R4, 0x2, PT ;  /* 0x000000020400780c */ /* 0x000fe40003f26070 */
[----:B------:R-:W-:Y:S01]  /*06f0*/  ISETP.NE.AND P0, PT, R0, RZ, PT ;  /* 0x000000ff0000720c */ /* 0x000fe20003f05270 */
[----:B0-----:R-:W-:-:S06]  /*0700*/  ULEA UR4, UR5, UR4, 0x18 ;  /* 0x0000000405047291 */ /* 0x001fcc000f8ec0ff */
[----:B------:R-:W-:-:S05]  /*0710*/  LEA R9, R0, UR4, 0x3 ;  /* 0x0000000400097c11 */ /* 0x000fca000f8e18ff */
[----:B------:R0:W-:Y:S01]  /*0720*/  STS.64 [R9], R2 ;  /* 0x0000000209007388 */ /* 0x0001e20000000a00 */
[----:B------:R-:W-:Y:S06]  /*0730*/  BAR.SYNC.DEFER_BLOCKING 0x0 ;  /* 0x0000000000007b1d */ /* 0x000fec0000010000 */
[----:B------:R-:W-:Y:S05]  /*0740*/  @!P1 BRA `(.L_x_176) ;  /* 0x0000000000489947 */ /* 0x000fea0003800000 */
.L_x_177:
[----:B------:R-:W-:-:S04]  /*0750*/  SHF.R.U32.HI R8, RZ, 0x1, R4 ;  /* 0x00000001ff087819 */ /* 0x000fc80000011604 */
[----:B------:R-:W-:-:S13]  /*0760*/  ISETP.GE.U32.AND P1, PT, R0, R8, PT ;  /* 0x000000080000720c */ /* 0x000fda0003f26070 */
[----:B------:R-:W-:Y:S01]  /*0770*/  @!P1 IMAD R6, R8, 0x8, R9 ;  /* 0x0000000808069824 */ /* 0x000fe200078e0209 */
[----:B0-----:R-:W0:Y:S05]  /*0780*/  @!P1 LDS.64 R2, [R9] ;  /* 0x0000000009029984 */ /* 0x001e2a0000000a00 */
[----:B------:R-:W1:Y:S01]  /*0790*/  @!P1 LDS.64 R6, [R6] ;  /* 0x0000000006069984 */ /* 0x000e620000000a00 */
[----:B0-----:R-:W-:Y:S01]  /*07a0*/  @!P1 IMAD.MOV.U32 R10, RZ, RZ, R3 ;  /* 0x000000ffff0a9224 */ /* 0x001fe200078e0003 */
[----:B-1----:R-:W-:Y:S01]  /*07b0*/  @!P1 DSETP.MIN.AND P2, P3, R2, R6, PT ;  /* 0x000000060200922a */ /* 0x002fe20003b40000 */
[----:B------:R-:W-:Y:S01]  /*07c0*/  @!P1 MOV R11, R7 ;  /* 0x00000007000b9202 */ /* 0x000fe20000000f00 */
[----:B------:R-:W-:-:S04]  /*07d0*/  @!P1 IMAD.MOV.U32 R3, RZ, RZ, R6 ;  /* 0x000000ffff039224 */ /* 0x000fc800078e0006 */
[----:B------:R-:W-:Y:S02]  /*07e0*/  @!P1 FSEL R10, R10, R11, P2 ;  /* 0x0000000b0a0a9208 */ /* 0x000fe40001000000 */
[----:B------:R-:W-:Y:S02]  /*07f0*/  @!P1 LOP3.LUT R11, R11, 0x80000, RZ, 0xfc, !PT ;  /* 0x000800000b0b9812 */ /* 0x000fe400078efcff */
[----:B------:R-:W-:Y:S02]  /*0800*/  @!P1 SEL R2, R2, R3, P2 ;  /* 0x0000000302029207 */ /* 0x000fe40001000000 */
[----:B------:R-:W-:-:S05]  /*0810*/  @!P1 SEL R3, R11, R10, P3 ;  /* 0x0000000a0b039207 */ /* 0x000fca0001800000 */
[----:B------:R1:W-:Y:S01]  /*0820*/  @!P1 STS.64 [R9], R2 ;  /* 0x0000000209009388 */ /* 0x0003e20000000a00 */
[----:B------:R-:W-:Y:S01]  /*0830*/  BAR.SYNC.DEFER_BLOCKING 0x0 ;  /* 0x0000000000007b1d */ /* 0x000fe20000010000 */
[----:B------:R-:W-:Y:S01]  /*0840*/  ISETP.GT.U32.AND P1, PT, R4, 0x3, PT ;  /* 0x000000030400780c */ /* 0x000fe20003f24070 */
[----:B------:R-:W-:-:S12]  /*0850*/  IMAD.MOV.U32 R4, RZ, RZ, R8 ;  /* 0x000000ffff047224 */ /* 0x000fd800078e0008 */
[----:B-1----:R-:W-:Y:S05]  /*0860*/  @P1 BRA `(.L_x_177) ;  /* 0xfffffffc00b81947 */ /* 0x002fea000383ffff */
.L_x_176:
[----:B------:R-:W-:Y:S05]  /*0870*/  @P0 EXIT ;  /* 0x000000000000094d */ /* 0x000fea0003800000 */
[----:B------:R-:W1:Y:S01]  /*0880*/  S2UR UR5, SR_CgaCtaId ;  /* 0x00000000000579c3 */ /* 0x000e620000008800 */
[----:B------:R-:W-:-:S07]  /*0890*/  UMOV UR4, 0x400 ;  /* 0x0000040000047882 */ /* 0x000fce0000000000 */
[----:B------:R-:W2:Y:S01]  /*08a0*/  LDC.64 R6, c[0x0][0x388] ;  /* 0x0000e200ff067b82 */ /* 0x000ea20000000a00 */
[----:B-1----:R-:W-:Y:S01]  /*08b0*/  ULEA UR4, UR5, UR4, 0x18 ;  /* 0x0000000405047291 */ /* 0x002fe2000f8ec0ff */
[----:B--2---:R-:W-:-:S08]  /*08c0*/  IMAD.WIDE.U32 R4, R5, 0x8, R6 ;  /* 0x0000000805047825 */ /* 0x004fd000078e0006 */
[----:B0-----:R-:W0:Y:S04]  /*08d0*/  LDS.64 R2, [UR4] ;  /* 0x00000004ff027984 */ /* 0x001e280008000a00 */
[----:B0-----:R-:W-:Y:S01]  /*08e0*/  STG.E.64 desc[UR6][R4.64], R2 ;  /* 0x0000000204007986 */ /* 0x001fe2000c101b06 */
[----:B------:R-:W-:Y:S05]  /*08f0*/  EXIT ;  /* 0x000000000000794d */ /* 0x000fea0003800000 */
.L_x_178:
        /* <DEDUP_REMOVED lines=16> */
.L_x_227:


//--------------------- .text._Z10max_kernelPdS_i --------------------------
	.section	.text._Z10max_kernelPdS_i,"ax",@progbits
	.align	128
        .global         _Z10max_kernelPdS_i
        .type           _Z10max_kernelPdS_i,@function
        .size           _Z10max_kernelPdS_i,(.L_x_228 - _Z10max_kernelPdS_i)
        .other          _Z10max_kernelPdS_i,@"STO_CUDA_ENTRY STV_DEFAULT"
_Z10max_kernelPdS_i:
.text._Z10max_kernelPdS_i:
        /* <DEDUP_REMOVED lines=8> */
[----:B------:R-:W-:Y:S01]  /*0080*/  IMAD.MOV.U32 R3, RZ, RZ, -0x100001 ;  /* 0xffefffffff037424 */ /* 0x000fe200078e00ff */
        /* <DEDUP_REMOVED lines=31> */
[----:B------:R-:W-:-:S03]  /*0280*/  IMAD.MOV.U32 R3, RZ, RZ, -0x100001 ;  /* 0xffefffffff037424 */ /* 0x000fc600078e00ff */
[C---:B------:R-:W-:Y:S02]  /*0290*/  LOP3.LUT R2, R10.reuse, 0x3, RZ, 0xc0, !PT ;  /* 0x000000030a027812 */ /* 0x040fe400078ec0ff */
[----:B------:R-:W-:Y:S02]  /*02a0*/  ISETP.GE.U32.AND P0, PT, R10, 0x3, PT ;  /* 0x000000030a00780c */ /* 0x000fe40003f06070 */
[----:B------:R-:W-:Y:S01]  /*02b0*/  ISETP.NE.AND P1, PT, R2, 0x3, PT ;  /* 0x000000030200780c */ /* 0x000fe20003f25270 */
[----:B------:R-:W-:-:S12]  /*02c0*/  IMAD.MOV.U32 R2, RZ, RZ, -0x1 ;  /* 0xffffffffff027424 */ /* 0x000fd800078e00ff */
[----:B------:R-:W-:Y:S05]  /*02d0*/  @!P1 BRA `(.L_x_182) ;  /* 0x0000000000509947 */ /* 0x000fea0003800000 */
[----:B------:R-:W0:Y:S01]  /*02e0*/  LDC.64 R8, c[0x0][0x380] ;  /* 0x0000e000ff087b82 */ /* 0x000e220000000a00 */
[----:B------:R-:W-:Y:S02]  /*02f0*/  VIADD R2, R10, 0x1 ;  /* 0x000000010a027836 */ /* 0x000fe40000000000 */
[----:B------:R-:W-:-:S03]  /*0300*/  IMAD.MOV.U32 R3, RZ, RZ, -0x100001 ;  /* 0xffefffffff037424 */ /* 0x000fc600078e00ff */
[----:B------:R-:W-:Y:S02]  /*0310*/  LOP3.LUT R10, R2, 0x3, RZ, 0xc0, !PT ;  /* 0x00000003020a7812 */ /* 0x000fe400078ec0ff */
[----:B------:R-:W-:-:S03]  /*0320*/  MOV R2, 0xffffffff ;  /* 0xffffffff00027802 */ /* 0x000fc60000000f00 */
[----:B------:R-:W-:-:S07]  /*0330*/  IMAD.MOV R12, RZ, RZ, -R10 ;  /* 0x000000ffff0c7224 */ /* 0x000fce00078e0a0a */
.L_x_183:
[----:B0-----:R-:W-:-:S06]  /*0340*/  IMAD.WIDE R10, R7, 0x8, R8 ;  /* 0x00000008070a7825 */ /* 0x001fcc00078e0208 */
[----:B------:R-:W2:Y:S01]  /*0350*/  LDG.E.64 R10, desc[UR6][R10.64] ;  /* 0x000000060a0a7981 */ /* 0x000ea2000c1e1b00 */
[----:B------:R-:W-:Y:S01]  /*0360*/  VIADD R12, R12, 0x1 ;  /* 0x000000010c0c7836 */ /* 0x000fe20000000000 */
[----:B------:R-:W-:Y:S01]  /*0370*/  MOV R13, R2 ;  /* 0x00000002000d7202 */ /* 0x000fe20000000f00 */
[----:B------:R-:W-:Y:S02]  /*0380*/  IMAD.MOV.U32 R15, RZ, RZ, R3 ;  /* 0x000000ffff0f7224 */ /* 0x000fe400078e0003 */
[----:B------:R-:W-:Y:S01]  /*0390*/  IMAD.IADD R7, R6, 0x1, R7 ;  /* 0x0000000106077824 */ /* 0x000fe200078e0207 */
[----:B------:R-:W-:Y:S01]  /*03a0*/  ISETP.NE.AND P1, PT, R12, RZ, PT ;  /* 0x000000ff0c00720c */ /* 0x000fe20003f25270 */
[----:B--2---:R-:W-:Y:S01]  /*03b0*/  DSETP.MAX.AND P2, P3, R10, R2, PT ;  /* 0x000000020a00722a */ /* 0x004fe20003b4f000 */
[----:B------:R-:W-:-:S05]  /*03c0*/  IMAD.MOV.U32 R2, RZ, RZ, R11 ;  /* 0x000000ffff027224 */ /* 0x000fca00078e000b */
[----:B------:R-:W-:Y:S01]  /*03d0*/  FSEL R3, R2, R15, P2 ;  /* 0x0000000f02037208 */ /* 0x000fe20001000000 */
[----:B------:R-:W-:-:S05]  /*03e0*/  IMAD.MOV.U32 R2, RZ, RZ, R10 ;  /* 0x000000ffff027224 */ /* 0x000fca00078e000a */
[----:B------:R-:W-:Y:S02]  /*03f0*/  SEL R2, R2, R13, P2 ;  /* 0x0000000d02027207 */ /* 0x000fe40001000000 */
[----:B------:R-:W-:Y:S01]  /*0400*/  @P3 LOP3.LUT R3, R15, 0x80000, RZ, 0xfc, !PT ;  /* 0x000800000f033812 */ /* 0x000fe200078efcff */
[----:B------:R-:W-:Y:S06]  /*0410*/  @P1 BRA `(.L_x_183) ;  /* 0xfffffffc00c81947 */ /* 0x000fec000383ffff */
.L_x_182:
[----:B------:R-:W-:Y:S05]  /*0420*/  BSYNC.RECONVERGENT B1 ;  /* 0x0000000000017941 */ /* 0x000fea0003800200 */
.L_x_181:
[----:B------:R-:W-:Y:S05]  /*0430*/  @!P0 BRA `(.L_x_180) ;  /* 0x00000000009c8947 */ /* 0x000fea0003800000 */
.L_x_184:
        /* <DEDUP_REMOVED lines=11> */
[----:B--2---:R-:W-:Y:S01]  /*04f0*/  DSETP.MAX.AND P0, P1, R14, R2, PT ;  /* 0x000000020e00722a */ /* 0x004fe2000390f000 */
[----:B------:R-:W-:-:S05]  /*0500*/  MOV R22, R15 ;  /* 0x0000000f00167202 */ /* 0x000fca0000000f00 */
[----:B------:R-:W-:Y:S01]  /*0510*/  FSEL R25, R22, R23, P0 ;  /* 0x0000001716197208 */ /* 0x000fe20000000000 */
[----:B---3--:R-:W-:Y:S01]  /*0520*/  IMAD.MOV.U32 R15, RZ, RZ, R11 ;  /* 0x000000ffff0f7224 */ /* 0x008fe200078e000b */
[----:B------:R-:W-:-:S06]  /*0530*/  SEL R2, R14, R2, P0 ;  /* 0x000000020e027207 */ /* 0x000fcc0000000000 */
[----:B------:R-:W-:-:S05]  /*0540*/  @P1 LOP3.LUT R25, R23, 0x80000, RZ, 0xfc, !PT ;  /* 0x0008000017191812 */ /* 0x000fca00078efcff */
[----:B------:R-:W-:-:S04]  /*0550*/  IMAD.MOV.U32 R3, RZ, RZ, R25 ;  /* 0x000000ffff037224 */ /* 0x000fc800078e0019 */
[----:B------:R-:W-:Y:S02]  /*0560*/  IMAD.MOV.U32 R14, RZ, RZ, R3 ;  /* 0x000000ffff0e7224 */ /* 0x000fe400078e0003 */
[----:B------:R-:W-:Y:S01]  /*0570*/  DSETP.MAX.AND P0, P1, R2, R10, PT ;  /* 0x0000000a0200722a */ /* 0x000fe2000390f000 */
[----:B----4-:R-:W-:-:S05]  /*0580*/  MOV R11, R9 ;  /* 0x00000009000b7202 */ /* 0x010fca0000000f00 */
[----:B------:R-:W-:Y:S02]  /*0590*/  FSEL R17, R14, R15, P0 ;  /* 0x0000000f0e117208 */ /* 0x000fe40000000000 */
[----:B------:R-:W-:-:S06]  /*05a0*/  SEL R2, R2, R10, P0 ;  /* 0x0000000a02027207 */ /* 0x000fcc0000000000 */
[----:B------:R-:W-:-:S05]  /*05b0*/  @P1 LOP3.LUT R17, R15, 0x80000, RZ, 0xfc, !PT ;  /* 0x000800000f111812 */ /* 0x000fca00078efcff */
[----:B------:R-:W-:-:S04]  /*05c0*/  IMAD.MOV.U32 R3, RZ, RZ, R17 ;  /* 0x000000ffff037224 */ /* 0x000fc800078e0011 */
[----:B------:R-:W-:Y:S02]  /*05d0*/  IMAD.MOV.U32 R10, RZ, RZ, R3 ;  /* 0x000000ffff0a7224 */ /* 0x000fe400078e0003 */
[----:B------:R-:W-:-:S06]  /*05e0*/  DSETP.MAX.AND P0, P1, R2, R8, PT ;  /* 0x000000080200722a */ /* 0x000fcc000390f000 */
[----:B------:R-:W-:Y:S01]  /*05f0*/  FSEL R15, R10, R11, P0 ;  /* 0x0000000b0a0f7208 */ /* 0x000fe20000000000 */
[----:B-----5:R-:W-:Y:S01]  /*0600*/  IMAD.MOV.U32 R10, RZ, RZ, R13 ;  /* 0x000000ffff0a7224 */ /* 0x020fe200078e000d */
[----:B------:R-:W-:Y:S02]  /*0610*/  SEL R2, R2, R8, P0 ;  /* 0x0000000802027207 */ /* 0x000fe40000000000 */
[----:B------:R-:W-:-:S03]  /*0620*/  ISETP.GE.AND P0, PT, R7, UR5, PT ;  /* 0x0000000507007c0c */ /* 0x000fc6000bf06270 */
[----:B------:R-:W-:Y:S01]  /*0630*/  IMAD.MOV.U32 R8, RZ, RZ, R2 ;  /* 0x000000ffff087224 */ /* 0x000fe200078e0002 */
[----:B------:R-:W-:-:S05]  /*0640*/  @P1 LOP3.LUT R15, R11, 0x80000, RZ, 0xfc, !PT ;  /* 0x000800000b0f1812 */ /* 0x000fca00078efcff */
[----:B------:R-:W-:-:S06]  /*0650*/  IMAD.MOV.U32 R3, RZ, RZ, R15 ;  /* 0x000000ffff037224 */ /* 0x000fcc00078e000f */
[----:B------:R-:W-:-:S06]  /*0660*/  DSETP.MAX.AND P1, P2, R2, R12, PT ;  /* 0x0000000c0200722a */ /* 0x000fcc0003a2f000 */
[----:B------:R-:W-:Y:S02]  /*0670*/  FSEL R3, R3, R10, P1 ;  /* 0x0000000a03037208 */ /* 0x000fe40000800000 */
[----:B------:R-:W-:-:S06]  /*0680*/  SEL R2, R8, R12, P1 ;  /* 0x0000000c08027207 */ /* 0x000fcc0000800000 */
[----:B------:R-:W-:Y:S01]  /*0690*/  @P2 LOP3.LUT R3, R10, 0x80000, RZ, 0xfc, !PT ;  /* 0x000800000a032812 */ /* 0x000fe200078efcff */
[----:B------:R-:W-:Y:S06]  /*06a0*/  @!P0 BRA `(.L_x_184) ;  /* 0xfffffffc00648947 */ /* 0x000fec000383ffff */
.L_x_180:
[----:B------:R-:W-:Y:S05]  /*06b0*/  BSYNC.RECONVERGENT B0 ;  /* 0x0000000000007941 */ /* 0x000fea0003800200 */
.L_x_179:
        /* <DEDUP_REMOVED lines=9> */
.L_x_186:
[----:B------:R-:W-:-:S04]  /*0750*/  SHF.R.U32.HI R8, RZ, 0x1, R4 ;  /* 0x00000001ff087819 */ /* 0x000fc80000011604 */
[----:B------:R-:W-:-:S13]  /*0760*/  ISETP.GE.U32.AND P1, PT, R0, R8, PT ;  /* 0x000000080000720c */ /* 0x000fda0003f26070 */
[----:B------:R-:W-:Y:S01]  /*0770*/  @!P1 IMAD R6, R8, 0x8, R9 ;  /* 0x0000000808069824 */ /* 0x000fe200078e0209 */
[----:B0-----:R-:W0:Y:S05]  /*0780*/  @!P1 LDS.64 R2, [R9] ;  /* 0x0000000009029984 */ /* 0x001e2a0000000a00 */
[----:B------:R-:W1:Y:S01]  /*0790*/  @!P1 LDS.64 R6, [R6] ;  /* 0x0000000006069984 */ /* 0x000e620000000a00 */
[----:B0-----:R-:W-:Y:S01]  /*07a0*/  @!P1 IMAD.MOV.U32 R10, RZ, RZ, R3 ;  /* 0x000000ffff0a9224 */ /* 0x001fe200078e0003 */
[----:B-1----:R-:W-:Y:S01]  /*07b0*/  @!P1 DSETP.MAX.AND P2, P3, R2, R6, PT ;  /* 0x000000060200922a */ /* 0x002fe20003b4f000 */
        /* <DEDUP_REMOVED lines=11> */
.L_x_185:
        /* <DEDUP_REMOVED lines=9> */
.L_x_187:
        /* <DEDUP_REMOVED lines=16> */
.L_x_228:


//--------------------- .text._Z14sigmoid_kernelPdS_i --------------------------
	.section	.text._Z14sigmoid_kernelPdS_i,"ax",@progbits
	.align	128
        .global         _Z14sigmoid_kernelPdS_i
        .type           _Z14sigmoid_kernelPdS_i,@function
        .size           _Z14sigmoid_kernelPdS_i,(.L_x_219 - _Z14sigmoid_kernelPdS_i)
        .other          _Z14sigmoid_kernelPdS_i,@"STO_CUDA_ENTRY STV_DEFAULT"
_Z14sigmoid_kernelPdS_i:
.text._Z14sigmoid_kernelPdS_i:
        /* <DEDUP_REMOVED lines=8> */
[----:B------:R-:W0:Y:S01]  /*0080*/  LDC.64 R2, c[0x0][0x380] ;  /* 0x0000e000ff027b82 */ /* 0x000e220000000a00 */
[----:B------:R-:W1:Y:S01]  /*0090*/  LDCU.64 UR4, c[0x0][0x358] ;  /* 0x00006b00ff0477ac */ /* 0x000e620008000a00 */
[----:B0-----:R-:W-:-:S06]  /*00a0*/  IMAD.WIDE R2, R0, 0x8, R2 ;  /* 0x0000000800027825 */ /* 0x001fcc00078e0202 */
[----:B-1----:R-:W2:Y:S01]  /*00b0*/  LDG.E.64 R2, desc[UR4][R2.64] ;  /* 0x0000000402027981 */ /* 0x002ea2000c1e1b00 */
[----:B------:R-:W-:Y:S01]  /*00c0*/  IMAD.MOV.U32 R5, RZ, RZ, 0x3bbb989d ;  /* 0x3bbb989dff057424 */ /* 0x000fe200078e00ff */
[----:B------:R-:W-:Y:S01]  /*00d0*/  BSSY.RECONVERGENT B0, `(.L_x_188) ;  /* 0x000001a000007945 */ /* 0x000fe20003800200 */
[----:B------:R-:W-:Y:S01]  /*00e0*/  IMAD.MOV.U32 R6, RZ, RZ, 0x437c0000 ;  /* 0x437c0000ff067424 */ /* 0x000fe200078e00ff */
[----:B--2---:R-:W0:Y:S02]  /*00f0*/  F2F.F32.F64 R4, R2 ;  /* 0x0000000200047310 */ /* 0x004e240000301000 */
[----:B0-----:R-:W-:-:S04]  /*0100*/  FFMA.SAT R5, R4, -R5, 0.5 ;  /* 0x3f00000004057423 */ /* 0x001fc80000002805 */
[----:B------:R-:W-:-:S04]  /*0110*/  FFMA.RM R5, R5, R6, 12582913 ;  /* 0x4b40000105057423 */ /* 0x000fc80000004006 */
[C---:B------:R-:W-:Y:S01]  /*0120*/  FADD R7, R5.reuse, -12583039 ;  /* 0xcb40007f05077421 */ /* 0x040fe20000000000 */
[----:B------:R-:W-:-:S03]  /*0130*/  SHF.L.U32 R5, R5, 0x17, RZ ;  /* 0x0000001705057819 */ /* 0x000fc600000006ff */
[----:B------:R-:W-:-:S04]  /*0140*/  FFMA R7, R4, -1.4426950216293334961, -R7 ;  /* 0xbfb8aa3b04077823 */ /* 0x000fc80000000807 */
[----:B------:R-:W-:-:S06]  /*0150*/  FFMA R10, R4, -1.925963033500011079e-08, R7 ;  /* 0xb2a57060040a7823 */ /* 0x000fcc0000000007 */
[----:B------:R-:W0:Y:S02]  /*0160*/  MUFU.EX2 R10, R10 ;  /* 0x0000000a000a7308 */ /* 0x000e240000000800 */
[----:B0-----:R-:W-:-:S06]  /*0170*/  FMUL R11, R5, R10 ;  /* 0x0000000a050b7220 */ /* 0x001fcc0000400000 */
[----:B------:R-:W0:Y:S02]  /*0180*/  F2F.F64.F32 R2, R11 ;  /* 0x0000000b00027310 */ /* 0x000e240000201800 */
[----:B0-----:R-:W-:-:S06]  /*0190*/  DADD R4, R2, 1 ;  /* 0x3ff0000002047429 */ /* 0x001fcc0000000000 */
[----:B------:R-:W0:Y:S04]  /*01a0*/  MUFU.RCP64H R3, R5 ;  /* 0x0000000500037308 */ /* 0x000e280000001800 */
[----:B------:R-:W-:-:S05]  /*01b0*/  VIADD R2, R5, 0x300402 ;  /* 0x0030040205027836 */ /* 0x000fca0000000000 */
[----:B------:R-:W-:Y:S01]  /*01c0*/  FSETP.GEU.AND P0, PT, |R2|, 5.8789094863358348022e-39, PT ;  /* 0x004004020200780b */ /* 0x000fe20003f0e200 */
[----:B0-----:R-:W-:-:S08]  /*01d0*/  DFMA R6, -R4, R2, 1 ;  /* 0x3ff000000406742b */ /* 0x001fd00000000102 */
[----:B------:R-:W-:-:S08]  /*01e0*/  DFMA R6, R6, R6, R6 ;  /* 0x000000060606722b */ /* 0x000fd00000000006 */
[----:B------:R-:W-:-:S08]  /*01f0*/  DFMA R6, R2, R6, R2 ;  /* 0x000000060206722b */ /* 0x000fd00000000002 */
[----:B------:R-:W-:-:S08]  /*0200*/  DFMA R8, -R4, R6, 1 ;  /* 0x3ff000000408742b */ /* 0x000fd00000000106 */
[----:B------:R-:W-:Y:S01]  /*0210*/  DFMA R6, R6, R8, R6 ;  /* 0x000000080606722b */ /* 0x000fe20000000006 */
[----:B------:R-:W-:Y:S10]  /*0220*/  @P0 BRA `(.L_x_189) ;  /* 0x0000000000100947 */ /* 0x000ff40003800000 */
[----:B------:R-:W-:-:S04]  /*0230*/  LOP3.LUT R2, R5, 0x7fffffff, RZ, 0xc0, !PT ;  /* 0x7fffffff05027812 */ /* 0x000fc800078ec0ff */
[----:B------:R-:W-:Y:S02]  /*0240*/  IADD3 R8, PT, PT, R2, -0x100000, RZ ;  /* 0xfff0000002087810 */ /* 0x000fe40007ffe0ff */
[----:B------:R-:W-:-:S07]  /*0250*/  MOV R2, 0x270 ;  /* 0x0000027000027802 */ /* 0x000fce0000000f00 */
[----:B------:R-:W-:Y:S05]  /*0260*/  CALL.REL.NOINC `($__internal_6_$__cuda_sm20_dblrcp_rn_slowpath_v3) ;  /* 0x0000000000147944 */ /* 0x000fea0003c00000 */
.L_x_189:
[----:B------:R-:W-:Y:S05]  /*0270*/  BSYNC.RECONVERGENT B0 ;  /* 0x0000000000007941 */ /* 0x000fea0003800200 */
.L_x_188:
[----:B------:R-:W0:Y:S02]  /*0280*/  LDC.64 R2, c[0x0][0x388] ;  /* 0x0000e200ff027b82 */ /* 0x000e240000000a00 */
[----:B0-----:R-:W-:-:S05]  /*0290*/  IMAD.WIDE R2, R0, 0x8, R2 ;  /* 0x0000000800027825 */ /* 0x001fca00078e0202 */
[----:B------:R-:W-:Y:S01]  /*02a0*/  STG.E.64 desc[UR4][R2.64], R6 ;  /* 0x0000000602007986 */ /* 0x000fe2000c101b04 */
[----:B------:R-:W-:Y:S05]  /*02b0*/  EXIT ;  /* 0x000000000000794d */ /* 0x000fea0003800000 */
        .weak           $__internal_6_$__cuda_sm20_dblrcp_rn_slowpath_v3
        .type           $__internal_6_$__cuda_sm20_dblrcp_rn_slowpath_v3,@function
        .size           $__internal_6_$__cuda_sm20_dblrcp_rn_slowpath_v3,(.L_x_219 - $__internal_6_$__cuda_sm20_dblrcp_rn_slowpath_v3)
$__internal_6_$__cuda_sm20_dblrcp_rn_slowpath_v3:
[----:B------:R-:W-:Y:S01]  /*02c0*/  DSETP.GTU.AND P0, PT, |R4|, +INF , PT ;  /* 0x7ff000000400742a */ /* 0x000fe20003f0c200 */
[----:B------:R-:W-:-:S13]  /*02d0*/  BSSY.RECONVERGENT B1, `(.L_x_190) ;  /* 0x0000023000017945 */ /* 0x000fda0003800200 */
[----:B------:R-:W-:Y:S05]  /*02e0*/  @P0 BRA `(.L_x_191) ;  /* 0x00000000007c0947 */ /* 0x000fea0003800000 */
[----:B------:R-:W-:-:S05]  /*02f0*/  LOP3.LUT R3, R5, 0x7fffffff, RZ, 0xc0, !PT ;  /* 0x7fffffff05037812 */ /* 0x000fca00078ec0ff */
[----:B------:R-:W-:-:S05]  /*0300*/  VIADD R6, R3, 0xffffffff ;  /* 0xffffffff03067836 */ /* 0x000fca0000000000 */
[----:B------:R-:W-:-:S13]  /*0310*/  ISETP.GE.U32.AND P0, PT, R6, 0x7fefffff, PT ;  /* 0x7fefffff0600780c */ /* 0x000fda0003f06070 */
[----:B------:R-:W-:Y:S02]  /*0320*/  @P0 LOP3.LUT R7, R5, 0x7ff00000, RZ, 0x3c, !PT ;  /* 0x7ff0000005070812 */ /* 0x000fe400078e3cff */
[----:B------:R-:W-:Y:S01]  /*0330*/  @P0 MOV R6, RZ ;  /* 0x000000ff00060202 */ /* 0x000fe20000000f00 */
[----:B------:R-:W-:Y:S06]  /*0340*/  @P0 BRA `(.L_x_192) ;  /* 0x00000000006c0947 */ /* 0x000fec0003800000 */
[----:B------:R-:W-:-:S13]  /*0350*/  ISETP.GE.U32.AND P0, PT, R3, 0x1000001, PT ;  /* 0x010000010300780c */ /* 0x000fda0003f06070 */
[----:B------:R-:W-:Y:S05]  /*0360*/  @!P0 BRA `(.L_x_193) ;  /* 0x0000000000348947 */ /* 0x000fea0003800000 */
[----:B------:R-:W-:Y:S01]  /*0370*/  VIADD R7, R5, 0xc0200000 ;  /* 0xc020000005077836 */ /* 0x000fe20000000000 */
[----:B------:R-:W-:-:S03]  /*0380*/  MOV R6, R4 ;  /* 0x0000000400067202 */ /* 0x000fc60000000f00 */
[----:B------:R-:W0:Y:S03]  /*0390*/  MUFU.RCP64H R9, R7 ;  /* 0x0000000700097308 */ /* 0x000e260000001800 */
[----:B0-----:R-:W-:-:S08]  /*03a0*/  DFMA R10, -R6, R8, 1 ;  /* 0x3ff00000060a742b */ /* 0x001fd00000000108 */
[----:B------:R-:W-:-:S08]  /*03b0*/  DFMA R10, R10, R10, R10 ;  /* 0x0000000a0a0a722b */ /* 0x000fd0000000000a */
[----:B------:R-:W-:-:S08]  /*03c0*/  DFMA R10, R8, R10, R8 ;  /* 0x0000000a080a722b */ /* 0x000fd00000000008 */
[----:B------:R-:W-:-:S08]  /*03d0*/  DFMA R8, -R6, R10, 1 ;  /* 0x3ff000000608742b */ /* 0x000fd0000000010a */
[----:B------:R-:W-:-:S08]  /*03e0*/  DFMA R8, R10, R8, R10 ;  /* 0x000000080a08722b */ /* 0x000fd0000000000a */
[----:B------:R-:W-:-:S08]  /*03f0*/  DMUL R8, R8, 2.2250738585072013831e-308 ;  /* 0x0010000008087828 */ /* 0x000fd00000000000 */
[----:B------:R-:W-:-:S08]  /*0400*/  DFMA R4, -R4, R8, 1 ;  /* 0x3ff000000404742b */ /* 0x000fd00000000108 */
[----:B------:R-:W-:-:S08]  /*0410*/  DFMA R4, R4, R4, R4 ;  /* 0x000000040404722b */ /* 0x000fd00000000004 */
[----:B------:R-:W-:Y:S01]  /*0420*/  DFMA R6, R8, R4, R8 ;  /* 0x000000040806722b */ /* 0x000fe20000000008 */
[----:B------:R-:W-:Y:S10]  /*0430*/  BRA `(.L_x_192) ;  /* 0x0000000000307947 */ /* 0x000ff40003800000 */
.L_x_193:
[----:B------:R-:W-:Y:S01]  /*0440*/  DMUL R4, R4, 8.11296384146066816958e+31 ;  /* 0x4690000004047828 */ /* 0x000fe20000000000 */
[----:B------:R-:W-:-:S05]  /*0450*/  IMAD.MOV.U32 R6, RZ, RZ, R8 ;  /* 0x000000ffff067224 */ /* 0x000fca00078e0008 */
[----:B------:R-:W0:Y:S02]  /*0460*/  MUFU.RCP64H R7, R5 ;  /* 0x0000000500077308 */ /* 0x000e240000001800 */
[----:B0-----:R-:W-:-:S08]  /*0470*/  DFMA R8, -R4, R6, 1 ;  /* 0x3ff000000408742b */ /* 0x001fd00000000106 */
[----:B------:R-:W-:-:S08]  /*0480*/  DFMA R8, R8, R8, R8 ;  /* 0x000000080808722b */ /* 0x000fd00000000008 */
[----:B------:R-:W-:-:S08]  /*0490*/  DFMA R8, R6, R8, R6 ;  /* 0x000000080608722b */ /* 0x000fd00000000006 */
[----:B------:R-:W-:-:S08]  /*04a0*/  DFMA R6, -R4, R8, 1 ;  /* 0x3ff000000406742b */ /* 0x000fd00000000108 */
[----:B------:R-:W-:-:S08]  /*04b0*/  DFMA R6, R8, R6, R8 ;  /* 0x000000060806722b */ /* 0x000fd00000000008 */
[----:B------:R-:W-:Y:S01]  /*04c0*/  DMUL R6, R6, 8.11296384146066816958e+31 ;  /* 0x4690000006067828 */ /* 0x000fe20000000000 */
[----:B------:R-:W-:Y:S10]  /*04d0*/  BRA `(.L_x_192) ;  /* 0x0000000000087947 */ /* 0x000ff40003800000 */
.L_x_191:
[----:B------:R-:W-:Y:S02]  /*04e0*/  LOP3.LUT R7, R5, 0x80000, RZ, 0xfc, !PT ;  /* 0x0008000005077812 */ /* 0x000fe400078efcff */
[----:B------:R-:W-:-:S07]  /*04f0*/  MOV R6, R4 ;  /* 0x0000000400067202 */ /* 0x000fce0000000f00 */
.L_x_192:
[----:B------:R-:W-:Y:S05]  /*0500*/  BSYNC.RECONVERGENT B1 ;  /* 0x0000000000017941 */ /* 0x000fea0003800200 */
.L_x_190:
[----:B------:R-:W-:-:S04]  /*0510*/  MOV R3, 0x0 ;  /* 0x0000000000037802 */ /* 0x000fc80000000f00 */
[----:B------:R-:W-:Y:S05]  /*0520*/  RET.REL.NODEC R2 `(_Z14sigmoid_kernelPdS_i) ;  /* 0xfffffff802b47950 */ /* 0x000fea0003c3ffff */
.L_x_194:
        /* <DEDUP_REMOVED lines=13> */
.L_x_219:


//--------------------- .text._Z11relu_kernelPdS_i --------------------------
	.section	.text._Z11relu_kernelPdS_i,"ax",@progbits
	.align	128
        .global         _Z11relu_kernelPdS_i
        .type           _Z11relu_kernelPdS_i,@function
        .size           _Z11relu_kernelPdS_i,(.L_x_230 - _Z11relu_kernelPdS_i)
        .other          _Z11relu_kernelPdS_i,@"STO_CUDA_ENTRY STV_DEFAULT"
_Z11relu_kernelPdS_i:
.text._Z11relu_kernelPdS_i:
        /* <DEDUP_REMOVED lines=9> */
[----:B------:R-:W1:Y:S07]  /*0090*/  LDCU.64 UR4, c[0x0][0x358] ;  /* 0x00006b00ff0477ac */ /* 0x000e6e0008000a00 */
[----:B------:R-:W2:Y:S01]  /*00a0*/  LDC.64 R6, c[0x0][0x388] ;  /* 0x0000e200ff067b82 */ /* 0x000ea20000000a00 */
[----:B0-----:R-:W-:-:S06]  /*00b0*/  IMAD.WIDE R2, R9, 0x8, R2 ;  /* 0x0000000809027825 */ /* 0x001fcc00078e0202 */
[----:B-1----:R-:W3:Y:S01]  /*00c0*/  LDG.E.64 R2, desc[UR4][R2.64] ;  /* 0x0000000402027981 */ /* 0x002ee2000c1e1b00 */
[----:B--2---:R-:W-:Y:S01]  /*00d0*/  IMAD.WIDE R6, R9, 0x8, R6 ;  /* 0x0000000809067825 */ /* 0x004fe200078e0206 */
[----:B---3--:R-:W0:Y:S02]  /*00e0*/  F2F.F32.F64 R0, R2 ;  /* 0x0000000200007310 */ /* 0x008e240000301000 */
[----:B0-----:R-:W-:-:S06]  /*00f0*/  FMNMX R0, RZ, R0, !PT ;  /* 0x00000000ff007209 */ /* 0x001fcc0007800000 */
[----:B------:R-:W0:Y:S02]  /*0100*/  F2F.F64.F32 R4, R0 ;  /* 0x0000000000047310 */ /* 0x000e240000201800 */
[----:B0-----:R-:W-:Y:S01]  /*0110*/  STG.E.64 desc[UR4][R6.64], R4 ;  /* 0x0000000406007986 */ /* 0x001fe2000c101b04 */
[----:B------:R-:W-:Y:S05]  /*0120*/  EXIT ;  /* 0x000000000000794d */ /* 0x000fea0003800000 */
.L_x_195:
        /* <DEDUP_REMOVED lines=13> */
.L_x_230:


//--------------------- .text._Z10log_kernelPdS_i --------------------------
	.section	.text._Z10log_kernelPdS_i,"ax",@progbits
	.align	128
        .global         _Z10log_kernelPdS_i
        .type           _Z10log_kernelPdS_i,@function
        .size           _Z10log_kernelPdS_i,(.L_x_231 - _Z10log_kernelPdS_i)
        .other          _Z10log_kernelPdS_i,@"STO_CUDA_ENTRY STV_DEFAULT"
_Z10log_kernelPdS_i:
.text._Z10log_kernelPdS_i:
        /* <DEDUP_REMOVED lines=12> */
[----:B------:R-:W-:Y:S01]  /*00c0*/  HFMA2 R7, -RZ, RZ, 1.443359375, -0.2030029296875 ;  /* 0x3dc6b27fff077431 */ /* 0x000fe200000001ff */
[----:B--2---:R0:W1:Y:S02]  /*00d0*/  F2F.F32.F64 R6, R2 ;  /* 0x0000000200067310 */ /* 0x0040640000301000 */
[----:B0-----:R-:W-:Y:S02]  /*00e0*/  MOV R3, 0x7f800000 ;  /* 0x7f80000000037802 */ /* 0x001fe40000000f00 */
[----:B-1----:R-:W-:-:S04]  /*00f0*/  FSETP.GEU.AND P0, PT, R6, 1.175494350822287508e-38, PT ;  /* 0x008000000600780b */ /* 0x002fc80003f0e000 */
[----:B------:R-:W-:-:S09]  /*0100*/  FSEL R2, RZ, -23, P0 ;  /* 0xc1b80000ff027808 */ /* 0x000fd20000000000 */
[----:B------:R-:W-:-:S05]  /*0110*/  @!P0 FMUL R6, R6, 8388608 ;  /* 0x4b00000006068820 */ /* 0x000fca0000400000 */
[C---:B------:R-:W-:Y:S02]  /*0120*/  IADD3 R4, PT, PT, R6.reuse, -0x3f3504f3, RZ ;  /* 0xc0cafb0d06047810 */ /* 0x040fe40007ffe0ff */
[----:B------:R-:W-:Y:S02]  /*0130*/  ISETP.GT.U32.AND P0, PT, R6, 0x7f7fffff, PT ;  /* 0x7f7fffff0600780c */ /* 0x000fe40003f04070 */
[----:B------:R-:W-:-:S04]  /*0140*/  LOP3.LUT R5, R4, 0xff800000, RZ, 0xc0, !PT ;  /* 0xff80000004057812 */ /* 0x000fc800078ec0ff */
[-C--:B------:R-:W-:Y:S02]  /*0150*/  IADD3 R4, PT, PT, R6, -R5.reuse, RZ ;  /* 0x8000000506047210 */ /* 0x080fe40007ffe0ff */
[----:B------:R-:W-:-:S03]  /*0160*/  I2FP.F32.S32 R5, R5 ;  /* 0x0000000500057245 */ /* 0x000fc60000201400 */
[----:B------:R-:W-:Y:S02]  /*0170*/  FADD R4, R4, -1 ;  /* 0xbf80000004047421 */ /* 0x000fe40000000000 */
[----:B------:R-:W-:Y:S02]  /*0180*/  FFMA R2, R5, 1.1920928955078125e-07, R2 ;  /* 0x3400000005027823 */ /* 0x000fe40000000002 */
[----:B------:R-:W-:-:S04]  /*0190*/  FFMA R7, R4, R7, -0.16845393180847167969 ;  /* 0xbe2c7f3004077423 */ /* 0x000fc80000000007 */
[----:B------:R-:W-:-:S04]  /*01a0*/  FFMA R7, R4, R7, 0.1716887056827545166 ;  /* 0x3e2fcf2a04077423 */ /* 0x000fc80000000007 */
[----:B------:R-:W-:-:S04]  /*01b0*/  FFMA R7, R4, R7, -0.17900948226451873779 ;  /* 0xbe374e4304077423 */ /* 0x000fc80000000007 */
[----:B------:R-:W-:-:S04]  /*01c0*/  FFMA R7, R4, R7, 0.20512372255325317383 ;  /* 0x3e520bf404077423 */ /* 0x000fc80000000007 */
[----:B------:R-:W-:-:S04]  /*01d0*/  FFMA R7, R4, R7, -0.24046532809734344482 ;  /* 0xbe763c8b04077423 */ /* 0x000fc80000000007 */
[----:B------:R-:W-:-:S04]  /*01e0*/  FFMA R7, R4, R7, 0.28857114911079406738 ;  /* 0x3e93bf9904077423 */ /* 0x000fc80000000007 */
[----:B------:R-:W-:-:S04]  /*01f0*/  FFMA R7, R4, R7, -0.36067417263984680176 ;  /* 0xbeb8aa4904077423 */ /* 0x000fc80000000007 */
[----:B------:R-:W-:-:S04]  /*0200*/  FFMA R7, R4, R7, 0.48089820146560668945 ;  /* 0x3ef6384a04077423 */ /* 0x000fc80000000007 */
[----:B------:R-:W-:-:S04]  /*0210*/  FFMA R7, R4, R7, -0.72134751081466674805 ;  /* 0xbf38aa3b04077423 */ /* 0x000fc80000000007 */
[----:B------:R-:W-:-:S04]  /*0220*/  FMUL R7, R4, R7 ;  /* 0x0000000704077220 */ /* 0x000fc80000400000 */
[----:B------:R-:W-:-:S04]  /*0230*/  FMUL R7, R4, R7 ;  /* 0x0000000704077220 */ /* 0x000fc80000400000 */
[----:B------:R-:W-:Y:S02]  /*0240*/  FFMA R7, R4, 1.4426950216293334961, R7 ;  /* 0x3fb8aa3b04077823 */ /* 0x000fe40000000007 */
[----:B------:R-:W0:Y:S02]  /*0250*/  LDC.64 R4, c[0x0][0x388] ;  /* 0x0000e200ff047b82 */ /* 0x000e240000000a00 */
[----:B------:R-:W-:Y:S01]  /*0260*/  FADD R2, R2, R7 ;  /* 0x0000000702027221 */ /* 0x000fe20000000000 */
[C---:B------:R-:W-:Y:S01]  /*0270*/  @P0 FFMA R2, R6.reuse, R3, +INF ;  /* 0x7f80000006020423 */ /* 0x040fe20000000003 */
[----:B------:R-:W-:-:S04]  /*0280*/  FSETP.NEU.AND P0, PT, R6, RZ, PT ;  /* 0x000000ff0600720b */ /* 0x000fc80003f0d000 */
[----:B------:R-:W-:-:S06]  /*0290*/  FSEL R2, R2, -INF , P0 ;  /* 0xff80000002027808 */ /* 0x000fcc0000000000 */
[----:B------:R-:W1:Y:S01]  /*02a0*/  F2F.F64.F32 R2, R2 ;  /* 0x0000000200027310 */ /* 0x000e620000201800 */
[----:B0-----:R-:W-:-:S05]  /*02b0*/  IMAD.WIDE R4, R0, 0x8, R4 ;  /* 0x0000000800047825 */ /* 0x001fca00078e0204 */
[----:B-1----:R-:W-:Y:S01]  /*02c0*/  STG.E.64 desc[UR4][R4.64], R2 ;  /* 0x0000000204007986 */ /* 0x002fe2000c101b04 */
[----:B------:R-:W-:Y:S05]  /*02d0*/  EXIT ;  /* 0x000000000000794d */ /* 0x000fea0003800000 */
.L_x_196:
        /* <DEDUP_REMOVED lines=10> */
.L_x_231:


//--------------------- .text._Z11sqrt_kernelPdS_i --------------------------
	.section	.text._Z11sqrt_kernelPdS_i,"ax",@progbits
	.align	128
        .global         _Z11sqrt_kernelPdS_i
        .type           _Z11sqrt_kernelPdS_i,@function
        .size           _Z11sqrt_kernelPdS_i,(.L_x_220 - _Z11sqrt_kernelPdS_i)
        .other          _Z11sqrt_kernelPdS_i,@"STO_CUDA_ENTRY STV_DEFAULT"
_Z11sqrt_kernelPdS_i:
.text._Z11sqrt_kernelPdS_i:
        /* <DEDUP_REMOVED lines=12> */
[----:B------:R-:W-:Y:S01]  /*00c0*/  BSSY.RECONVERGENT B0, `(.L_x_197) ;  /* 0x000000e000007945 */ /* 0x000fe20003800200 */
[----:B--2---:R-:W0:Y:S02]  /*00d0*/  F2F.F32.F64 R0, R4 ;  /* 0x0000000400007310 */ /* 0x004e240000301000 */
[----:B0-----:R-:W-:-:S06]  /*00e0*/  IADD3 R6, PT, PT, R0, -0xd000000, RZ ;  /* 0xf300000000067810 */ /* 0x001fcc0007ffe0ff */
[----:B------:R0:W1:Y:S01]  /*00f0*/  MUFU.RSQ R3, R0 ;  /* 0x0000000000037308 */ /* 0x0000620000001400 */
[----:B------:R-:W-:-:S13]  /*0100*/  ISETP.GT.U32.AND P0, PT, R6, 0x727fffff, PT ;  /* 0x727fffff0600780c */ /* 0x000fda0003f04070 */
[----:B0-----:R-:W-:Y:S05]  /*0110*/  @!P0 BRA `(.L_x_198) ;  /* 0x0000000000108947 */ /* 0x001fea0003800000 */
[----:B------:R-:W-:-:S07]  /*0120*/  MOV R8, 0x140 ;  /* 0x0000014000087802 */ /* 0x000fce0000000f00 */
[----:B-1----:R-:W-:Y:S05]  /*0130*/  CALL.REL.NOINC `($__internal_7_$__cuda_sm20_sqrt_rn_f32_slowpath) ;  /* 0x0000000000307944 */ /* 0x002fea0003c00000 */
[----:B------:R-:W-:Y:S01]  /*0140*/  MOV R4, R3 ;  /* 0x0000000300047202 */ /* 0x000fe20000000f00 */
[----:B------:R-:W-:Y:S06]  /*0150*/  BRA `(.L_x_199) ;  /* 0x0000000000107947 */ /* 0x000fec0003800000 */
.L_x_198:
[----:B-1----:R-:W-:Y:S01]  /*0160*/  FMUL.FTZ R5, R0, R3 ;  /* 0x0000000300057220 */ /* 0x002fe20000410000 */
[----:B------:R-:W-:-:S03]  /*0170*/  FMUL.FTZ R3, R3, 0.5 ;  /* 0x3f00000003037820 */ /* 0x000fc60000410000 */
[----:B------:R-:W-:-:S04]  /*0180*/  FFMA R0, -R5, R5, R0 ;  /* 0x0000000505007223 */ /* 0x000fc80000000100 */
[----:B------:R-:W-:-:S07]  /*0190*/  FFMA R4, R0, R3, R5 ;  /* 0x0000000300047223 */ /* 0x000fce0000000005 */
.L_x_199:
[----:B------:R-:W-:Y:S05]  /*01a0*/  BSYNC.RECONVERGENT B0 ;  /* 0x0000000000007941 */ /* 0x000fea0003800200 */
.L_x_197:
[----:B------:R-:W0:Y:S01]  /*01b0*/  LDC.64 R6, c[0x0][0x388] ;  /* 0x0000e200ff067b82 */ /* 0x000e220000000a00 */
[----:B------:R-:W1:Y:S01]  /*01c0*/  F2F.F64.F32 R4, R4 ;  /* 0x0000000400047310 */ /* 0x000e620000201800 */
[----:B0-----:R-:W-:-:S05]  /*01d0*/  IMAD.WIDE R2, R2, 0x8, R6 ;  /* 0x0000000802027825 */ /* 0x001fca00078e0206 */
[----:B-1----:R-:W-:Y:S01]  /*01e0*/  STG.E.64 desc[UR4][R2.64], R4 ;  /* 0x0000000402007986 */ /* 0x002fe2000c101b04 */
[----:B------:R-:W-:Y:S05]  /*01f0*/  EXIT ;  /* 0x000000000000794d */ /* 0x000fea0003800000 */
        .weak           $__internal_7_$__cuda_sm20_sqrt_rn_f32_slowpath
        .type           $__internal_7_$__cuda_sm20_sqrt_rn_f32_slowpath,@function
        .size           $__internal_7_$__cuda_sm20_sqrt_rn_f32_slowpath,(.L_x_220 - $__internal_7_$__cuda_sm20_sqrt_rn_f32_slowpath)
$__internal_7_$__cuda_sm20_sqrt_rn_f32_slowpath:
[----:B------:R-:W-:-:S13]  /*0200*/  LOP3.LUT P0, RZ, R0, 0x7fffffff, RZ, 0xc0, !PT ;  /* 0x7fffffff00ff7812 */ /* 0x000fda000780c0ff */
[----:B------:R-:W-:Y:S01]  /*0210*/  @!P0 MOV R3, R0 ;  /* 0x0000000000038202 */ /* 0x000fe20000000f00 */
[----:B------:R-:W-:Y:S06]  /*0220*/  @!P0 BRA `(.L_x_200) ;  /* 0x0000000000408947 */ /* 0x000fec0003800000 */
[----:B------:R-:W-:-:S13]  /*0230*/  FSETP.GEU.FTZ.AND P0, PT, R0, RZ, PT ;  /* 0x000000ff0000720b */ /* 0x000fda0003f1e000 */
[----:B------:R-:W-:Y:S01]  /*0240*/  @!P0 MOV R3, 0x7fffffff ;  /* 0x7fffffff00038802 */ /* 0x000fe20000000f00 */
[----:B------:R-:W-:Y:S06]  /*0250*/  @!P0 BRA `(.L_x_200) ;  /* 0x0000000000348947 */ /* 0x000fec0003800000 */
[----:B------:R-:W-:-:S13]  /*0260*/  FSETP.GTU.FTZ.AND P0, PT, |R0|, +INF , PT ;  /* 0x7f8000000000780b */ /* 0x000fda0003f1c200 */
[----:B------:R-:W-:Y:S01]  /*0270*/  @P0 FADD.FTZ R3, R0, 1 ;  /* 0x3f80000000030421 */ /* 0x000fe20000010000 */
[----:B------:R-:W-:Y:S06]  /*0280*/  @P0 BRA `(.L_x_200) ;  /* 0x0000000000280947 */ /* 0x000fec0003800000 */
[----:B------:R-:W-:-:S13]  /*0290*/  FSETP.NEU.FTZ.AND P0, PT, |R0|, +INF , PT ;  /* 0x7f8000000000780b */ /* 0x000fda0003f1d200 */
[----:B------:R-:W-:-:S04]  /*02a0*/  @P0 FFMA R4, R0, 1.84467440737095516160e+19, RZ ;  /* 0x5f80000000040823 */ /* 0x000fc800000000ff */
[----:B------:R-:W0:Y:S02]  /*02b0*/  @P0 MUFU.RSQ R3, R4 ;  /* 0x0000000400030308 */ /* 0x000e240000001400 */
[----:B0-----:R-:W-:Y:S01]  /*02c0*/  @P0 FMUL.FTZ R5, R4, R3 ;  /* 0x0000000304050220 */ /* 0x001fe20000410000 */
[----:B------:R-:W-:Y:S01]  /*02d0*/  @P0 FMUL.FTZ R7, R3, 0.5 ;  /* 0x3f00000003070820 */ /* 0x000fe20000410000 */
[----:B------:R-:W-:Y:S02]  /*02e0*/  @!P0 MOV R3, R0 ;  /* 0x0000000000038202 */ /* 0x000fe40000000f00 */
[----:B------:R-:W-:-:S04]  /*02f0*/  @P0 FADD.FTZ R6, -R5, -RZ ;  /* 0x800000ff05060221 */ /* 0x000fc80000010100 */
[----:B------:R-:W-:-:S04]  /*0300*/  @P0 FFMA R6, R5, R6, R4 ;  /* 0x0000000605060223 */ /* 0x000fc80000000004 */
[----:B------:R-:W-:-:S04]  /*0310*/  @P0 FFMA R6, R6, R7, R5 ;  /* 0x0000000706060223 */ /* 0x000fc80000000005 */
[----:B------:R-:W-:-:S07]  /*0320*/  @P0 FMUL.FTZ R3, R6, 2.3283064365386962891e-10 ;  /* 0x2f80000006030820 */ /* 0x000fce0000410000 */
.L_x_200:
[----:B------:R-:W-:Y:S01]  /*0330*/  HFMA2 R5, -RZ, RZ, 0, 0 ;  /* 0x00000000ff057431 */ /* 0x000fe200000001ff */
[----:B------:R-:W-:-:S04]  /*0340*/  MOV R4, R8 ;  /* 0x0000000800047202 */ /* 0x000fc80000000f00 */
[----:B------:R-:W-:Y:S05]  /*0350*/  RET.REL.NODEC R4 `(_Z11sqrt_kernelPdS_i) ;  /* 0xfffffffc04287950 */ /* 0x000fea0003c3ffff */
.L_x_201:
        /* <DEDUP_REMOVED lines=10> */
.L_x_220:


//--------------------- .text._Z10div_kernelPdS_S_i --------------------------
	.section	.text._Z10div_kernelPdS_S_i,"ax",@progbits
	.align	128
        .global         _Z10div_kernelPdS_S_i
        .type           _Z10div_kernelPdS_S_i,@function
        .size           _Z10div_kernelPdS_S_i,(.L_x_221 - _Z10div_kernelPdS_S_i)
        .other          _Z10div_kernelPdS_S_i,@"STO_CUDA_ENTRY STV_DEFAULT"
_Z10div_kernelPdS_S_i:
.text._Z10div_kernelPdS_S_i:
        /* <DEDUP_REMOVED lines=13> */
[----:B--2---:R-:W-:-:S06]  /*00d0*/  IMAD.WIDE R6, R0, 0x8, R6 ;  /* 0x0000000800067825 */ /* 0x004fcc00078e0206 */
[----:B------:R-:W2:Y:S01]  /*00e0*/  LDG.E.64 R6, desc[UR4][R6.64] ;  /* 0x0000000406067981 */ /* 0x000ea2000c1e1b00 */
[----:B------:R-:W-:Y:S01]  /*00f0*/  IMAD.MOV.U32 R2, RZ, RZ, 0x1 ;  /* 0x00000001ff027424 */ /* 0x000fe200078e00ff */
[----:B------:R-:W-:Y:S01]  /*0100*/  BSSY.RECONVERGENT B0, `(.L_x_202) ;  /* 0x0000010000007945 */ /* 0x000fe20003800200 */
[----:B---3--:R-:W0:Y:S01]  /*0110*/  MUFU.RCP64H R3, R5 ;  /* 0x0000000500037308 */ /* 0x008e220000001800 */
[----:B--2---:R-:W-:-:S03]  /*0120*/  FSETP.GEU.AND P1, PT, |R7|, 6.5827683646048100446e-37, PT ;  /* 0x036000000700780b */ /* 0x004fc60003f2e200 */
[----:B0-----:R-:W-:-:S08]  /*0130*/  DFMA R8, -R4, R2, 1 ;  /* 0x3ff000000408742b */ /* 0x001fd00000000102 */
[----:B------:R-:W-:-:S08]  /*0140*/  DFMA R8, R8, R8, R8 ;  /* 0x000000080808722b */ /* 0x000fd00000000008 */
[----:B------:R-:W-:-:S08]  /*0150*/  DFMA R8, R2, R8, R2 ;  /* 0x000000080208722b */ /* 0x000fd00000000002 */
[----:B------:R-:W-:-:S08]  /*0160*/  DFMA R2, -R4, R8, 1 ;  /* 0x3ff000000402742b */ /* 0x000fd00000000108 */
[----:B------:R-:W-:-:S08]  /*0170*/  DFMA R2, R8, R2, R8 ;  /* 0x000000020802722b */ /* 0x000fd00000000008 */
[----:B------:R-:W-:-:S08]  /*0180*/  DMUL R8, R6, R2 ;  /* 0x0000000206087228 */ /* 0x000fd00000000000 */
[----:B------:R-:W-:-:S08]  /*0190*/  DFMA R10, -R4, R8, R6 ;  /* 0x00000008040a722b */ /* 0x000fd00000000106 */
[----:B------:R-:W-:-:S10]  /*01a0*/  DFMA R2, R2, R10, R8 ;  /* 0x0000000a0202722b */ /* 0x000fd40000000008 */
[----:B------:R-:W-:-:S05]  /*01b0*/  FFMA R8, RZ, R5, R3 ;  /* 0x00000005ff087223 */ /* 0x000fca0000000003 */
[----:B------:R-:W-:-:S13]  /*01c0*/  FSETP.GT.AND P0, PT, |R8|, 1.469367938527859385e-39, PT ;  /* 0x001000000800780b */ /* 0x000fda0003f04200 */
[----:B------:R-:W-:Y:S05]  /*01d0*/  @P0 BRA P1, `(.L_x_203) ;  /* 0x0000000000080947 */ /* 0x000fea0000800000 */
[----:B------:R-:W-:-:S07]  /*01e0*/  MOV R10, 0x200 ;  /* 0x00000200000a7802 */ /* 0x000fce0000000f00 */
[----:B------:R-:W-:Y:S05]  /*01f0*/  CALL.REL.NOINC `($__internal_8_$__cuda_sm20_div_rn_f64_full) ;  /* 0x0000000000147944 */ /* 0x000fea0003c00000 */
.L_x_203:
[----:B------:R-:W-:Y:S05]  /*0200*/  BSYNC.RECONVERGENT B0 ;  /* 0x0000000000007941 */ /* 0x000fea0003800200 */
.L_x_202:
[----:B------:R-:W0:Y:S02]  /*0210*/  LDC.64 R4, c[0x0][0x390] ;  /* 0x0000e400ff047b82 */ /* 0x000e240000000a00 */
[----:B0-----:R-:W-:-:S05]  /*0220*/  IMAD.WIDE R4, R0, 0x8, R4 ;  /* 0x0000000800047825 */ /* 0x001fca00078e0204 */
[----:B------:R-:W-:Y:S01]  /*0230*/  STG.E.64 desc[UR4][R4.64], R2 ;  /* 0x0000000204007986 */ /* 0x000fe2000c101b04 */
[----:B------:R-:W-:Y:S05]  /*0240*/  EXIT ;  /* 0x000000000000794d */ /* 0x000fea0003800000 */
        .weak           $__internal_8_$__cuda_sm20_div_rn_f64_full
        .type           $__internal_8_$__cuda_sm20_div_rn_f64_full,@function
        .size           $__internal_8_$__cuda_sm20_div_rn_f64_full,(.L_x_221 - $__internal_8_$__cuda_sm20_div_rn_f64_full)
$__internal_8_$__cuda_sm20_div_rn_f64_full:
[C---:B------:R-:W-:Y:S01]  /*0250*/  FSETP.GEU.AND P0, PT, |R5|.reuse, 1.469367938527859385e-39, PT ;  /* 0x001000000500780b */ /* 0x040fe20003f0e200 */
[----:B------:R-:W-:Y:S01]  /*0260*/  IMAD.MOV.U32 R16, RZ, RZ, 0x1 ;  /* 0x00000001ff107424 */ /* 0x000fe200078e00ff */
[----:B------:R-:W-:Y:S01]  /*0270*/  LOP3.LUT R2, R5, 0x800fffff, RZ, 0xc0, !PT ;  /* 0x800fffff05027812 */ /* 0x000fe200078ec0ff */
[----:B------:R-:W-:Y:S01]  /*0280*/  BSSY.RECONVERGENT B1, `(.L_x_204) ;  /* 0x0000055000017945 */ /* 0x000fe20003800200 */
[C---:B------:R-:W-:Y:S02]  /*0290*/  FSETP.GEU.AND P2, PT, |R7|.reuse, 1.469367938527859385e-39, PT ;  /* 0x001000000700780b */ /* 0x040fe40003f4e200 */
[----:B------:R-:W-:Y:S01]  /*02a0*/  LOP3.LUT R3, R2, 0x3ff00000, RZ, 0xfc, !PT ;  /* 0x3ff0000002037812 */ /* 0x000fe200078efcff */
[----:B------:R-:W-:Y:S01]  /*02b0*/  IMAD.MOV.U32 R2, RZ, RZ, R4 ;  /* 0x000000ffff027224 */ /* 0x000fe200078e0004 */
[----:B------:R-:W-:Y:S02]  /*02c0*/  LOP3.LUT R11, R7, 0x7ff00000, RZ, 0xc0, !PT ;  /* 0x7ff00000070b7812 */ /* 0x000fe400078ec0ff */
[----:B------:R-:W-:-:S03]  /*02d0*/  LOP3.LUT R14, R5, 0x7ff00000, RZ, 0xc0, !PT ;  /* 0x7ff00000050e7812 */ /* 0x000fc600078ec0ff */
[----:B------:R-:W-:Y:S01]  /*02e0*/  @!P0 DMUL R2, R4, 8.98846567431157953865e+307 ;  /* 0x7fe0000004028828 */ /* 0x000fe20000000000 */
[----:B------:R-:W-:-:S03]  /*02f0*/  ISETP.GE.U32.AND P1, PT, R11, R14, PT ;  /* 0x0000000e0b00720c */ /* 0x000fc60003f26070 */
[----:B------:R-:W-:Y:S01]  /*0300*/  @!P2 LOP3.LUT R12, R5, 0x7ff00000, RZ, 0xc0, !PT ;  /* 0x7ff00000050ca812 */ /* 0x000fe200078ec0ff */
[----:B------:R-:W-:Y:S01]  /*0310*/  @!P2 IMAD.MOV.U32 R18, RZ, RZ, RZ ;  /* 0x000000ffff12a224 */ /* 0x000fe200078e00ff */
[----:B------:R-:W0:Y:S02]  /*0320*/  MUFU.RCP64H R17, R3 ;  /* 0x0000000300117308 */ /* 0x000e240000001800 */
[----:B------:R-:W-:Y:S01]  /*0330*/  @!P2 ISETP.GE.U32.AND P3, PT, R11, R12, PT ;  /* 0x0000000c0b00a20c */ /* 0x000fe20003f66070 */
[----:B------:R-:W-:-:S05]  /*0340*/  IMAD.MOV.U32 R12, RZ, RZ, 0x1ca00000 ;  /* 0x1ca00000ff0c7424 */ /* 0x000fca00078e00ff */
[----:B------:R-:W-:-:S04]  /*0350*/  @!P2 SEL R13, R12, 0x63400000, !P3 ;  /* 0x634000000c0da807 */ /* 0x000fc80005800000 */
[----:B------:R-:W-:-:S04]  /*0360*/  @!P2 LOP3.LUT R13, R13, 0x80000000, R7, 0xf8, !PT ;  /* 0x800000000d0da812 */ /* 0x000fc800078ef807 */
[----:B------:R-:W-:Y:S01]  /*0370*/  @!P2 LOP3.LUT R19, R13, 0x100000, RZ, 0xfc, !PT ;  /* 0x001000000d13a812 */ /* 0x000fe200078efcff */
[----:B0-----:R-:W-:-:S08]  /*0380*/  DFMA R8, R16, -R2, 1 ;  /* 0x3ff000001008742b */ /* 0x001fd00000000802 */
[----:B------:R-:W-:-:S08]  /*0390*/  DFMA R8, R8, R8, R8 ;  /* 0x000000080808722b */ /* 0x000fd00000000008 */
[----:B------:R-:W-:Y:S01]  /*03a0*/  DFMA R16, R16, R8, R16 ;  /* 0x000000081010722b */ /* 0x000fe20000000010 */
[----:B------:R-:W-:Y:S01]  /*03b0*/  SEL R9, R12, 0x63400000, !P1 ;  /* 0x634000000c097807 */ /* 0x000fe20004800000 */
[----:B------:R-:W-:-:S03]  /*03c0*/  IMAD.MOV.U32 R8, RZ, RZ, R6 ;  /* 0x000000ffff087224 */ /* 0x000fc600078e0006 */
[----:B------:R-:W-:-:S03]  /*03d0*/  LOP3.LUT R9, R9, 0x800fffff, R7, 0xf8, !PT ;  /* 0x800fffff09097812 */ /* 0x000fc600078ef807 */
[----:B------:R-:W-:-:S03]  /*03e0*/  DFMA R20, R16, -R2, 1 ;  /* 0x3ff000001014742b */ /* 0x000fc60000000802 */
[----:B------:R-:W-:-:S05]  /*03f0*/  @!P2 DFMA R8, R8, 2, -R18 ;  /* 0x400000000808a82b */ /* 0x000fca0000000812 */
[----:B------:R-:W-:Y:S01]  /*0400*/  DFMA R16, R16, R20, R16 ;  /* 0x000000141010722b */ /* 0x000fe20000000010 */
[----:B------:R-:W-:Y:S02]  /*0410*/  IMAD.MOV.U32 R21, RZ, RZ, R11 ;  /* 0x000000ffff157224 */ /* 0x000fe400078e000b */
[----:B------:R-:W-:Y:S01]  /*0420*/  IMAD.MOV.U32 R20, RZ, RZ, R14 ;  /* 0x000000ffff147224 */ /* 0x000fe200078e000e */
[----:B------:R-:W-:Y:S02]  /*0430*/  @!P0 LOP3.LUT R20, R3, 0x7ff00000, RZ, 0xc0, !PT ;  /* 0x7ff0000003148812 */ /* 0x000fe400078ec0ff */
[----:B------:R-:W-:Y:S02]  /*0440*/  @!P2 LOP3.LUT R21, R9, 0x7ff00000, RZ, 0xc0, !PT ;  /* 0x7ff000000915a812 */ /* 0x000fe400078ec0ff */
[----:B------:R-:W-:Y:S01]  /*0450*/  DMUL R18, R16, R8 ;  /* 0x0000000810127228 */ /* 0x000fe20000000000 */
[----:B------:R-:W-:Y:S02]  /*0460*/  VIADD R22, R20, 0xffffffff ;  /* 0xffffffff14167836 */ /* 0x000fe40000000000 */
[----:B------:R-:W-:-:S05]  /*0470*/  VIADD R13, R21, 0xffffffff ;  /* 0xffffffff150d7836 */ /* 0x000fca0000000000 */
[----:B------:R-:W-:Y:S01]  /*0480*/  DFMA R14, R18, -R2, R8 ;  /* 0x80000002120e722b */ /* 0x000fe20000000008 */
[----:B------:R-:W-:-:S04]  /*0490*/  ISETP.GT.U32.AND P0, PT, R13, 0x7feffffe, PT ;  /* 0x7feffffe0d00780c */ /* 0x000fc80003f04070 */
[----:B------:R-:W-:-:S03]  /*04a0*/  ISETP.GT.U32.OR P0, PT, R22, 0x7feffffe, P0 ;  /* 0x7feffffe1600780c */ /* 0x000fc60000704470 */
[----:B------:R-:W-:-:S10]  /*04b0*/  DFMA R14, R16, R14, R18 ;  /* 0x0000000e100e722b */ /* 0x000fd40000000012 */
[----:B------:R-:W-:Y:S05]  /*04c0*/  @P0 BRA `(.L_x_205) ;  /* 0x00000000006c0947 */ /* 0x000fea0003800000 */
[----:B------:R-:W-:-:S04]  /*04d0*/  LOP3.LUT R16, R5, 0x7ff00000, RZ, 0xc0, !PT ;  /* 0x7ff0000005107812 */ /* 0x000fc800078ec0ff */
[CC--:B------:R-:W-:Y:S02]  /*04e0*/  VIADDMNMX R6, R11.reuse, -R16.reuse, 0xb9600000, !PT ;  /* 0xb96000000b067446 */ /* 0x0c0fe40007800910 */
[----:B------:R-:W-:Y:S02]  /*04f0*/  ISETP.GE.U32.AND P0, PT, R11, R16, PT ;  /* 0x000000100b00720c */ /* 0x000fe40003f06070 */
[----:B------:R-:W-:Y:S02]  /*0500*/  VIMNMX R6, PT, PT, R6, 0x46a00000, PT ;  /* 0x46a0000006067848 */ /* 0x000fe40003fe0100 */
[----:B------:R-:W-:-:S05]  /*0510*/  SEL R11, R12, 0x63400000, !P0 ;  /* 0x634000000c0b7807 */ /* 0x000fca0004000000 */
[----:B------:R-:W-:Y:S02]  /*0520*/  IMAD.IADD R11, R6, 0x1, -R11 ;  /* 0x00000001060b7824 */ /* 0x000fe400078e0a0b */
[----:B------:R-:W-:Y:S02]  /*0530*/  IMAD.MOV.U32 R6, RZ, RZ, RZ ;  /* 0x000000ffff067224 */ /* 0x000fe400078e00ff */
[----:B------:R-:W-:-:S06]  /*0540*/  VIADD R7, R11, 0x7fe00000 ;  /* 0x7fe000000b077836 */ /* 0x000fcc0000000000 */
[----:B------:R-:W-:-:S10]  /*0550*/  DMUL R12, R14, R6 ;  /* 0x000000060e0c7228 */ /* 0x000fd40000000000 */
[----:B------:R-:W-:-:S13]  /*0560*/  FSETP.GTU.AND P0, PT, |R13|, 1.469367938527859385e-39, PT ;  /* 0x001000000d00780b */ /* 0x000fda0003f0c200 */
[----:B------:R-:W-:Y:S05]  /*0570*/  @P0 BRA `(.L_x_206) ;  /* 0x0000000000940947 */ /* 0x000fea0003800000 */
[----:B------:R-:W-:Y:S01]  /*0580*/  DFMA R2, R14, -R2, R8 ;  /* 0x800000020e02722b */ /* 0x000fe20000000008 */
[----:B------:R-:W-:-:S09]  /*0590*/  IMAD.MOV.U32 R6, RZ, RZ, RZ ;  /* 0x000000ffff067224 */ /* 0x000fd200078e00ff */
[C---:B------:R-:W-:Y:S02]  /*05a0*/  FSETP.NEU.AND P0, PT, R3.reuse, RZ, PT ;  /* 0x000000ff0300720b */ /* 0x040fe40003f0d000 */
[----:B------:R-:W-:-:S04]  /*05b0*/  LOP3.LUT R5, R3, 0x80000000, R5, 0x48, !PT ;  /* 0x8000000003057812 */ /* 0x000fc800078e4805 */
[----:B------:R-:W-:-:S07]  /*05c0*/  LOP3.LUT R7, R5, R7, RZ, 0xfc, !PT ;  /* 0x0000000705077212 */ /* 0x000fce00078efcff */
[----:B------:R-:W-:Y:S05]  /*05d0*/  @!P0 BRA `(.L_x_206) ;  /* 0x00000000007c8947 */ /* 0x000fea0003800000 */
[----:B------:R-:W-:Y:S01]  /*05e0*/  IMAD.MOV R3, RZ, RZ, -R11 ;  /* 0x000000ffff037224 */ /* 0x000fe200078e0a0b */
[----:B------:R-:W-:Y:S01]  /*05f0*/  DMUL.RP R6, R14, R6 ;  /* 0x000000060e067228 */ /* 0x000fe20000008000 */
[----:B------:R-:W-:Y:S01]  /*0600*/  IMAD.MOV.U32 R2, RZ, RZ, RZ ;  /* 0x000000ffff027224 */ /* 0x000fe200078e00ff */
[----:B------:R-:W-:-:S05]  /*0610*/  IADD3 R11, PT, PT, -R11, -0x43300000, RZ ;  /* 0xbcd000000b0b7810 */ /* 0x000fca0007ffe1ff */
[----:B------:R-:W-:-:S03]  /*0620*/  DFMA R2, R12, -R2, R14 ;  /* 0x800000020c02722b */ /* 0x000fc6000000000e */
[----:B------:R-:W-:-:S07]  /*0630*/  LOP3.LUT R5, R7, R5, RZ, 0x3c, !PT ;  /* 0x0000000507057212 */ /* 0x000fce00078e3cff */
[----:B------:R-:W-:-:S04]  /*0640*/  FSETP.NEU.AND P0, PT, |R3|, R11, PT ;  /* 0x0000000b0300720b */ /* 0x000fc80003f0d200 */
[----:B------:R-:W-:Y:S02]  /*0650*/  FSEL R12, R6, R12, !P0 ;  /* 0x0000000c060c7208 */ /* 0x000fe40004000000 */
[----:B------:R-:W-:Y:S01]  /*0660*/  FSEL R13, R5, R13, !P0 ;  /* 0x0000000d050d7208 */ /* 0x000fe20004000000 */
[----:B------:R-:W-:Y:S06]  /*0670*/  BRA `(.L_x_206) ;  /* 0x0000000000547947 */ /* 0x000fec0003800000 */
.L_x_205:
[----:B------:R-:W-:-:S14]  /*0680*/  DSETP.NAN.AND P0, PT, R6, R6, PT ;  /* 0x000000060600722a */ /* 0x000fdc0003f08000 */
[----:B------:R-:W-:Y:S05]  /*0690*/  @P0 BRA `(.L_x_207) ;  /* 0x0000000000440947 */ /* 0x000fea0003800000 */
[----:B------:R-:W-:-:S14]  /*06a0*/  DSETP.NAN.AND P0, PT, R4, R4, PT ;  /* 0x000000040400722a */ /* 0x000fdc0003f08000 */
[----:B------:R-:W-:Y:S05]  /*06b0*/  @P0 BRA `(.L_x_208) ;  /* 0x0000000000300947 */ /* 0x000fea0003800000 */
[----:B------:R-:W-:Y:S01]  /*06c0*/  ISETP.NE.AND P0, PT, R21, R20, PT ;  /* 0x000000141500720c */ /* 0x000fe20003f05270 */
[----:B------:R-:W-:Y:S02]  /*06d0*/  IMAD.MOV.U32 R12, RZ, RZ, 0x0 ;  /* 0x00000000ff0c7424 */ /* 0x000fe400078e00ff */
[----:B------:R-:W-:-:S10]  /*06e0*/  IMAD.MOV.U32 R13, RZ, RZ, -0x80000 ;  /* 0xfff80000ff0d7424 */ /* 0x000fd400078e00ff */
[----:B------:R-:W-:Y:S05]  /*06f0*/  @!P0 BRA `(.L_x_206) ;  /* 0x0000000000348947 */ /* 0x000fea0003800000 */
[----:B------:R-:W-:Y:S02]  /*0700*/  ISETP.NE.AND P0, PT, R21, 0x7ff00000, PT ;  /* 0x7ff000001500780c */ /* 0x000fe40003f05270 */
[----:B------:R-:W-:Y:S02]  /*0710*/  LOP3.LUT R13, R7, 0x80000000, R5, 0x48, !PT ;  /* 0x80000000070d7812 */ /* 0x000fe400078e4805 */
[----:B------:R-:W-:-:S13]  /*0720*/  ISETP.EQ.OR P0, PT, R20, RZ, !P0 ;  /* 0x000000ff1400720c */ /* 0x000fda0004702670 */
[----:B------:R-:W-:Y:S01]  /*0730*/  @P0 LOP3.LUT R2, R13, 0x7ff00000, RZ, 0xfc, !PT ;  /* 0x7ff000000d020812 */ /* 0x000fe200078efcff */
[----:B------:R-:W-:Y:S02]  /*0740*/  @!P0 IMAD.MOV.U32 R12, RZ, RZ, RZ ;  /* 0x000000ffff0c8224 */ /* 0x000fe400078e00ff */
[----:B------:R-:W-:Y:S02]  /*0750*/  @P0 IMAD.MOV.U32 R12, RZ, RZ, RZ ;  /* 0x000000ffff0c0224 */ /* 0x000fe400078e00ff */
[----:B------:R-:W-:Y:S01]  /*0760*/  @P0 IMAD.MOV.U32 R13, RZ, RZ, R2 ;  /* 0x000000ffff0d0224 */ /* 0x000fe200078e0002 */
[----:B------:R-:W-:Y:S06]  /*0770*/  BRA `(.L_x_206) ;  /* 0x0000000000147947 */ /* 0x000fec0003800000 */
.L_x_208:
[----:B------:R-:W-:Y:S01]  /*0780*/  LOP3.LUT R13, R5, 0x80000, RZ, 0xfc, !PT ;  /* 0x00080000050d7812 */ /* 0x000fe200078efcff */
[----:B------:R-:W-:Y:S01]  /*0790*/  IMAD.MOV.U32 R12, RZ, RZ, R4 ;  /* 0x000000ffff0c7224 */ /* 0x000fe200078e0004 */
[----:B------:R-:W-:Y:S06]  /*07a0*/  BRA `(.L_x_206) ;  /* 0x0000000000087947 */ /* 0x000fec0003800000 */
.L_x_207:
[----:B------:R-:W-:Y:S01]  /*07b0*/  LOP3.LUT R13, R7, 0x80000, RZ, 0xfc, !PT ;  /* 0x00080000070d7812 */ /* 0x000fe200078efcff */
[----:B------:R-:W-:-:S07]  /*07c0*/  IMAD.MOV.U32 R12, RZ, RZ, R6 ;  /* 0x000000ffff0c7224 */ /* 0x000fce00078e0006 */
.L_x_206:
[----:B------:R-:W-:Y:S05]  /*07d0*/  BSYNC.RECONVERGENT B1 ;  /* 0x0000000000017941 */ /* 0x000fea0003800200 */
.L_x_204:
[----:B------:R-:W-:Y:S02]  /*07e0*/  IMAD.MOV.U32 R11, RZ, RZ, 0x0 ;  /* 0x00000000ff0b7424 */ /* 0x000fe400078e00ff */
[----:B------:R-:W-:Y:S02]  /*07f0*/  IMAD.MOV.U32 R2, RZ, RZ, R12 ;  /* 0x000000ffff027224 */ /* 0x000fe400078e000c */
[----:B------:R-:W-:Y:S01]  /*0800*/  IMAD.MOV.U32 R3, RZ, RZ, R13 ;  /* 0x000000ffff037224 */ /* 0x000fe200078e000d */
[----:B------:R-:W-:Y:S06]  /*0810*/  RET.REL.NODEC R10 `(_Z10div_kernelPdS_S_i) ;  /* 0xfffffff40af87950 */ /* 0x000fec0003c3ffff */
.L_x_209:
        /* <DEDUP_REMOVED lines=14> */
.L_x_221:


//--------------------- .text._Z10mul_kernelPdS_S_i --------------------------
	.section	.text._Z10mul_kernelPdS_S_i,"ax",@progbits
	.align	128
        .global         _Z10mul_kernelPdS_S_i
        .type           _Z10mul_kernelPdS_S_i,@function
        .size           _Z10mul_kernelPdS_S_i,(.L_x_234 - _Z10mul_kernelPdS_S_i)
        .other          _Z10mul_kernelPdS_S_i,@"STO_CUDA_ENTRY STV_DEFAULT"
_Z10mul_kernelPdS_S_i:
.text._Z10mul_kernelPdS_S_i:
        /* <DEDUP_REMOVED lines=10> */
[----:B------:R-:W2:Y:S08]  /*00a0*/  LDC.64 R4, c[0x0][0x388] ;  /* 0x0000e200ff047b82 */ /* 0x000eb00000000a00 */
[----:B------:R-:W3:Y:S01]  /*00b0*/  LDC.64 R8, c[0x0][0x390] ;  /* 0x0000e400ff087b82 */ /* 0x000ee20000000a00 */
[----:B0-----:R-:W-:-:S06]  /*00c0*/  IMAD.WIDE R2, R11, 0x8, R2 ;  /* 0x000000080b027825 */ /* 0x001fcc00078e0202 */
[----:B-1----:R-:W4:Y:S01]  /*00d0*/  LDG.E.64 R2, desc[UR4][R2.64] ;  /* 0x0000000402027981 */ /* 0x002f22000c1e1b00 */
[----:B--2---:R-:W-:-:S06]  /*00e0*/  IMAD.WIDE R4, R11, 0x8, R4 ;  /* 0x000000080b047825 */ /* 0x004fcc00078e0204 */
[----:B------:R-:W4:Y:S01]  /*00f0*/  LDG.E.64 R4, desc[UR4][R4.64] ;  /* 0x0000000404047981 */ /* 0x000f22000c1e1b00 */
[----:B---3--:R-:W-:Y:S01]  /*0100*/  IMAD.WIDE R8, R11, 0x8, R8 ;  /* 0x000000080b087825 */ /* 0x008fe200078e0208 */
[----:B----4-:R-:W-:-:S07]  /*0110*/  DMUL R6, R2, R4 ;  /* 0x0000000402067228 */ /* 0x010fce0000000000 */
[----:B------:R-:W-:Y:S01]  /*0120*/  STG.E.64 desc[UR4][R8.64], R6 ;  /* 0x0000000608007986 */ /* 0x000fe2000c101b04 */
[----:B------:R-:W-:Y:S05]  /*0130*/  EXIT ;  /* 0x000000000000794d */ /* 0x000fea0003800000 */
.L_x_210:
        /* <DEDUP_REMOVED lines=12> */
.L_x_234:


//--------------------- .text._Z10sub_kernelPdS_S_i --------------------------
	.section	.text._Z10sub_kernelPdS_S_i,"ax",@progbits
	.align	128
        .global         _Z10sub_kernelPdS_S_i
        .type           _Z10sub_kernelPdS_S_i,@function
        .size           _Z10sub_kernelPdS_S_i,(.L_x_235 - _Z10sub_kernelPdS_S_i)
        .other          _Z10sub_kernelPdS_S_i,@"STO_CUDA_ENTRY STV_DEFAULT"
_Z10sub_kernelPdS_S_i:
.text._Z10sub_kernelPdS_S_i:
        /* <DEDUP_REMOVED lines=17> */
[----:B----4-:R-:W-:-:S07]  /*0110*/  DADD R6, R2, -R4 ;  /* 0x0000000002067229 */ /* 0x010fce0000000804 */
[----:B------:R-:W-:Y:S01]  /*0120*/  STG.E.64 desc[UR4][R8.64], R6 ;  /* 0x0000000608007986 */ /* 0x000fe2000c101b04 */
[----:B------:R-:W-:Y:S05]  /*0130*/  EXIT ;  /* 0x000000000000794d */ /* 0x000fea0003800000 */
.L_x_211:
        /* <DEDUP_REMOVED lines=12> */
.L_x_235:


//--------------------- .text._Z10add_kernelPdS_S_i --------------------------
	.section	.text._Z10add_kernelPdS_S_i,"ax",@progbits
	.align	128
        .global         _Z10add_kernelPdS_S_i
        .type           _Z10add_kernelPdS_S_i,@function
        .size           _Z10add_kernelPdS_S_i,(.L_x_236 - _Z10add_kernelPdS_S_i)
        .other          _Z10add_kernelPdS_S_i,@"STO_CUDA_ENTRY STV_DEFAULT"
_Z10add_kernelPdS_S_i:
.text._Z10add_kernelPdS_S_i:
        /* <DEDUP_REMOVED lines=17> */
[----:B----4-:R-:W-:-:S07]  /*0110*/  DADD R6, R2, R4 ;  /* 0x0000000002067229 */ /* 0x010fce0000000004 */
[----:B------:R-:W-:Y:S01]  /*0120*/  STG.E.64 desc[UR4][R8.64], R6 ;  /* 0x0000000608007986 */ /* 0x000fe2000c101b04 */
[----:B------:R-:W-:Y:S05]  /*0130*/  EXIT ;  /* 0x000000000000794d */ /* 0x000fea0003800000 */
.L_x_212:
        /* <DEDUP_REMOVED lines=12> */
.L_x_236:


//--------------------- .nv.shared._Z10sum_kernelPdi --------------------------
	.section	.nv.shared._Z10sum_kernelPdi,"aw",@nobits
	.sectionflags	@""
	.align	16
	.zero		1024


//--------------------- .nv.shared.reserved.0     --------------------------
	.section	.nv.shared.reserved.0,"aw",@nobits
	.weak		__nv_reservedSMEM_offset_0_alias
	.size		__nv_reservedSMEM_offset_0_alias, 0, 64
	.other		__nv_reservedSMEM_offset_0_alias,@"STO_CUDA_RESERVED_SHARED STV_DEFAULT"
__nv_reservedSMEM_offset_0_alias:
	.zero		0
	.zero		64


//--------------------- .nv.shared._Z14permute_kernelPdS_iiPmS0_S0_ --------------------------
	.section	.nv.shared._Z14permute_kernelPdS_iiPmS0_S0_,"aw",@nobits
	.sectionflags	@""
	.align	16
	.zero		1024


//--------------------- .nv.shared._Z12pad2d_kernelPdS_iiPmS0_S0_ --------------------------
	.section	.nv.shared._Z12pad2d_kernelPdS_iiPmS0_S0_,"aw",@nobits
	.sectionflags	@""
	.align	16
	.zero		1024


//--------------------- .nv.shared._Z13expand_kernelPdS_iiPmS0_ --------------------------
	.section	.nv.shared._Z13expand_kernelPdS_iiPmS0_,"aw",@nobits
	.sectionflags	@""
	.align	16
	.zero		1024


//--------------------- .nv.shared._Z13matmul_kernelPdS_S_iii --------------------------
	.section	.nv.shared._Z13matmul_kernelPdS_S_iii,"aw",@nobits
	.sectionflags	@""
	.align	16
	.zero		1024


//--------------------- .nv.shared._Z10min_kernelPdS_i --------------------------
	.section	.nv.shared._Z10min_kernelPdS_i,"aw",@nobits
	.sectionflags	@""
	.align	16
	.zero		1024


//--------------------- .nv.shared._Z10max_kernelPdS_i --------------------------
	.section	.nv.shared._Z10max_kernelPdS_i,"aw",@nobits
	.sectionflags	@""
	.align	16
	.zero		1024


//--------------------- .nv.shared._Z14sigmoid_kernelPdS_i --------------------------
	.section	.nv.shared._Z14sigmoid_kernelPdS_i,"aw",@nobits
	.sectionflags	@""
	.align	16
	.zero		1024


//--------------------- .nv.shared._Z11relu_kernelPdS_i --------------------------
	.section	.nv.shared._Z11relu_kernelPdS_i,"aw",@nobits
	.sectionflags	@""
	.align	16
	.zero		1024


//--------------------- .nv.shared._Z10log_kernelPdS_i --------------------------
	.section	.nv.shared._Z10log_kernelPdS_i,"aw",@nobits
	.sectionflags	@""
	.align	16
	.zero		1024


//--------------------- .nv.shared._Z11sqrt_kernelPdS_i --------------------------
	.section	.nv.shared._Z11sqrt_kernelPdS_i,"aw",@nobits
	.sectionflags	@""
	.align	16
	.zero		1024


//--------------------- .nv.shared._Z10div_kernelPdS_S_i --------------------------
	.section	.nv.shared._Z10div_kernelPdS_S_i,"aw",@nobits
	.sectionflags	@""
	.align	16
	.zero		1024


//--------------------- .nv.shared._Z10mul_kernelPdS_S_i --------------------------
	.section	.nv.shared._Z10mul_kernelPdS_S_i,"aw",@nobits
	.sectionflags	@""
	.align	16
	.zero		1024


//--------------------- .nv.shared._Z10sub_kernelPdS_S_i --------------------------
	.section	.nv.shared._Z10sub_kernelPdS_S_i,"aw",@nobits
	.sectionflags	@""
	.align	16
	.zero		1024


//--------------------- .nv.shared._Z10add_kernelPdS_S_i --------------------------
	.section	.nv.shared._Z10add_kernelPdS_S_i,"aw",@nobits
	.sectionflags	@""
	.align	16
	.zero		1024


//--------------------- .nv.constant0._Z10sum_kernelPdi --------------------------
	.section	.nv.constant0._Z10sum_kernelPdi,"a",@progbits
	.sectionflags	@""
	.align	4
.nv.constant0._Z10sum_kernelPdi:
	.zero		908


//--------------------- .nv.constant0._Z14permute_kernelPdS_iiPmS0_S0_ --------------------------
	.section	.nv.constant0._Z14permute_kernelPdS_iiPmS0_S0_,"a",@progbits
	.sectionflags	@""
	.align	4
.nv.constant0._Z14permute_kernelPdS_iiPmS0_S0_:
	.zero		944


//--------------------- .nv.constant0._Z12pad2d_kernelPdS_iiPmS0_S0_ --------------------------
	.section	.nv.constant0._Z12pad2d_kernelPdS_iiPmS0_S0_,"a",@progbits
	.sectionflags	@""
	.align	4
.nv.constant0._Z12pad2d_kernelPdS_iiPmS0_S0_:
	.zero		944


//--------------------- .nv.constant0._Z13expand_kernelPdS_iiPmS0_ --------------------------
	.section	.nv.constant0._Z13expand_kernelPdS_iiPmS0_,"a",@progbits
	.sectionflags	@""
	.align	4
.nv.constant0._Z13expand_kernelPdS_iiPmS0_:
	.zero		936


//--------------------- .nv.constant0._Z13matmul_kernelPdS_S_iii --------------------------
	.section	.nv.constant0._Z13matmul_kernelPdS_S_iii,"a",@progbits
	.sectionflags	@""
	.align	4
.nv.constant0._Z13matmul_kernelPdS_S_iii:
	.zero		932


//--------------------- .nv.constant0._Z10min_kernelPdS_i --------------------------
	.section	.nv.constant0._Z10min_kernelPdS_i,"a",@progbits
	.sectionflags	@""
	.align	4
.nv.constant0._Z10min_kernelPdS_i:
	.zero		916


//--------------------- .nv.constant0._Z10max_kernelPdS_i --------------------------
	.section	.nv.constant0._Z10max_kernelPdS_i,"a",@progbits
	.sectionflags	@""
	.align	4
.nv.constant0._Z10max_kernelPdS_i:
	.zero		916


//--------------------- .nv.constant0._Z14sigmoid_kernelPdS_i --------------------------
	.section	.nv.constant0._Z14sigmoid_kernelPdS_i,"a",@progbits
	.sectionflags	@""
	.align	4
.nv.constant0._Z14sigmoid_kernelPdS_i:
	.zero		916


//--------------------- .nv.constant0._Z11relu_kernelPdS_i --------------------------
	.section	.nv.constant0._Z11relu_kernelPdS_i,"a",@progbits
	.sectionflags	@""
	.align	4
.nv.constant0._Z11relu_kernelPdS_i:
	.zero		916


//--------------------- .nv.constant0._Z10log_kernelPdS_i --------------------------
	.section	.nv.constant0._Z10log_kernelPdS_i,"a",@progbits
	.sectionflags	@""
	.align	4
.nv.constant0._Z10log_kernelPdS_i:
	.zero		916


//--------------------- .nv.constant0._Z11sqrt_kernelPdS_i --------------------------
	.section	.nv.constant0._Z11sqrt_kernelPdS_i,"a",@progbits
	.sectionflags	@""
	.align	4
.nv.constant0._Z11sqrt_kernelPdS_i:
	.zero		916


//--------------------- .nv.constant0._Z10div_kernelPdS_S_i --------------------------
	.section	.nv.constant0._Z10div_kernelPdS_S_i,"a",@progbits
	.sectionflags	@""
	.align	4
.nv.constant0._Z10div_kernelPdS_S_i:
	.zero		924


//--------------------- .nv.constant0._Z10mul_kernelPdS_S_i --------------------------
	.section	.nv.constant0._Z10mul_kernelPdS_S_i,"a",@progbits
	.sectionflags	@""
	.align	4
.nv.constant0._Z10mul_kernelPdS_S_i:
	.zero		924


//--------------------- .nv.constant0._Z10sub_kernelPdS_S_i --------------------------
	.section	.nv.constant0._Z10sub_kernelPdS_S_i,"a",@progbits
	.sectionflags	@""
	.align	4
.nv.constant0._Z10sub_kernelPdS_S_i:
	.zero		924


//--------------------- .nv.constant0._Z10add_kernelPdS_S_i --------------------------
	.section	.nv.constant0._Z10add_kernelPdS_S_i,"a",@progbits
	.sectionflags	@""
	.align	4
.nv.constant0._Z10add_kernelPdS_S_i:
	.zero		924


//--------------------- SYMBOLS --------------------------

	.type		.nv.reservedSmem.offset0,@object
	.size		.nv.reservedSmem.offset0,0x4
	.type		.nv.reservedSmem.cap,@object
	.size		.nv.reservedSmem.cap,0x4
